//
// Generated by NVIDIA NVVM Compiler
//
// Compiler Build ID: CL-36424714
// Cuda compilation tools, release 13.0, V13.0.88
// Based on NVVM 20.0.0
//

.version 9.0
.target sm_100
.address_size 64

	// .globl	_Z13Find_TrianglePiS_iiPy
// _ZZ13Find_TrianglePiS_iiPyE5start has been demoted
// _ZZ13Find_TrianglePiS_iiPyE3end has been demoted
// _ZZ13Find_TrianglePiS_iiPyE3neb has been demoted
// _ZZ13Find_TrianglePiS_iiPyE5s_sum has been demoted
// _ZZN3cub18CUB_300001_SM_10006detail6reduce28DeviceReduceSingleTileKernelINS2_10policy_hubIyjN4cuda3std3__44plusIvEEE10Policy1000EPySC_jS9_yyNS7_10__identityEEEvT0_T1_T2_T3_T4_T6_E12temp_storage has been demoted
// _ZZN3cub18CUB_300001_SM_10006detail6reduce18DeviceReduceKernelINS2_10policy_hubIyjN4cuda3std3__44plusIvEEE10Policy1000EPyjS9_yNS7_10__identityEEEvT0_PT3_T1_NS0_13GridEvenShareISH_EET2_T4_E12temp_storage has been demoted
// _ZZN3cub18CUB_300001_SM_10006detail6reduce28DeviceReduceSingleTileKernelINS2_10policy_hubIyjN4cuda3std3__44plusIvEEE10Policy1000EPySC_iS9_yyNS7_10__identityEEEvT0_T1_T2_T3_T4_T6_E12temp_storage has been demoted
.global .align 1 .b8 _ZN34_INTERNAL_c016ac0c_4_k_cu_bf5c300f4cuda3std3__45__cpo5beginE[1];
.global .align 1 .b8 _ZN34_INTERNAL_c016ac0c_4_k_cu_bf5c300f4cuda3std3__45__cpo3endE[1];
.global .align 1 .b8 _ZN34_INTERNAL_c016ac0c_4_k_cu_bf5c300f4cuda3std3__45__cpo6cbeginE[1];
.global .align 1 .b8 _ZN34_INTERNAL_c016ac0c_4_k_cu_bf5c300f4cuda3std3__45__cpo4cendE[1];
.global .align 1 .b8 _ZN34_INTERNAL_c016ac0c_4_k_cu_bf5c300f4cuda3std3__45__cpo6rbeginE[1];
.global .align 1 .b8 _ZN34_INTERNAL_c016ac0c_4_k_cu_bf5c300f4cuda3std3__45__cpo4rendE[1];
.global .align 1 .b8 _ZN34_INTERNAL_c016ac0c_4_k_cu_bf5c300f4cuda3std3__45__cpo7crbeginE[1];
.global .align 1 .b8 _ZN34_INTERNAL_c016ac0c_4_k_cu_bf5c300f4cuda3std3__45__cpo5crendE[1];
.global .align 1 .b8 _ZN34_INTERNAL_c016ac0c_4_k_cu_bf5c300f4cuda3std3__436_GLOBAL__N__c016ac0c_4_k_cu_bf5c300f6ignoreE[1];
.global .align 1 .b8 _ZN34_INTERNAL_c016ac0c_4_k_cu_bf5c300f4cuda3std3__419piecewise_constructE[1];
.global .align 1 .b8 _ZN34_INTERNAL_c016ac0c_4_k_cu_bf5c300f4cuda3std3__48in_placeE[1];
.global .align 1 .b8 _ZN34_INTERNAL_c016ac0c_4_k_cu_bf5c300f4cuda3std3__420unreachable_sentinelE[1];
.global .align 1 .b8 _ZN34_INTERNAL_c016ac0c_4_k_cu_bf5c300f4cuda3std3__47nulloptE[1];
.global .align 1 .b8 _ZN34_INTERNAL_c016ac0c_4_k_cu_bf5c300f4cuda3std3__48unexpectE[1];
.global .align 1 .b8 _ZN34_INTERNAL_c016ac0c_4_k_cu_bf5c300f4cuda3std6ranges3__45__cpo4swapE[1];
.global .align 1 .b8 _ZN34_INTERNAL_c016ac0c_4_k_cu_bf5c300f4cuda3std6ranges3__45__cpo9iter_moveE[1];
.global .align 1 .b8 _ZN34_INTERNAL_c016ac0c_4_k_cu_bf5c300f4cuda3std6ranges3__45__cpo5beginE[1];
.global .align 1 .b8 _ZN34_INTERNAL_c016ac0c_4_k_cu_bf5c300f4cuda3std6ranges3__45__cpo3endE[1];
.global .align 1 .b8 _ZN34_INTERNAL_c016ac0c_4_k_cu_bf5c300f4cuda3std6ranges3__45__cpo6cbeginE[1];
.global .align 1 .b8 _ZN34_INTERNAL_c016ac0c_4_k_cu_bf5c300f4cuda3std6ranges3__45__cpo4cendE[1];
.global .align 1 .b8 _ZN34_INTERNAL_c016ac0c_4_k_cu_bf5c300f4cuda3std6ranges3__45__cpo7advanceE[1];
.global .align 1 .b8 _ZN34_INTERNAL_c016ac0c_4_k_cu_bf5c300f4cuda3std6ranges3__45__cpo9iter_swapE[1];
.global .align 1 .b8 _ZN34_INTERNAL_c016ac0c_4_k_cu_bf5c300f4cuda3std6ranges3__45__cpo4nextE[1];
.global .align 1 .b8 _ZN34_INTERNAL_c016ac0c_4_k_cu_bf5c300f4cuda3std6ranges3__45__cpo4prevE[1];
.global .align 1 .b8 _ZN34_INTERNAL_c016ac0c_4_k_cu_bf5c300f4cuda3std6ranges3__45__cpo4dataE[1];
.global .align 1 .b8 _ZN34_INTERNAL_c016ac0c_4_k_cu_bf5c300f4cuda3std6ranges3__45__cpo5cdataE[1];
.global .align 1 .b8 _ZN34_INTERNAL_c016ac0c_4_k_cu_bf5c300f4cuda3std6ranges3__45__cpo4sizeE[1];
.global .align 1 .b8 _ZN34_INTERNAL_c016ac0c_4_k_cu_bf5c300f4cuda3std6ranges3__45__cpo5ssizeE[1];
.global .align 1 .b8 _ZN34_INTERNAL_c016ac0c_4_k_cu_bf5c300f4cuda3std6ranges3__45__cpo8distanceE[1];
.global .align 1 .b8 _ZN34_INTERNAL_c016ac0c_4_k_cu_bf5c300f6thrust24THRUST_300001_SM_1000_NS6system6detail10sequential3seqE[1];
.global .align 1 .b8 _ZN34_INTERNAL_c016ac0c_4_k_cu_bf5c300f6thrust24THRUST_300001_SM_1000_NS12placeholders2_1E[1];
.global .align 1 .b8 _ZN34_INTERNAL_c016ac0c_4_k_cu_bf5c300f6thrust24THRUST_300001_SM_1000_NS12placeholders2_2E[1];
.global .align 1 .b8 _ZN34_INTERNAL_c016ac0c_4_k_cu_bf5c300f6thrust24THRUST_300001_SM_1000_NS12placeholders2_3E[1];
.global .align 1 .b8 _ZN34_INTERNAL_c016ac0c_4_k_cu_bf5c300f6thrust24THRUST_300001_SM_1000_NS12placeholders2_4E[1];
.global .align 1 .b8 _ZN34_INTERNAL_c016ac0c_4_k_cu_bf5c300f6thrust24THRUST_300001_SM_1000_NS12placeholders2_5E[1];
.global .align 1 .b8 _ZN34_INTERNAL_c016ac0c_4_k_cu_bf5c300f6thrust24THRUST_300001_SM_1000_NS12placeholders2_6E[1];
.global .align 1 .b8 _ZN34_INTERNAL_c016ac0c_4_k_cu_bf5c300f6thrust24THRUST_300001_SM_1000_NS12placeholders2_7E[1];
.global .align 1 .b8 _ZN34_INTERNAL_c016ac0c_4_k_cu_bf5c300f6thrust24THRUST_300001_SM_1000_NS12placeholders2_8E[1];
.global .align 1 .b8 _ZN34_INTERNAL_c016ac0c_4_k_cu_bf5c300f6thrust24THRUST_300001_SM_1000_NS12placeholders2_9E[1];
.global .align 1 .b8 _ZN34_INTERNAL_c016ac0c_4_k_cu_bf5c300f6thrust24THRUST_300001_SM_1000_NS12placeholders3_10E[1];

.visible .entry _Z13Find_TrianglePiS_iiPy(
	.param .u64 .ptr .align 1 _Z13Find_TrianglePiS_iiPy_param_0,
	.param .u64 .ptr .align 1 _Z13Find_TrianglePiS_iiPy_param_1,
	.param .u32 _Z13Find_TrianglePiS_iiPy_param_2,
	.param .u32 _Z13Find_TrianglePiS_iiPy_param_3,
	.param .u64 .ptr .align 1 _Z13Find_TrianglePiS_iiPy_param_4
)
{
	.reg .pred 	%p<143>;
	.reg .b32 	%r<427>;
	.reg .b32 	%f<13>;
	.reg .b64 	%rd<556>;
	// demoted variable
	.shared .align 4 .u32 _ZZ13Find_TrianglePiS_iiPyE5start;
	// demoted variable
	.shared .align 4 .u32 _ZZ13Find_TrianglePiS_iiPyE3end;
	// demoted variable
	.shared .align 4 .b8 _ZZ13Find_TrianglePiS_iiPyE3neb[1024];
	// demoted variable
	.shared .align 8 .b8 _ZZ13Find_TrianglePiS_iiPyE5s_sum[2048];
	ld.param.u64 	%rd8, [_Z13Find_TrianglePiS_iiPy_param_0];
	ld.param.u64 	%rd9, [_Z13Find_TrianglePiS_iiPy_param_1];
	ld.param.u64 	%rd10, [_Z13Find_TrianglePiS_iiPy_param_4];
	cvta.to.global.u64 	%rd1, %rd10;
	cvta.to.global.u64 	%rd2, %rd8;
	cvta.to.global.u64 	%rd3, %rd9;
	mov.u32 	%r1, %ctaid.x;
	mov.u32 	%r2, %tid.x;
	setp.ne.s32 	%p1, %r2, 0;
	@%p1 bra 	$L__BB0_2;
	mul.wide.u32 	%rd11, %r1, 4;
	add.s64 	%rd12, %rd3, %rd11;
	ld.global.u32 	%r203, [%rd12];
	st.shared.u32 	[_ZZ13Find_TrianglePiS_iiPyE5start], %r203;
	ld.global.u32 	%r204, [%rd12+4];
	add.s32 	%r205, %r204, -1;
	st.shared.u32 	[_ZZ13Find_TrianglePiS_iiPyE3end], %r205;
$L__BB0_2:
	bar.sync 	0;
	ld.shared.u32 	%r206, [_ZZ13Find_TrianglePiS_iiPyE3end];
	ld.shared.u32 	%r3, [_ZZ13Find_TrianglePiS_iiPyE5start];
	sub.s32 	%r207, %r206, %r3;
	setp.gt.s32 	%p2, %r207, 0;
	@%p2 bra 	$L__BB0_4;
	mul.wide.u32 	%rd553, %r1, 8;
	add.s64 	%rd554, %rd1, %rd553;
	mov.b64 	%rd555, 0;
	st.global.u64 	[%rd554], %rd555;
	bra.uni 	$L__BB0_160;
$L__BB0_4:
	setp.gt.u32 	%p3, %r207, 255;
	@%p3 bra 	$L__BB0_69;
	setp.gt.u32 	%p83, %r2, %r207;
	@%p83 bra 	$L__BB0_7;
	add.s32 	%r289, %r3, %r2;
	mul.wide.s32 	%rd31, %r289, 4;
	add.s64 	%rd32, %rd2, %rd31;
	ld.global.u32 	%r290, [%rd32];
	shl.b32 	%r291, %r2, 2;
	mov.u32 	%r292, _ZZ13Find_TrianglePiS_iiPyE3neb;
	add.s32 	%r293, %r292, %r291;
	st.shared.u32 	[%r293], %r290;
$L__BB0_7:
	bar.sync 	0;
	ld.shared.u32 	%r5, [_ZZ13Find_TrianglePiS_iiPyE3neb];
	mov.u32 	%r295, _ZZ13Find_TrianglePiS_iiPyE3neb;
	shl.b32 	%r296, %r207, 2;
	add.s32 	%r6, %r295, %r296;
	add.s32 	%r7, %r207, -1;
	mov.b32 	%r423, 0;
	mov.u32 	%r352, %r423;
$L__BB0_8:
	mov.u32 	%r9, %r352;
	shl.b32 	%r297, %r9, 2;
	add.s32 	%r299, %r295, %r297;
	ld.shared.u32 	%r300, [%r299];
	mul.wide.s32 	%rd33, %r300, 4;
	add.s64 	%rd34, %rd3, %rd33;
	ld.global.u32 	%r10, [%rd34];
	ld.global.u32 	%r301, [%rd34+4];
	not.b32 	%r302, %r10;
	add.s32 	%r11, %r301, %r302;
	sub.s32 	%r303, %r301, %r10;
	cvt.rn.f32.s32 	%f10, %r303;
	mul.f32 	%f11, %f10, 0f3B800000;
	cvt.rpi.f32.f32 	%f12, %f11;
	cvt.rzi.s32.f32 	%r12, %f12;
	setp.lt.s32 	%p84, %r12, 1;
	@%p84 bra 	$L__BB0_68;
	setp.eq.s32 	%p85, %r207, 1;
	@%p85 bra 	$L__BB0_18;
	mov.b32 	%r372, 0;
$L__BB0_11:
	shl.b32 	%r305, %r372, 8;
	add.s32 	%r66, %r305, %r2;
	setp.gt.s32 	%p86, %r66, %r11;
	@%p86 bra 	$L__BB0_67;
	add.s32 	%r307, %r66, %r10;
	mul.wide.s32 	%rd35, %r307, 4;
	add.s64 	%rd36, %rd2, %rd35;
	ld.global.u32 	%r67, [%rd36];
	setp.lt.s32 	%p87, %r67, %r5;
	mov.b32 	%r306, 0;
	mov.u32 	%r377, %r306;
	@%p87 bra 	$L__BB0_66;
	ld.shared.u32 	%r68, [%r6];
	setp.gt.s32 	%p88, %r67, %r68;
	@%p88 bra 	$L__BB0_66;
	setp.eq.s32 	%p89, %r67, %r5;
	setp.eq.s32 	%p90, %r67, %r68;
	or.pred  	%p91, %p89, %p90;
	mov.b32 	%r377, 1;
	@%p91 bra 	$L__BB0_66;
	mov.b32 	%r375, 1;
	mov.u32 	%r376, %r7;
$L__BB0_16:
	add.s32 	%r311, %r376, %r375;
	shr.u32 	%r312, %r311, 31;
	add.s32 	%r313, %r311, %r312;
	shr.s32 	%r71, %r313, 1;
	shl.b32 	%r314, %r71, 2;
	add.s32 	%r316, %r295, %r314;
	ld.shared.u32 	%r72, [%r316];
	setp.ge.s32 	%p92, %r72, %r67;
	@%p92 bra 	$L__BB0_62;
	add.s32 	%r375, %r71, 1;
	bra.uni 	$L__BB0_65;
$L__BB0_18:
	and.b32  	%r13, %r12, 3;
	setp.lt.u32 	%p97, %r12, 4;
	mov.b32 	%r365, 0;
	@%p97 bra 	$L__BB0_41;
	and.b32  	%r365, %r12, 2147483644;
	mov.b32 	%r354, 0;
$L__BB0_20:
	.pragma "nounroll";
	shl.b32 	%r322, %r354, 8;
	add.s32 	%r17, %r322, %r2;
	setp.gt.s32 	%p98, %r17, %r11;
	add.s32 	%r323, %r17, %r10;
	mul.wide.s32 	%rd37, %r323, 4;
	add.s64 	%rd4, %rd2, %rd37;
	@%p98 bra 	$L__BB0_25;
	ld.global.u32 	%r18, [%rd4];
	setp.lt.s32 	%p99, %r18, %r5;
	mov.b32 	%r355, 0;
	@%p99 bra 	$L__BB0_24;
	ld.shared.u32 	%r19, [%r6];
	setp.gt.s32 	%p100, %r18, %r19;
	@%p100 bra 	$L__BB0_24;
	setp.eq.s32 	%p101, %r18, %r5;
	setp.eq.s32 	%p102, %r18, %r19;
	or.pred  	%p103, %p101, %p102;
	selp.u32 	%r355, 1, 0, %p103;
$L__BB0_24:
	add.s32 	%r423, %r355, %r423;
$L__BB0_25:
	add.s32 	%r326, %r17, 256;
	setp.gt.s32 	%p104, %r326, %r11;
	@%p104 bra 	$L__BB0_30;
	ld.global.u32 	%r24, [%rd4+1024];
	setp.lt.s32 	%p105, %r24, %r5;
	mov.b32 	%r357, 0;
	@%p105 bra 	$L__BB0_29;
	ld.shared.u32 	%r25, [%r6];
	setp.gt.s32 	%p106, %r24, %r25;
	@%p106 bra 	$L__BB0_29;
	setp.eq.s32 	%p107, %r24, %r5;
	setp.eq.s32 	%p108, %r24, %r25;
	or.pred  	%p109, %p107, %p108;
	selp.u32 	%r357, 1, 0, %p109;
$L__BB0_29:
	add.s32 	%r423, %r357, %r423;
$L__BB0_30:
	add.s32 	%r329, %r17, 512;
	setp.gt.s32 	%p110, %r329, %r11;
	@%p110 bra 	$L__BB0_35;
	ld.global.u32 	%r30, [%rd4+2048];
	setp.lt.s32 	%p111, %r30, %r5;
	mov.b32 	%r359, 0;
	@%p111 bra 	$L__BB0_34;
	ld.shared.u32 	%r31, [%r6];
	setp.gt.s32 	%p112, %r30, %r31;
	@%p112 bra 	$L__BB0_34;
	setp.eq.s32 	%p113, %r30, %r5;
	setp.eq.s32 	%p114, %r30, %r31;
	or.pred  	%p115, %p113, %p114;
	selp.u32 	%r359, 1, 0, %p115;
$L__BB0_34:
	add.s32 	%r423, %r359, %r423;
$L__BB0_35:
	add.s32 	%r332, %r17, 768;
	setp.gt.s32 	%p116, %r332, %r11;
	@%p116 bra 	$L__BB0_40;
	ld.global.u32 	%r36, [%rd4+3072];
	setp.lt.s32 	%p117, %r36, %r5;
	mov.b32 	%r361, 0;
	@%p117 bra 	$L__BB0_39;
	ld.shared.u32 	%r37, [%r6];
	setp.gt.s32 	%p118, %r36, %r37;
	@%p118 bra 	$L__BB0_39;
	setp.eq.s32 	%p119, %r36, %r5;
	setp.eq.s32 	%p120, %r36, %r37;
	or.pred  	%p121, %p119, %p120;
	selp.u32 	%r361, 1, 0, %p121;
$L__BB0_39:
	add.s32 	%r423, %r361, %r423;
$L__BB0_40:
	add.s32 	%r354, %r354, 4;
	setp.ne.s32 	%p122, %r354, %r365;
	@%p122 bra 	$L__BB0_20;
$L__BB0_41:
	setp.eq.s32 	%p123, %r13, 0;
	@%p123 bra 	$L__BB0_68;
	shl.b32 	%r335, %r365, 8;
	add.s32 	%r46, %r335, %r2;
	setp.gt.s32 	%p124, %r46, %r11;
	add.s32 	%r336, %r46, %r10;
	mul.wide.s32 	%rd38, %r336, 4;
	add.s64 	%rd5, %rd2, %rd38;
	@%p124 bra 	$L__BB0_48;
	ld.global.u32 	%r47, [%rd5];
	setp.lt.s32 	%p125, %r47, %r5;
	mov.b32 	%r366, 0;
	@%p125 bra 	$L__BB0_47;
	ld.shared.u32 	%r48, [%r6];
	setp.gt.s32 	%p126, %r47, %r48;
	@%p126 bra 	$L__BB0_47;
	setp.eq.s32 	%p127, %r47, %r5;
	mov.b32 	%r366, 1;
	@%p127 bra 	$L__BB0_47;
	setp.eq.s32 	%p128, %r47, %r48;
	selp.u32 	%r366, 1, 0, %p128;
$L__BB0_47:
	add.s32 	%r423, %r366, %r423;
$L__BB0_48:
	setp.eq.s32 	%p129, %r13, 1;
	@%p129 bra 	$L__BB0_68;
	add.s32 	%r340, %r46, 256;
	setp.gt.s32 	%p130, %r340, %r11;
	@%p130 bra 	$L__BB0_55;
	ld.global.u32 	%r53, [%rd5+1024];
	setp.lt.s32 	%p131, %r53, %r5;
	mov.b32 	%r368, 0;
	@%p131 bra 	$L__BB0_54;
	ld.shared.u32 	%r54, [%r6];
	setp.gt.s32 	%p132, %r53, %r54;
	@%p132 bra 	$L__BB0_54;
	setp.eq.s32 	%p133, %r53, %r5;
	mov.b32 	%r368, 1;
	@%p133 bra 	$L__BB0_54;
	setp.eq.s32 	%p134, %r53, %r54;
	selp.u32 	%r368, 1, 0, %p134;
$L__BB0_54:
	add.s32 	%r423, %r368, %r423;
$L__BB0_55:
	setp.eq.s32 	%p135, %r13, 2;
	@%p135 bra 	$L__BB0_68;
	add.s32 	%r344, %r46, 512;
	setp.gt.s32 	%p136, %r344, %r11;
	@%p136 bra 	$L__BB0_68;
	ld.global.u32 	%r59, [%rd5+2048];
	setp.lt.s32 	%p137, %r59, %r5;
	mov.b32 	%r370, 0;
	@%p137 bra 	$L__BB0_61;
	ld.shared.u32 	%r60, [%r6];
	setp.gt.s32 	%p138, %r59, %r60;
	@%p138 bra 	$L__BB0_61;
	setp.eq.s32 	%p139, %r59, %r5;
	mov.b32 	%r370, 1;
	@%p139 bra 	$L__BB0_61;
	setp.eq.s32 	%p140, %r59, %r60;
	selp.u32 	%r370, 1, 0, %p140;
$L__BB0_61:
	add.s32 	%r423, %r370, %r423;
	bra.uni 	$L__BB0_68;
$L__BB0_62:
	setp.le.s32 	%p93, %r72, %r67;
	@%p93 bra 	$L__BB0_64;
	add.s32 	%r376, %r71, -1;
	bra.uni 	$L__BB0_65;
$L__BB0_64:
	setp.eq.s32 	%p94, %r72, %r67;
	mov.b32 	%r377, 1;
	@%p94 bra 	$L__BB0_66;
$L__BB0_65:
	setp.le.s32 	%p95, %r375, %r376;
	mov.u32 	%r377, %r306;
	@%p95 bra 	$L__BB0_16;
$L__BB0_66:
	add.s32 	%r423, %r377, %r423;
$L__BB0_67:
	add.s32 	%r372, %r372, 1;
	setp.ne.s32 	%p96, %r372, %r12;
	@%p96 bra 	$L__BB0_11;
$L__BB0_68:
	add.s32 	%r352, %r9, 1;
	setp.eq.s32 	%p141, %r9, %r207;
	@%p141 bra 	$L__BB0_158;
	bra.uni 	$L__BB0_8;
$L__BB0_69:
	add.s32 	%r209, %r207, 1;
	cvt.rn.f32.u32 	%f1, %r209;
	mul.f32 	%f2, %f1, 0f3B800000;
	cvt.rpi.f32.f32 	%f3, %f2;
	cvt.rzi.s32.f32 	%r83, %f3;
	setp.lt.s32 	%p4, %r83, 1;
	mov.b32 	%r423, 0;
	@%p4 bra 	$L__BB0_158;
	shl.b32 	%r211, %r2, 2;
	mov.u32 	%r212, _ZZ13Find_TrianglePiS_iiPyE3neb;
	add.s32 	%r84, %r212, %r211;
	mov.b32 	%r380, 0;
	mov.u32 	%r423, %r380;
	mov.u32 	%r424, %r207;
$L__BB0_71:
	shl.b32 	%r213, %r380, 8;
	add.s32 	%r88, %r213, %r2;
	setp.lt.s32 	%p5, %r424, 256;
	@%p5 bra 	$L__BB0_92;
	setp.gt.s32 	%p66, %r88, %r207;
	@%p66 bra 	$L__BB0_74;
	ld.shared.u32 	%r267, [_ZZ13Find_TrianglePiS_iiPyE5start];
	add.s32 	%r268, %r267, %r88;
	mul.wide.s32 	%rd23, %r268, 4;
	add.s64 	%rd24, %rd2, %rd23;
	ld.global.u32 	%r269, [%rd24];
	st.shared.u32 	[%r84], %r269;
$L__BB0_74:
	bar.sync 	0;
	ld.shared.u32 	%r383, [_ZZ13Find_TrianglePiS_iiPyE5start];
	ld.shared.u32 	%r90, [_ZZ13Find_TrianglePiS_iiPyE3end];
	setp.gt.s32 	%p67, %r383, %r90;
	@%p67 bra 	$L__BB0_91;
	ld.shared.u32 	%r91, [_ZZ13Find_TrianglePiS_iiPyE3neb];
	ld.shared.u32 	%r92, [_ZZ13Find_TrianglePiS_iiPyE3neb+1020];
$L__BB0_76:
	mul.wide.s32 	%rd25, %r383, 4;
	add.s64 	%rd26, %rd2, %rd25;
	ld.global.u32 	%r270, [%rd26];
	mul.wide.s32 	%rd27, %r270, 4;
	add.s64 	%rd28, %rd3, %rd27;
	ld.global.u32 	%r95, [%rd28];
	ld.global.u32 	%r96, [%rd28+4];
	sub.s32 	%r271, %r96, %r95;
	cvt.rn.f32.s32 	%f7, %r271;
	mul.f32 	%f8, %f7, 0f3B800000;
	cvt.rpi.f32.f32 	%f9, %f8;
	cvt.rzi.s32.f32 	%r97, %f9;
	setp.lt.s32 	%p68, %r97, 1;
	@%p68 bra 	$L__BB0_90;
	not.b32 	%r273, %r95;
	add.s32 	%r98, %r96, %r273;
	mov.b32 	%r385, 0;
$L__BB0_78:
	shl.b32 	%r274, %r385, 8;
	add.s32 	%r101, %r274, %r2;
	setp.gt.s32 	%p69, %r101, %r98;
	@%p69 bra 	$L__BB0_89;
	add.s32 	%r276, %r101, %r95;
	mul.wide.s32 	%rd29, %r276, 4;
	add.s64 	%rd30, %rd2, %rd29;
	ld.global.u32 	%r277, [%rd30];
	setp.lt.s32 	%p70, %r277, %r91;
	setp.gt.s32 	%p71, %r277, %r92;
	or.pred  	%p72, %p70, %p71;
	mov.b32 	%r275, 0;
	mov.u32 	%r391, %r275;
	@%p72 bra 	$L__BB0_88;
	setp.eq.s32 	%p73, %r277, %r91;
	setp.eq.s32 	%p74, %r277, %r92;
	or.pred  	%p75, %p73, %p74;
	mov.b32 	%r391, 1;
	@%p75 bra 	$L__BB0_88;
	mov.b32 	%r389, 1;
	mov.b32 	%r390, 254;
$L__BB0_82:
	add.s32 	%r281, %r390, %r389;
	shr.u32 	%r282, %r281, 31;
	add.s32 	%r283, %r281, %r282;
	shr.s32 	%r105, %r283, 1;
	shl.b32 	%r284, %r105, 2;
	add.s32 	%r286, %r212, %r284;
	ld.shared.u32 	%r106, [%r286];
	setp.ge.s32 	%p76, %r106, %r277;
	@%p76 bra 	$L__BB0_84;
	add.s32 	%r389, %r105, 1;
	bra.uni 	$L__BB0_87;
$L__BB0_84:
	setp.le.s32 	%p77, %r106, %r277;
	@%p77 bra 	$L__BB0_86;
	add.s32 	%r390, %r105, -1;
	bra.uni 	$L__BB0_87;
$L__BB0_86:
	setp.eq.s32 	%p78, %r106, %r277;
	mov.b32 	%r391, 1;
	@%p78 bra 	$L__BB0_88;
$L__BB0_87:
	setp.le.s32 	%p79, %r389, %r390;
	mov.u32 	%r391, %r275;
	@%p79 bra 	$L__BB0_82;
$L__BB0_88:
	add.s32 	%r423, %r391, %r423;
$L__BB0_89:
	add.s32 	%r385, %r385, 1;
	setp.ne.s32 	%p80, %r385, %r97;
	@%p80 bra 	$L__BB0_78;
$L__BB0_90:
	add.s32 	%r116, %r383, 1;
	setp.ne.s32 	%p81, %r383, %r90;
	mov.u32 	%r383, %r116;
	@%p81 bra 	$L__BB0_76;
$L__BB0_91:
	bar.sync 	0;
	add.s32 	%r424, %r424, -256;
	bra.uni 	$L__BB0_157;
$L__BB0_92:
	setp.gt.s32 	%p6, %r88, %r207;
	@%p6 bra 	$L__BB0_94;
	ld.shared.u32 	%r214, [_ZZ13Find_TrianglePiS_iiPyE5start];
	add.s32 	%r215, %r214, %r88;
	mul.wide.s32 	%rd13, %r215, 4;
	add.s64 	%rd14, %rd2, %rd13;
	ld.global.u32 	%r216, [%rd14];
	st.shared.u32 	[%r84], %r216;
$L__BB0_94:
	bar.sync 	0;
	ld.shared.u32 	%r395, [_ZZ13Find_TrianglePiS_iiPyE5start];
	ld.shared.u32 	%r120, [_ZZ13Find_TrianglePiS_iiPyE3end];
	setp.gt.s32 	%p7, %r395, %r120;
	@%p7 bra 	$L__BB0_157;
	ld.shared.u32 	%r121, [_ZZ13Find_TrianglePiS_iiPyE3neb];
	shl.b32 	%r218, %r424, 2;
	add.s32 	%r122, %r212, %r218;
	add.s32 	%r123, %r424, -1;
$L__BB0_96:
	mov.u32 	%r124, %r395;
	mul.wide.s32 	%rd15, %r124, 4;
	add.s64 	%rd16, %rd2, %rd15;
	ld.global.u32 	%r219, [%rd16];
	mul.wide.s32 	%rd17, %r219, 4;
	add.s64 	%rd18, %rd3, %rd17;
	ld.global.u32 	%r126, [%rd18];
	ld.global.u32 	%r220, [%rd18+4];
	not.b32 	%r221, %r126;
	add.s32 	%r127, %r220, %r221;
	sub.s32 	%r222, %r220, %r126;
	cvt.rn.f32.s32 	%f4, %r222;
	mul.f32 	%f5, %f4, 0f3B800000;
	cvt.rpi.f32.f32 	%f6, %f5;
	cvt.rzi.s32.f32 	%r128, %f6;
	setp.lt.s32 	%p8, %r128, 1;
	@%p8 bra 	$L__BB0_156;
	setp.lt.s32 	%p9, %r424, 2;
	@%p9 bra 	$L__BB0_106;
	mov.b32 	%r415, 0;
$L__BB0_99:
	shl.b32 	%r224, %r415, 8;
	add.s32 	%r182, %r224, %r2;
	setp.gt.s32 	%p10, %r182, %r127;
	@%p10 bra 	$L__BB0_155;
	add.s32 	%r226, %r182, %r126;
	mul.wide.s32 	%rd19, %r226, 4;
	add.s64 	%rd20, %rd2, %rd19;
	ld.global.u32 	%r183, [%rd20];
	setp.lt.s32 	%p11, %r183, %r121;
	mov.b32 	%r225, 0;
	mov.u32 	%r421, %r225;
	@%p11 bra 	$L__BB0_154;
	ld.shared.u32 	%r184, [%r122];
	setp.gt.s32 	%p12, %r183, %r184;
	@%p12 bra 	$L__BB0_154;
	setp.eq.s32 	%p13, %r183, %r121;
	setp.eq.s32 	%p14, %r183, %r184;
	or.pred  	%p15, %p13, %p14;
	mov.b32 	%r421, 1;
	@%p15 bra 	$L__BB0_154;
	mov.b32 	%r419, 1;
	mov.u32 	%r420, %r123;
$L__BB0_104:
	add.s32 	%r230, %r420, %r419;
	shr.u32 	%r231, %r230, 31;
	add.s32 	%r232, %r230, %r231;
	shr.s32 	%r187, %r232, 1;
	shl.b32 	%r233, %r187, 2;
	add.s32 	%r235, %r212, %r233;
	ld.shared.u32 	%r188, [%r235];
	setp.ge.s32 	%p16, %r188, %r183;
	@%p16 bra 	$L__BB0_150;
	add.s32 	%r419, %r187, 1;
	bra.uni 	$L__BB0_153;
$L__BB0_106:
	and.b32  	%r129, %r128, 3;
	setp.lt.u32 	%p21, %r128, 4;
	mov.b32 	%r408, 0;
	@%p21 bra 	$L__BB0_129;
	and.b32  	%r408, %r128, 2147483644;
	mov.b32 	%r397, 0;
$L__BB0_108:
	.pragma "nounroll";
	shl.b32 	%r241, %r397, 8;
	add.s32 	%r133, %r241, %r2;
	setp.gt.s32 	%p22, %r133, %r127;
	add.s32 	%r242, %r133, %r126;
	mul.wide.s32 	%rd21, %r242, 4;
	add.s64 	%rd6, %rd2, %rd21;
	@%p22 bra 	$L__BB0_113;
	ld.global.u32 	%r134, [%rd6];
	setp.lt.s32 	%p23, %r134, %r121;
	mov.b32 	%r399, 0;
	@%p23 bra 	$L__BB0_112;
	ld.shared.u32 	%r135, [%r122];
	setp.gt.s32 	%p24, %r134, %r135;
	@%p24 bra 	$L__BB0_112;
	setp.eq.s32 	%p25, %r134, %r121;
	setp.eq.s32 	%p26, %r134, %r135;
	or.pred  	%p27, %p25, %p26;
	selp.u32 	%r399, 1, 0, %p27;
$L__BB0_112:
	add.s32 	%r423, %r399, %r423;
$L__BB0_113:
	add.s32 	%r245, %r133, 256;
	setp.gt.s32 	%p28, %r245, %r127;
	@%p28 bra 	$L__BB0_118;
	ld.global.u32 	%r140, [%rd6+1024];
	setp.lt.s32 	%p29, %r140, %r121;
	mov.b32 	%r401, 0;
	@%p29 bra 	$L__BB0_117;
	ld.shared.u32 	%r141, [%r122];
	setp.gt.s32 	%p30, %r140, %r141;
	@%p30 bra 	$L__BB0_117;
	setp.eq.s32 	%p31, %r140, %r121;
	setp.eq.s32 	%p32, %r140, %r141;
	or.pred  	%p33, %p31, %p32;
	selp.u32 	%r401, 1, 0, %p33;
$L__BB0_117:
	add.s32 	%r423, %r401, %r423;
$L__BB0_118:
	add.s32 	%r248, %r133, 512;
	setp.gt.s32 	%p34, %r248, %r127;
	@%p34 bra 	$L__BB0_123;
	ld.global.u32 	%r146, [%rd6+2048];
	setp.lt.s32 	%p35, %r146, %r121;
	mov.b32 	%r403, 0;
	@%p35 bra 	$L__BB0_122;
	ld.shared.u32 	%r147, [%r122];
	setp.gt.s32 	%p36, %r146, %r147;
	@%p36 bra 	$L__BB0_122;
	setp.eq.s32 	%p37, %r146, %r121;
	setp.eq.s32 	%p38, %r146, %r147;
	or.pred  	%p39, %p37, %p38;
	selp.u32 	%r403, 1, 0, %p39;
$L__BB0_122:
	add.s32 	%r423, %r403, %r423;
$L__BB0_123:
	add.s32 	%r251, %r133, 768;
	setp.gt.s32 	%p40, %r251, %r127;
	@%p40 bra 	$L__BB0_128;
	ld.global.u32 	%r152, [%rd6+3072];
	setp.lt.s32 	%p41, %r152, %r121;
	mov.b32 	%r405, 0;
	@%p41 bra 	$L__BB0_127;
	ld.shared.u32 	%r153, [%r122];
	setp.gt.s32 	%p42, %r152, %r153;
	@%p42 bra 	$L__BB0_127;
	setp.eq.s32 	%p43, %r152, %r121;
	setp.eq.s32 	%p44, %r152, %r153;
	or.pred  	%p45, %p43, %p44;
	selp.u32 	%r405, 1, 0, %p45;
$L__BB0_127:
	add.s32 	%r423, %r405, %r423;
$L__BB0_128:
	add.s32 	%r397, %r397, 4;
	setp.ne.s32 	%p46, %r397, %r408;
	@%p46 bra 	$L__BB0_108;
$L__BB0_129:
	setp.eq.s32 	%p47, %r129, 0;
	@%p47 bra 	$L__BB0_156;
	shl.b32 	%r254, %r408, 8;
	add.s32 	%r162, %r254, %r2;
	setp.gt.s32 	%p48, %r162, %r127;
	add.s32 	%r255, %r162, %r126;
	mul.wide.s32 	%rd22, %r255, 4;
	add.s64 	%rd7, %rd2, %rd22;
	@%p48 bra 	$L__BB0_136;
	ld.global.u32 	%r163, [%rd7];
	setp.lt.s32 	%p49, %r163, %r121;
	mov.b32 	%r410, 0;
	@%p49 bra 	$L__BB0_135;
	ld.shared.u32 	%r164, [%r122];
	setp.gt.s32 	%p50, %r163, %r164;
	@%p50 bra 	$L__BB0_135;
	setp.eq.s32 	%p51, %r163, %r121;
	mov.b32 	%r410, 1;
	@%p51 bra 	$L__BB0_135;
	setp.eq.s32 	%p52, %r163, %r164;
	selp.u32 	%r410, 1, 0, %p52;
$L__BB0_135:
	add.s32 	%r423, %r410, %r423;
$L__BB0_136:
	setp.eq.s32 	%p53, %r129, 1;
	@%p53 bra 	$L__BB0_156;
	add.s32 	%r259, %r162, 256;
	setp.gt.s32 	%p54, %r259, %r127;
	@%p54 bra 	$L__BB0_143;
	ld.global.u32 	%r169, [%rd7+1024];
	setp.lt.s32 	%p55, %r169, %r121;
	mov.b32 	%r412, 0;
	@%p55 bra 	$L__BB0_142;
	ld.shared.u32 	%r170, [%r122];
	setp.gt.s32 	%p56, %r169, %r170;
	@%p56 bra 	$L__BB0_142;
	setp.eq.s32 	%p57, %r169, %r121;
	mov.b32 	%r412, 1;
	@%p57 bra 	$L__BB0_142;
	setp.eq.s32 	%p58, %r169, %r170;
	selp.u32 	%r412, 1, 0, %p58;
$L__BB0_142:
	add.s32 	%r423, %r412, %r423;
$L__BB0_143:
	setp.eq.s32 	%p59, %r129, 2;
	@%p59 bra 	$L__BB0_156;
	add.s32 	%r263, %r162, 512;
	setp.gt.s32 	%p60, %r263, %r127;
	@%p60 bra 	$L__BB0_156;
	ld.global.u32 	%r175, [%rd7+2048];
	setp.lt.s32 	%p61, %r175, %r121;
	mov.b32 	%r414, 0;
	@%p61 bra 	$L__BB0_149;
	ld.shared.u32 	%r176, [%r122];
	setp.gt.s32 	%p62, %r175, %r176;
	@%p62 bra 	$L__BB0_149;
	setp.eq.s32 	%p63, %r175, %r121;
	mov.b32 	%r414, 1;
	@%p63 bra 	$L__BB0_149;
	setp.eq.s32 	%p64, %r175, %r176;
	selp.u32 	%r414, 1, 0, %p64;
$L__BB0_149:
	add.s32 	%r423, %r414, %r423;
	bra.uni 	$L__BB0_156;
$L__BB0_150:
	setp.le.s32 	%p17, %r188, %r183;
	@%p17 bra 	$L__BB0_152;
	add.s32 	%r420, %r187, -1;
	bra.uni 	$L__BB0_153;
$L__BB0_152:
	setp.eq.s32 	%p18, %r188, %r183;
	mov.b32 	%r421, 1;
	@%p18 bra 	$L__BB0_154;
$L__BB0_153:
	setp.le.s32 	%p19, %r419, %r420;
	mov.u32 	%r421, %r225;
	@%p19 bra 	$L__BB0_104;
$L__BB0_154:
	add.s32 	%r423, %r421, %r423;
$L__BB0_155:
	add.s32 	%r415, %r415, 1;
	setp.ne.s32 	%p20, %r415, %r128;
	@%p20 bra 	$L__BB0_99;
$L__BB0_156:
	add.s32 	%r395, %r124, 1;
	setp.ne.s32 	%p65, %r124, %r120;
	@%p65 bra 	$L__BB0_96;
$L__BB0_157:
	add.s32 	%r380, %r380, 1;
	setp.ne.s32 	%p82, %r380, %r83;
	@%p82 bra 	$L__BB0_71;
$L__BB0_158:
	setp.ne.s32 	%p142, %r2, 0;
	cvt.s64.s32 	%rd39, %r423;
	shl.b32 	%r348, %r2, 3;
	mov.u32 	%r349, _ZZ13Find_TrianglePiS_iiPyE5s_sum;
	add.s32 	%r350, %r349, %r348;
	st.shared.u64 	[%r350], %rd39;
	bar.sync 	0;
	@%p142 bra 	$L__BB0_160;
	ld.shared.u64 	%rd40, [_ZZ13Find_TrianglePiS_iiPyE5s_sum];
	ld.shared.u64 	%rd41, [_ZZ13Find_TrianglePiS_iiPyE5s_sum+8];
	add.s64 	%rd42, %rd41, %rd40;
	ld.shared.u64 	%rd43, [_ZZ13Find_TrianglePiS_iiPyE5s_sum+16];
	add.s64 	%rd44, %rd43, %rd42;
	ld.shared.u64 	%rd45, [_ZZ13Find_TrianglePiS_iiPyE5s_sum+24];
	add.s64 	%rd46, %rd45, %rd44;
	ld.shared.u64 	%rd47, [_ZZ13Find_TrianglePiS_iiPyE5s_sum+32];
	add.s64 	%rd48, %rd47, %rd46;
	ld.shared.u64 	%rd49, [_ZZ13Find_TrianglePiS_iiPyE5s_sum+40];
	add.s64 	%rd50, %rd49, %rd48;
	ld.shared.u64 	%rd51, [_ZZ13Find_TrianglePiS_iiPyE5s_sum+48];
	add.s64 	%rd52, %rd51, %rd50;
	ld.shared.u64 	%rd53, [_ZZ13Find_TrianglePiS_iiPyE5s_sum+56];
	add.s64 	%rd54, %rd53, %rd52;
	ld.shared.u64 	%rd55, [_ZZ13Find_TrianglePiS_iiPyE5s_sum+64];
	add.s64 	%rd56, %rd55, %rd54;
	ld.shared.u64 	%rd57, [_ZZ13Find_TrianglePiS_iiPyE5s_sum+72];
	add.s64 	%rd58, %rd57, %rd56;
	ld.shared.u64 	%rd59, [_ZZ13Find_TrianglePiS_iiPyE5s_sum+80];
	add.s64 	%rd60, %rd59, %rd58;
	ld.shared.u64 	%rd61, [_ZZ13Find_TrianglePiS_iiPyE5s_sum+88];
	add.s64 	%rd62, %rd61, %rd60;
	ld.shared.u64 	%rd63, [_ZZ13Find_TrianglePiS_iiPyE5s_sum+96];
	add.s64 	%rd64, %rd63, %rd62;
	ld.shared.u64 	%rd65, [_ZZ13Find_TrianglePiS_iiPyE5s_sum+104];
	add.s64 	%rd66, %rd65, %rd64;
	ld.shared.u64 	%rd67, [_ZZ13Find_TrianglePiS_iiPyE5s_sum+112];
	add.s64 	%rd68, %rd67, %rd66;
	ld.shared.u64 	%rd69, [_ZZ13Find_TrianglePiS_iiPyE5s_sum+120];
	add.s64 	%rd70, %rd69, %rd68;
	ld.shared.u64 	%rd71, [_ZZ13Find_TrianglePiS_iiPyE5s_sum+128];
	add.s64 	%rd72, %rd71, %rd70;
	ld.shared.u64 	%rd73, [_ZZ13Find_TrianglePiS_iiPyE5s_sum+136];
	add.s64 	%rd74, %rd73, %rd72;
	ld.shared.u64 	%rd75, [_ZZ13Find_TrianglePiS_iiPyE5s_sum+144];
	add.s64 	%rd76, %rd75, %rd74;
	ld.shared.u64 	%rd77, [_ZZ13Find_TrianglePiS_iiPyE5s_sum+152];
	add.s64 	%rd78, %rd77, %rd76;
	ld.shared.u64 	%rd79, [_ZZ13Find_TrianglePiS_iiPyE5s_sum+160];
	add.s64 	%rd80, %rd79, %rd78;
	ld.shared.u64 	%rd81, [_ZZ13Find_TrianglePiS_iiPyE5s_sum+168];
	add.s64 	%rd82, %rd81, %rd80;
	ld.shared.u64 	%rd83, [_ZZ13Find_TrianglePiS_iiPyE5s_sum+176];
	add.s64 	%rd84, %rd83, %rd82;
	ld.shared.u64 	%rd85, [_ZZ13Find_TrianglePiS_iiPyE5s_sum+184];
	add.s64 	%rd86, %rd85, %rd84;
	ld.shared.u64 	%rd87, [_ZZ13Find_TrianglePiS_iiPyE5s_sum+192];
	add.s64 	%rd88, %rd87, %rd86;
	ld.shared.u64 	%rd89, [_ZZ13Find_TrianglePiS_iiPyE5s_sum+200];
	add.s64 	%rd90, %rd89, %rd88;
	ld.shared.u64 	%rd91, [_ZZ13Find_TrianglePiS_iiPyE5s_sum+208];
	add.s64 	%rd92, %rd91, %rd90;
	ld.shared.u64 	%rd93, [_ZZ13Find_TrianglePiS_iiPyE5s_sum+216];
	add.s64 	%rd94, %rd93, %rd92;
	ld.shared.u64 	%rd95, [_ZZ13Find_TrianglePiS_iiPyE5s_sum+224];
	add.s64 	%rd96, %rd95, %rd94;
	ld.shared.u64 	%rd97, [_ZZ13Find_TrianglePiS_iiPyE5s_sum+232];
	add.s64 	%rd98, %rd97, %rd96;
	ld.shared.u64 	%rd99, [_ZZ13Find_TrianglePiS_iiPyE5s_sum+240];
	add.s64 	%rd100, %rd99, %rd98;
	ld.shared.u64 	%rd101, [_ZZ13Find_TrianglePiS_iiPyE5s_sum+248];
	add.s64 	%rd102, %rd101, %rd100;
	ld.shared.u64 	%rd103, [_ZZ13Find_TrianglePiS_iiPyE5s_sum+256];
	add.s64 	%rd104, %rd103, %rd102;
	ld.shared.u64 	%rd105, [_ZZ13Find_TrianglePiS_iiPyE5s_sum+264];
	add.s64 	%rd106, %rd105, %rd104;
	ld.shared.u64 	%rd107, [_ZZ13Find_TrianglePiS_iiPyE5s_sum+272];
	add.s64 	%rd108, %rd107, %rd106;
	ld.shared.u64 	%rd109, [_ZZ13Find_TrianglePiS_iiPyE5s_sum+280];
	add.s64 	%rd110, %rd109, %rd108;
	ld.shared.u64 	%rd111, [_ZZ13Find_TrianglePiS_iiPyE5s_sum+288];
	add.s64 	%rd112, %rd111, %rd110;
	ld.shared.u64 	%rd113, [_ZZ13Find_TrianglePiS_iiPyE5s_sum+296];
	add.s64 	%rd114, %rd113, %rd112;
	ld.shared.u64 	%rd115, [_ZZ13Find_TrianglePiS_iiPyE5s_sum+304];
	add.s64 	%rd116, %rd115, %rd114;
	ld.shared.u64 	%rd117, [_ZZ13Find_TrianglePiS_iiPyE5s_sum+312];
	add.s64 	%rd118, %rd117, %rd116;
	ld.shared.u64 	%rd119, [_ZZ13Find_TrianglePiS_iiPyE5s_sum+320];
	add.s64 	%rd120, %rd119, %rd118;
	ld.shared.u64 	%rd121, [_ZZ13Find_TrianglePiS_iiPyE5s_sum+328];
	add.s64 	%rd122, %rd121, %rd120;
	ld.shared.u64 	%rd123, [_ZZ13Find_TrianglePiS_iiPyE5s_sum+336];
	add.s64 	%rd124, %rd123, %rd122;
	ld.shared.u64 	%rd125, [_ZZ13Find_TrianglePiS_iiPyE5s_sum+344];
	add.s64 	%rd126, %rd125, %rd124;
	ld.shared.u64 	%rd127, [_ZZ13Find_TrianglePiS_iiPyE5s_sum+352];
	add.s64 	%rd128, %rd127, %rd126;
	ld.shared.u64 	%rd129, [_ZZ13Find_TrianglePiS_iiPyE5s_sum+360];
	add.s64 	%rd130, %rd129, %rd128;
	ld.shared.u64 	%rd131, [_ZZ13Find_TrianglePiS_iiPyE5s_sum+368];
	add.s64 	%rd132, %rd131, %rd130;
	ld.shared.u64 	%rd133, [_ZZ13Find_TrianglePiS_iiPyE5s_sum+376];
	add.s64 	%rd134, %rd133, %rd132;
	ld.shared.u64 	%rd135, [_ZZ13Find_TrianglePiS_iiPyE5s_sum+384];
	add.s64 	%rd136, %rd135, %rd134;
	ld.shared.u64 	%rd137, [_ZZ13Find_TrianglePiS_iiPyE5s_sum+392];
	add.s64 	%rd138, %rd137, %rd136;
	ld.shared.u64 	%rd139, [_ZZ13Find_TrianglePiS_iiPyE5s_sum+400];
	add.s64 	%rd140, %rd139, %rd138;
	ld.shared.u64 	%rd141, [_ZZ13Find_TrianglePiS_iiPyE5s_sum+408];
	add.s64 	%rd142, %rd141, %rd140;
	ld.shared.u64 	%rd143, [_ZZ13Find_TrianglePiS_iiPyE5s_sum+416];
	add.s64 	%rd144, %rd143, %rd142;
	ld.shared.u64 	%rd145, [_ZZ13Find_TrianglePiS_iiPyE5s_sum+424];
	add.s64 	%rd146, %rd145, %rd144;
	ld.shared.u64 	%rd147, [_ZZ13Find_TrianglePiS_iiPyE5s_sum+432];
	add.s64 	%rd148, %rd147, %rd146;
	ld.shared.u64 	%rd149, [_ZZ13Find_TrianglePiS_iiPyE5s_sum+440];
	add.s64 	%rd150, %rd149, %rd148;
	ld.shared.u64 	%rd151, [_ZZ13Find_TrianglePiS_iiPyE5s_sum+448];
	add.s64 	%rd152, %rd151, %rd150;
	ld.shared.u64 	%rd153, [_ZZ13Find_TrianglePiS_iiPyE5s_sum+456];
	add.s64 	%rd154, %rd153, %rd152;
	ld.shared.u64 	%rd155, [_ZZ13Find_TrianglePiS_iiPyE5s_sum+464];
	add.s64 	%rd156, %rd155, %rd154;
	ld.shared.u64 	%rd157, [_ZZ13Find_TrianglePiS_iiPyE5s_sum+472];
	add.s64 	%rd158, %rd157, %rd156;
	ld.shared.u64 	%rd159, [_ZZ13Find_TrianglePiS_iiPyE5s_sum+480];
	add.s64 	%rd160, %rd159, %rd158;
	ld.shared.u64 	%rd161, [_ZZ13Find_TrianglePiS_iiPyE5s_sum+488];
	add.s64 	%rd162, %rd161, %rd160;
	ld.shared.u64 	%rd163, [_ZZ13Find_TrianglePiS_iiPyE5s_sum+496];
	add.s64 	%rd164, %rd163, %rd162;
	ld.shared.u64 	%rd165, [_ZZ13Find_TrianglePiS_iiPyE5s_sum+504];
	add.s64 	%rd166, %rd165, %rd164;
	ld.shared.u64 	%rd167, [_ZZ13Find_TrianglePiS_iiPyE5s_sum+512];
	add.s64 	%rd168, %rd167, %rd166;
	ld.shared.u64 	%rd169, [_ZZ13Find_TrianglePiS_iiPyE5s_sum+520];
	add.s64 	%rd170, %rd169, %rd168;
	ld.shared.u64 	%rd171, [_ZZ13Find_TrianglePiS_iiPyE5s_sum+528];
	add.s64 	%rd172, %rd171, %rd170;
	ld.shared.u64 	%rd173, [_ZZ13Find_TrianglePiS_iiPyE5s_sum+536];
	add.s64 	%rd174, %rd173, %rd172;
	ld.shared.u64 	%rd175, [_ZZ13Find_TrianglePiS_iiPyE5s_sum+544];
	add.s64 	%rd176, %rd175, %rd174;
	ld.shared.u64 	%rd177, [_ZZ13Find_TrianglePiS_iiPyE5s_sum+552];
	add.s64 	%rd178, %rd177, %rd176;
	ld.shared.u64 	%rd179, [_ZZ13Find_TrianglePiS_iiPyE5s_sum+560];
	add.s64 	%rd180, %rd179, %rd178;
	ld.shared.u64 	%rd181, [_ZZ13Find_TrianglePiS_iiPyE5s_sum+568];
	add.s64 	%rd182, %rd181, %rd180;
	ld.shared.u64 	%rd183, [_ZZ13Find_TrianglePiS_iiPyE5s_sum+576];
	add.s64 	%rd184, %rd183, %rd182;
	ld.shared.u64 	%rd185, [_ZZ13Find_TrianglePiS_iiPyE5s_sum+584];
	add.s64 	%rd186, %rd185, %rd184;
	ld.shared.u64 	%rd187, [_ZZ13Find_TrianglePiS_iiPyE5s_sum+592];
	add.s64 	%rd188, %rd187, %rd186;
	ld.shared.u64 	%rd189, [_ZZ13Find_TrianglePiS_iiPyE5s_sum+600];
	add.s64 	%rd190, %rd189, %rd188;
	ld.shared.u64 	%rd191, [_ZZ13Find_TrianglePiS_iiPyE5s_sum+608];
	add.s64 	%rd192, %rd191, %rd190;
	ld.shared.u64 	%rd193, [_ZZ13Find_TrianglePiS_iiPyE5s_sum+616];
	add.s64 	%rd194, %rd193, %rd192;
	ld.shared.u64 	%rd195, [_ZZ13Find_TrianglePiS_iiPyE5s_sum+624];
	add.s64 	%rd196, %rd195, %rd194;
	ld.shared.u64 	%rd197, [_ZZ13Find_TrianglePiS_iiPyE5s_sum+632];
	add.s64 	%rd198, %rd197, %rd196;
	ld.shared.u64 	%rd199, [_ZZ13Find_TrianglePiS_iiPyE5s_sum+640];
	add.s64 	%rd200, %rd199, %rd198;
	ld.shared.u64 	%rd201, [_ZZ13Find_TrianglePiS_iiPyE5s_sum+648];
	add.s64 	%rd202, %rd201, %rd200;
	ld.shared.u64 	%rd203, [_ZZ13Find_TrianglePiS_iiPyE5s_sum+656];
	add.s64 	%rd204, %rd203, %rd202;
	ld.shared.u64 	%rd205, [_ZZ13Find_TrianglePiS_iiPyE5s_sum+664];
	add.s64 	%rd206, %rd205, %rd204;
	ld.shared.u64 	%rd207, [_ZZ13Find_TrianglePiS_iiPyE5s_sum+672];
	add.s64 	%rd208, %rd207, %rd206;
	ld.shared.u64 	%rd209, [_ZZ13Find_TrianglePiS_iiPyE5s_sum+680];
	add.s64 	%rd210, %rd209, %rd208;
	ld.shared.u64 	%rd211, [_ZZ13Find_TrianglePiS_iiPyE5s_sum+688];
	add.s64 	%rd212, %rd211, %rd210;
	ld.shared.u64 	%rd213, [_ZZ13Find_TrianglePiS_iiPyE5s_sum+696];
	add.s64 	%rd214, %rd213, %rd212;
	ld.shared.u64 	%rd215, [_ZZ13Find_TrianglePiS_iiPyE5s_sum+704];
	add.s64 	%rd216, %rd215, %rd214;
	ld.shared.u64 	%rd217, [_ZZ13Find_TrianglePiS_iiPyE5s_sum+712];
	add.s64 	%rd218, %rd217, %rd216;
	ld.shared.u64 	%rd219, [_ZZ13Find_TrianglePiS_iiPyE5s_sum+720];
	add.s64 	%rd220, %rd219, %rd218;
	ld.shared.u64 	%rd221, [_ZZ13Find_TrianglePiS_iiPyE5s_sum+728];
	add.s64 	%rd222, %rd221, %rd220;
	ld.shared.u64 	%rd223, [_ZZ13Find_TrianglePiS_iiPyE5s_sum+736];
	add.s64 	%rd224, %rd223, %rd222;
	ld.shared.u64 	%rd225, [_ZZ13Find_TrianglePiS_iiPyE5s_sum+744];
	add.s64 	%rd226, %rd225, %rd224;
	ld.shared.u64 	%rd227, [_ZZ13Find_TrianglePiS_iiPyE5s_sum+752];
	add.s64 	%rd228, %rd227, %rd226;
	ld.shared.u64 	%rd229, [_ZZ13Find_TrianglePiS_iiPyE5s_sum+760];
	add.s64 	%rd230, %rd229, %rd228;
	ld.shared.u64 	%rd231, [_ZZ13Find_TrianglePiS_iiPyE5s_sum+768];
	add.s64 	%rd232, %rd231, %rd230;
	ld.shared.u64 	%rd233, [_ZZ13Find_TrianglePiS_iiPyE5s_sum+776];
	add.s64 	%rd234, %rd233, %rd232;
	ld.shared.u64 	%rd235, [_ZZ13Find_TrianglePiS_iiPyE5s_sum+784];
	add.s64 	%rd236, %rd235, %rd234;
	ld.shared.u64 	%rd237, [_ZZ13Find_TrianglePiS_iiPyE5s_sum+792];
	add.s64 	%rd238, %rd237, %rd236;
	ld.shared.u64 	%rd239, [_ZZ13Find_TrianglePiS_iiPyE5s_sum+800];
	add.s64 	%rd240, %rd239, %rd238;
	ld.shared.u64 	%rd241, [_ZZ13Find_TrianglePiS_iiPyE5s_sum+808];
	add.s64 	%rd242, %rd241, %rd240;
	ld.shared.u64 	%rd243, [_ZZ13Find_TrianglePiS_iiPyE5s_sum+816];
	add.s64 	%rd244, %rd243, %rd242;
	ld.shared.u64 	%rd245, [_ZZ13Find_TrianglePiS_iiPyE5s_sum+824];
	add.s64 	%rd246, %rd245, %rd244;
	ld.shared.u64 	%rd247, [_ZZ13Find_TrianglePiS_iiPyE5s_sum+832];
	add.s64 	%rd248, %rd247, %rd246;
	ld.shared.u64 	%rd249, [_ZZ13Find_TrianglePiS_iiPyE5s_sum+840];
	add.s64 	%rd250, %rd249, %rd248;
	ld.shared.u64 	%rd251, [_ZZ13Find_TrianglePiS_iiPyE5s_sum+848];
	add.s64 	%rd252, %rd251, %rd250;
	ld.shared.u64 	%rd253, [_ZZ13Find_TrianglePiS_iiPyE5s_sum+856];
	add.s64 	%rd254, %rd253, %rd252;
	ld.shared.u64 	%rd255, [_ZZ13Find_TrianglePiS_iiPyE5s_sum+864];
	add.s64 	%rd256, %rd255, %rd254;
	ld.shared.u64 	%rd257, [_ZZ13Find_TrianglePiS_iiPyE5s_sum+872];
	add.s64 	%rd258, %rd257, %rd256;
	ld.shared.u64 	%rd259, [_ZZ13Find_TrianglePiS_iiPyE5s_sum+880];
	add.s64 	%rd260, %rd259, %rd258;
	ld.shared.u64 	%rd261, [_ZZ13Find_TrianglePiS_iiPyE5s_sum+888];
	add.s64 	%rd262, %rd261, %rd260;
	ld.shared.u64 	%rd263, [_ZZ13Find_TrianglePiS_iiPyE5s_sum+896];
	add.s64 	%rd264, %rd263, %rd262;
	ld.shared.u64 	%rd265, [_ZZ13Find_TrianglePiS_iiPyE5s_sum+904];
	add.s64 	%rd266, %rd265, %rd264;
	ld.shared.u64 	%rd267, [_ZZ13Find_TrianglePiS_iiPyE5s_sum+912];
	add.s64 	%rd268, %rd267, %rd266;
	ld.shared.u64 	%rd269, [_ZZ13Find_TrianglePiS_iiPyE5s_sum+920];
	add.s64 	%rd270, %rd269, %rd268;
	ld.shared.u64 	%rd271, [_ZZ13Find_TrianglePiS_iiPyE5s_sum+928];
	add.s64 	%rd272, %rd271, %rd270;
	ld.shared.u64 	%rd273, [_ZZ13Find_TrianglePiS_iiPyE5s_sum+936];
	add.s64 	%rd274, %rd273, %rd272;
	ld.shared.u64 	%rd275, [_ZZ13Find_TrianglePiS_iiPyE5s_sum+944];
	add.s64 	%rd276, %rd275, %rd274;
	ld.shared.u64 	%rd277, [_ZZ13Find_TrianglePiS_iiPyE5s_sum+952];
	add.s64 	%rd278, %rd277, %rd276;
	ld.shared.u64 	%rd279, [_ZZ13Find_TrianglePiS_iiPyE5s_sum+960];
	add.s64 	%rd280, %rd279, %rd278;
	ld.shared.u64 	%rd281, [_ZZ13Find_TrianglePiS_iiPyE5s_sum+968];
	add.s64 	%rd282, %rd281, %rd280;
	ld.shared.u64 	%rd283, [_ZZ13Find_TrianglePiS_iiPyE5s_sum+976];
	add.s64 	%rd284, %rd283, %rd282;
	ld.shared.u64 	%rd285, [_ZZ13Find_TrianglePiS_iiPyE5s_sum+984];
	add.s64 	%rd286, %rd285, %rd284;
	ld.shared.u64 	%rd287, [_ZZ13Find_TrianglePiS_iiPyE5s_sum+992];
	add.s64 	%rd288, %rd287, %rd286;
	ld.shared.u64 	%rd289, [_ZZ13Find_TrianglePiS_iiPyE5s_sum+1000];
	add.s64 	%rd290, %rd289, %rd288;
	ld.shared.u64 	%rd291, [_ZZ13Find_TrianglePiS_iiPyE5s_sum+1008];
	add.s64 	%rd292, %rd291, %rd290;
	ld.shared.u64 	%rd293, [_ZZ13Find_TrianglePiS_iiPyE5s_sum+1016];
	add.s64 	%rd294, %rd293, %rd292;
	ld.shared.u64 	%rd295, [_ZZ13Find_TrianglePiS_iiPyE5s_sum+1024];
	add.s64 	%rd296, %rd295, %rd294;
	ld.shared.u64 	%rd297, [_ZZ13Find_TrianglePiS_iiPyE5s_sum+1032];
	add.s64 	%rd298, %rd297, %rd296;
	ld.shared.u64 	%rd299, [_ZZ13Find_TrianglePiS_iiPyE5s_sum+1040];
	add.s64 	%rd300, %rd299, %rd298;
	ld.shared.u64 	%rd301, [_ZZ13Find_TrianglePiS_iiPyE5s_sum+1048];
	add.s64 	%rd302, %rd301, %rd300;
	ld.shared.u64 	%rd303, [_ZZ13Find_TrianglePiS_iiPyE5s_sum+1056];
	add.s64 	%rd304, %rd303, %rd302;
	ld.shared.u64 	%rd305, [_ZZ13Find_TrianglePiS_iiPyE5s_sum+1064];
	add.s64 	%rd306, %rd305, %rd304;
	ld.shared.u64 	%rd307, [_ZZ13Find_TrianglePiS_iiPyE5s_sum+1072];
	add.s64 	%rd308, %rd307, %rd306;
	ld.shared.u64 	%rd309, [_ZZ13Find_TrianglePiS_iiPyE5s_sum+1080];
	add.s64 	%rd310, %rd309, %rd308;
	ld.shared.u64 	%rd311, [_ZZ13Find_TrianglePiS_iiPyE5s_sum+1088];
	add.s64 	%rd312, %rd311, %rd310;
	ld.shared.u64 	%rd313, [_ZZ13Find_TrianglePiS_iiPyE5s_sum+1096];
	add.s64 	%rd314, %rd313, %rd312;
	ld.shared.u64 	%rd315, [_ZZ13Find_TrianglePiS_iiPyE5s_sum+1104];
	add.s64 	%rd316, %rd315, %rd314;
	ld.shared.u64 	%rd317, [_ZZ13Find_TrianglePiS_iiPyE5s_sum+1112];
	add.s64 	%rd318, %rd317, %rd316;
	ld.shared.u64 	%rd319, [_ZZ13Find_TrianglePiS_iiPyE5s_sum+1120];
	add.s64 	%rd320, %rd319, %rd318;
	ld.shared.u64 	%rd321, [_ZZ13Find_TrianglePiS_iiPyE5s_sum+1128];
	add.s64 	%rd322, %rd321, %rd320;
	ld.shared.u64 	%rd323, [_ZZ13Find_TrianglePiS_iiPyE5s_sum+1136];
	add.s64 	%rd324, %rd323, %rd322;
	ld.shared.u64 	%rd325, [_ZZ13Find_TrianglePiS_iiPyE5s_sum+1144];
	add.s64 	%rd326, %rd325, %rd324;
	ld.shared.u64 	%rd327, [_ZZ13Find_TrianglePiS_iiPyE5s_sum+1152];
	add.s64 	%rd328, %rd327, %rd326;
	ld.shared.u64 	%rd329, [_ZZ13Find_TrianglePiS_iiPyE5s_sum+1160];
	add.s64 	%rd330, %rd329, %rd328;
	ld.shared.u64 	%rd331, [_ZZ13Find_TrianglePiS_iiPyE5s_sum+1168];
	add.s64 	%rd332, %rd331, %rd330;
	ld.shared.u64 	%rd333, [_ZZ13Find_TrianglePiS_iiPyE5s_sum+1176];
	add.s64 	%rd334, %rd333, %rd332;
	ld.shared.u64 	%rd335, [_ZZ13Find_TrianglePiS_iiPyE5s_sum+1184];
	add.s64 	%rd336, %rd335, %rd334;
	ld.shared.u64 	%rd337, [_ZZ13Find_TrianglePiS_iiPyE5s_sum+1192];
	add.s64 	%rd338, %rd337, %rd336;
	ld.shared.u64 	%rd339, [_ZZ13Find_TrianglePiS_iiPyE5s_sum+1200];
	add.s64 	%rd340, %rd339, %rd338;
	ld.shared.u64 	%rd341, [_ZZ13Find_TrianglePiS_iiPyE5s_sum+1208];
	add.s64 	%rd342, %rd341, %rd340;
	ld.shared.u64 	%rd343, [_ZZ13Find_TrianglePiS_iiPyE5s_sum+1216];
	add.s64 	%rd344, %rd343, %rd342;
	ld.shared.u64 	%rd345, [_ZZ13Find_TrianglePiS_iiPyE5s_sum+1224];
	add.s64 	%rd346, %rd345, %rd344;
	ld.shared.u64 	%rd347, [_ZZ13Find_TrianglePiS_iiPyE5s_sum+1232];
	add.s64 	%rd348, %rd347, %rd346;
	ld.shared.u64 	%rd349, [_ZZ13Find_TrianglePiS_iiPyE5s_sum+1240];
	add.s64 	%rd350, %rd349, %rd348;
	ld.shared.u64 	%rd351, [_ZZ13Find_TrianglePiS_iiPyE5s_sum+1248];
	add.s64 	%rd352, %rd351, %rd350;
	ld.shared.u64 	%rd353, [_ZZ13Find_TrianglePiS_iiPyE5s_sum+1256];
	add.s64 	%rd354, %rd353, %rd352;
	ld.shared.u64 	%rd355, [_ZZ13Find_TrianglePiS_iiPyE5s_sum+1264];
	add.s64 	%rd356, %rd355, %rd354;
	ld.shared.u64 	%rd357, [_ZZ13Find_TrianglePiS_iiPyE5s_sum+1272];
	add.s64 	%rd358, %rd357, %rd356;
	ld.shared.u64 	%rd359, [_ZZ13Find_TrianglePiS_iiPyE5s_sum+1280];
	add.s64 	%rd360, %rd359, %rd358;
	ld.shared.u64 	%rd361, [_ZZ13Find_TrianglePiS_iiPyE5s_sum+1288];
	add.s64 	%rd362, %rd361, %rd360;
	ld.shared.u64 	%rd363, [_ZZ13Find_TrianglePiS_iiPyE5s_sum+1296];
	add.s64 	%rd364, %rd363, %rd362;
	ld.shared.u64 	%rd365, [_ZZ13Find_TrianglePiS_iiPyE5s_sum+1304];
	add.s64 	%rd366, %rd365, %rd364;
	ld.shared.u64 	%rd367, [_ZZ13Find_TrianglePiS_iiPyE5s_sum+1312];
	add.s64 	%rd368, %rd367, %rd366;
	ld.shared.u64 	%rd369, [_ZZ13Find_TrianglePiS_iiPyE5s_sum+1320];
	add.s64 	%rd370, %rd369, %rd368;
	ld.shared.u64 	%rd371, [_ZZ13Find_TrianglePiS_iiPyE5s_sum+1328];
	add.s64 	%rd372, %rd371, %rd370;
	ld.shared.u64 	%rd373, [_ZZ13Find_TrianglePiS_iiPyE5s_sum+1336];
	add.s64 	%rd374, %rd373, %rd372;
	ld.shared.u64 	%rd375, [_ZZ13Find_TrianglePiS_iiPyE5s_sum+1344];
	add.s64 	%rd376, %rd375, %rd374;
	ld.shared.u64 	%rd377, [_ZZ13Find_TrianglePiS_iiPyE5s_sum+1352];
	add.s64 	%rd378, %rd377, %rd376;
	ld.shared.u64 	%rd379, [_ZZ13Find_TrianglePiS_iiPyE5s_sum+1360];
	add.s64 	%rd380, %rd379, %rd378;
	ld.shared.u64 	%rd381, [_ZZ13Find_TrianglePiS_iiPyE5s_sum+1368];
	add.s64 	%rd382, %rd381, %rd380;
	ld.shared.u64 	%rd383, [_ZZ13Find_TrianglePiS_iiPyE5s_sum+1376];
	add.s64 	%rd384, %rd383, %rd382;
	ld.shared.u64 	%rd385, [_ZZ13Find_TrianglePiS_iiPyE5s_sum+1384];
	add.s64 	%rd386, %rd385, %rd384;
	ld.shared.u64 	%rd387, [_ZZ13Find_TrianglePiS_iiPyE5s_sum+1392];
	add.s64 	%rd388, %rd387, %rd386;
	ld.shared.u64 	%rd389, [_ZZ13Find_TrianglePiS_iiPyE5s_sum+1400];
	add.s64 	%rd390, %rd389, %rd388;
	ld.shared.u64 	%rd391, [_ZZ13Find_TrianglePiS_iiPyE5s_sum+1408];
	add.s64 	%rd392, %rd391, %rd390;
	ld.shared.u64 	%rd393, [_ZZ13Find_TrianglePiS_iiPyE5s_sum+1416];
	add.s64 	%rd394, %rd393, %rd392;
	ld.shared.u64 	%rd395, [_ZZ13Find_TrianglePiS_iiPyE5s_sum+1424];
	add.s64 	%rd396, %rd395, %rd394;
	ld.shared.u64 	%rd397, [_ZZ13Find_TrianglePiS_iiPyE5s_sum+1432];
	add.s64 	%rd398, %rd397, %rd396;
	ld.shared.u64 	%rd399, [_ZZ13Find_TrianglePiS_iiPyE5s_sum+1440];
	add.s64 	%rd400, %rd399, %rd398;
	ld.shared.u64 	%rd401, [_ZZ13Find_TrianglePiS_iiPyE5s_sum+1448];
	add.s64 	%rd402, %rd401, %rd400;
	ld.shared.u64 	%rd403, [_ZZ13Find_TrianglePiS_iiPyE5s_sum+1456];
	add.s64 	%rd404, %rd403, %rd402;
	ld.shared.u64 	%rd405, [_ZZ13Find_TrianglePiS_iiPyE5s_sum+1464];
	add.s64 	%rd406, %rd405, %rd404;
	ld.shared.u64 	%rd407, [_ZZ13Find_TrianglePiS_iiPyE5s_sum+1472];
	add.s64 	%rd408, %rd407, %rd406;
	ld.shared.u64 	%rd409, [_ZZ13Find_TrianglePiS_iiPyE5s_sum+1480];
	add.s64 	%rd410, %rd409, %rd408;
	ld.shared.u64 	%rd411, [_ZZ13Find_TrianglePiS_iiPyE5s_sum+1488];
	add.s64 	%rd412, %rd411, %rd410;
	ld.shared.u64 	%rd413, [_ZZ13Find_TrianglePiS_iiPyE5s_sum+1496];
	add.s64 	%rd414, %rd413, %rd412;
	ld.shared.u64 	%rd415, [_ZZ13Find_TrianglePiS_iiPyE5s_sum+1504];
	add.s64 	%rd416, %rd415, %rd414;
	ld.shared.u64 	%rd417, [_ZZ13Find_TrianglePiS_iiPyE5s_sum+1512];
	add.s64 	%rd418, %rd417, %rd416;
	ld.shared.u64 	%rd419, [_ZZ13Find_TrianglePiS_iiPyE5s_sum+1520];
	add.s64 	%rd420, %rd419, %rd418;
	ld.shared.u64 	%rd421, [_ZZ13Find_TrianglePiS_iiPyE5s_sum+1528];
	add.s64 	%rd422, %rd421, %rd420;
	ld.shared.u64 	%rd423, [_ZZ13Find_TrianglePiS_iiPyE5s_sum+1536];
	add.s64 	%rd424, %rd423, %rd422;
	ld.shared.u64 	%rd425, [_ZZ13Find_TrianglePiS_iiPyE5s_sum+1544];
	add.s64 	%rd426, %rd425, %rd424;
	ld.shared.u64 	%rd427, [_ZZ13Find_TrianglePiS_iiPyE5s_sum+1552];
	add.s64 	%rd428, %rd427, %rd426;
	ld.shared.u64 	%rd429, [_ZZ13Find_TrianglePiS_iiPyE5s_sum+1560];
	add.s64 	%rd430, %rd429, %rd428;
	ld.shared.u64 	%rd431, [_ZZ13Find_TrianglePiS_iiPyE5s_sum+1568];
	add.s64 	%rd432, %rd431, %rd430;
	ld.shared.u64 	%rd433, [_ZZ13Find_TrianglePiS_iiPyE5s_sum+1576];
	add.s64 	%rd434, %rd433, %rd432;
	ld.shared.u64 	%rd435, [_ZZ13Find_TrianglePiS_iiPyE5s_sum+1584];
	add.s64 	%rd436, %rd435, %rd434;
	ld.shared.u64 	%rd437, [_ZZ13Find_TrianglePiS_iiPyE5s_sum+1592];
	add.s64 	%rd438, %rd437, %rd436;
	ld.shared.u64 	%rd439, [_ZZ13Find_TrianglePiS_iiPyE5s_sum+1600];
	add.s64 	%rd440, %rd439, %rd438;
	ld.shared.u64 	%rd441, [_ZZ13Find_TrianglePiS_iiPyE5s_sum+1608];
	add.s64 	%rd442, %rd441, %rd440;
	ld.shared.u64 	%rd443, [_ZZ13Find_TrianglePiS_iiPyE5s_sum+1616];
	add.s64 	%rd444, %rd443, %rd442;
	ld.shared.u64 	%rd445, [_ZZ13Find_TrianglePiS_iiPyE5s_sum+1624];
	add.s64 	%rd446, %rd445, %rd444;
	ld.shared.u64 	%rd447, [_ZZ13Find_TrianglePiS_iiPyE5s_sum+1632];
	add.s64 	%rd448, %rd447, %rd446;
	ld.shared.u64 	%rd449, [_ZZ13Find_TrianglePiS_iiPyE5s_sum+1640];
	add.s64 	%rd450, %rd449, %rd448;
	ld.shared.u64 	%rd451, [_ZZ13Find_TrianglePiS_iiPyE5s_sum+1648];
	add.s64 	%rd452, %rd451, %rd450;
	ld.shared.u64 	%rd453, [_ZZ13Find_TrianglePiS_iiPyE5s_sum+1656];
	add.s64 	%rd454, %rd453, %rd452;
	ld.shared.u64 	%rd455, [_ZZ13Find_TrianglePiS_iiPyE5s_sum+1664];
	add.s64 	%rd456, %rd455, %rd454;
	ld.shared.u64 	%rd457, [_ZZ13Find_TrianglePiS_iiPyE5s_sum+1672];
	add.s64 	%rd458, %rd457, %rd456;
	ld.shared.u64 	%rd459, [_ZZ13Find_TrianglePiS_iiPyE5s_sum+1680];
	add.s64 	%rd460, %rd459, %rd458;
	ld.shared.u64 	%rd461, [_ZZ13Find_TrianglePiS_iiPyE5s_sum+1688];
	add.s64 	%rd462, %rd461, %rd460;
	ld.shared.u64 	%rd463, [_ZZ13Find_TrianglePiS_iiPyE5s_sum+1696];
	add.s64 	%rd464, %rd463, %rd462;
	ld.shared.u64 	%rd465, [_ZZ13Find_TrianglePiS_iiPyE5s_sum+1704];
	add.s64 	%rd466, %rd465, %rd464;
	ld.shared.u64 	%rd467, [_ZZ13Find_TrianglePiS_iiPyE5s_sum+1712];
	add.s64 	%rd468, %rd467, %rd466;
	ld.shared.u64 	%rd469, [_ZZ13Find_TrianglePiS_iiPyE5s_sum+1720];
	add.s64 	%rd470, %rd469, %rd468;
	ld.shared.u64 	%rd471, [_ZZ13Find_TrianglePiS_iiPyE5s_sum+1728];
	add.s64 	%rd472, %rd471, %rd470;
	ld.shared.u64 	%rd473, [_ZZ13Find_TrianglePiS_iiPyE5s_sum+1736];
	add.s64 	%rd474, %rd473, %rd472;
	ld.shared.u64 	%rd475, [_ZZ13Find_TrianglePiS_iiPyE5s_sum+1744];
	add.s64 	%rd476, %rd475, %rd474;
	ld.shared.u64 	%rd477, [_ZZ13Find_TrianglePiS_iiPyE5s_sum+1752];
	add.s64 	%rd478, %rd477, %rd476;
	ld.shared.u64 	%rd479, [_ZZ13Find_TrianglePiS_iiPyE5s_sum+1760];
	add.s64 	%rd480, %rd479, %rd478;
	ld.shared.u64 	%rd481, [_ZZ13Find_TrianglePiS_iiPyE5s_sum+1768];
	add.s64 	%rd482, %rd481, %rd480;
	ld.shared.u64 	%rd483, [_ZZ13Find_TrianglePiS_iiPyE5s_sum+1776];
	add.s64 	%rd484, %rd483, %rd482;
	ld.shared.u64 	%rd485, [_ZZ13Find_TrianglePiS_iiPyE5s_sum+1784];
	add.s64 	%rd486, %rd485, %rd484;
	ld.shared.u64 	%rd487, [_ZZ13Find_TrianglePiS_iiPyE5s_sum+1792];
	add.s64 	%rd488, %rd487, %rd486;
	ld.shared.u64 	%rd489, [_ZZ13Find_TrianglePiS_iiPyE5s_sum+1800];
	add.s64 	%rd490, %rd489, %rd488;
	ld.shared.u64 	%rd491, [_ZZ13Find_TrianglePiS_iiPyE5s_sum+1808];
	add.s64 	%rd492, %rd491, %rd490;
	ld.shared.u64 	%rd493, [_ZZ13Find_TrianglePiS_iiPyE5s_sum+1816];
	add.s64 	%rd494, %rd493, %rd492;
	ld.shared.u64 	%rd495, [_ZZ13Find_TrianglePiS_iiPyE5s_sum+1824];
	add.s64 	%rd496, %rd495, %rd494;
	ld.shared.u64 	%rd497, [_ZZ13Find_TrianglePiS_iiPyE5s_sum+1832];
	add.s64 	%rd498, %rd497, %rd496;
	ld.shared.u64 	%rd499, [_ZZ13Find_TrianglePiS_iiPyE5s_sum+1840];
	add.s64 	%rd500, %rd499, %rd498;
	ld.shared.u64 	%rd501, [_ZZ13Find_TrianglePiS_iiPyE5s_sum+1848];
	add.s64 	%rd502, %rd501, %rd500;
	ld.shared.u64 	%rd503, [_ZZ13Find_TrianglePiS_iiPyE5s_sum+1856];
	add.s64 	%rd504, %rd503, %rd502;
	ld.shared.u64 	%rd505, [_ZZ13Find_TrianglePiS_iiPyE5s_sum+1864];
	add.s64 	%rd506, %rd505, %rd504;
	ld.shared.u64 	%rd507, [_ZZ13Find_TrianglePiS_iiPyE5s_sum+1872];
	add.s64 	%rd508, %rd507, %rd506;
	ld.shared.u64 	%rd509, [_ZZ13Find_TrianglePiS_iiPyE5s_sum+1880];
	add.s64 	%rd510, %rd509, %rd508;
	ld.shared.u64 	%rd511, [_ZZ13Find_TrianglePiS_iiPyE5s_sum+1888];
	add.s64 	%rd512, %rd511, %rd510;
	ld.shared.u64 	%rd513, [_ZZ13Find_TrianglePiS_iiPyE5s_sum+1896];
	add.s64 	%rd514, %rd513, %rd512;
	ld.shared.u64 	%rd515, [_ZZ13Find_TrianglePiS_iiPyE5s_sum+1904];
	add.s64 	%rd516, %rd515, %rd514;
	ld.shared.u64 	%rd517, [_ZZ13Find_TrianglePiS_iiPyE5s_sum+1912];
	add.s64 	%rd518, %rd517, %rd516;
	ld.shared.u64 	%rd519, [_ZZ13Find_TrianglePiS_iiPyE5s_sum+1920];
	add.s64 	%rd520, %rd519, %rd518;
	ld.shared.u64 	%rd521, [_ZZ13Find_TrianglePiS_iiPyE5s_sum+1928];
	add.s64 	%rd522, %rd521, %rd520;
	ld.shared.u64 	%rd523, [_ZZ13Find_TrianglePiS_iiPyE5s_sum+1936];
	add.s64 	%rd524, %rd523, %rd522;
	ld.shared.u64 	%rd525, [_ZZ13Find_TrianglePiS_iiPyE5s_sum+1944];
	add.s64 	%rd526, %rd525, %rd524;
	ld.shared.u64 	%rd527, [_ZZ13Find_TrianglePiS_iiPyE5s_sum+1952];
	add.s64 	%rd528, %rd527, %rd526;
	ld.shared.u64 	%rd529, [_ZZ13Find_TrianglePiS_iiPyE5s_sum+1960];
	add.s64 	%rd530, %rd529, %rd528;
	ld.shared.u64 	%rd531, [_ZZ13Find_TrianglePiS_iiPyE5s_sum+1968];
	add.s64 	%rd532, %rd531, %rd530;
	ld.shared.u64 	%rd533, [_ZZ13Find_TrianglePiS_iiPyE5s_sum+1976];
	add.s64 	%rd534, %rd533, %rd532;
	ld.shared.u64 	%rd535, [_ZZ13Find_TrianglePiS_iiPyE5s_sum+1984];
	add.s64 	%rd536, %rd535, %rd534;
	ld.shared.u64 	%rd537, [_ZZ13Find_TrianglePiS_iiPyE5s_sum+1992];
	add.s64 	%rd538, %rd537, %rd536;
	ld.shared.u64 	%rd539, [_ZZ13Find_TrianglePiS_iiPyE5s_sum+2000];
	add.s64 	%rd540, %rd539, %rd538;
	ld.shared.u64 	%rd541, [_ZZ13Find_TrianglePiS_iiPyE5s_sum+2008];
	add.s64 	%rd542, %rd541, %rd540;
	ld.shared.u64 	%rd543, [_ZZ13Find_TrianglePiS_iiPyE5s_sum+2016];
	add.s64 	%rd544, %rd543, %rd542;
	ld.shared.u64 	%rd545, [_ZZ13Find_TrianglePiS_iiPyE5s_sum+2024];
	add.s64 	%rd546, %rd545, %rd544;
	ld.shared.u64 	%rd547, [_ZZ13Find_TrianglePiS_iiPyE5s_sum+2032];
	add.s64 	%rd548, %rd547, %rd546;
	ld.shared.u64 	%rd549, [_ZZ13Find_TrianglePiS_iiPyE5s_sum+2040];
	add.s64 	%rd550, %rd549, %rd548;
	mul.wide.u32 	%rd551, %r1, 8;
	add.s64 	%rd552, %rd1, %rd551;
	st.global.u64 	[%rd552], %rd550;
$L__BB0_160:
	ret;

}
	// .globl	_ZN3cub18CUB_300001_SM_10006detail11EmptyKernelIvEEvv
.visible .entry _ZN3cub18CUB_300001_SM_10006detail11EmptyKernelIvEEvv()
{


	ret;

}
	// .globl	_ZN3cub18CUB_300001_SM_10006detail6reduce28DeviceReduceSingleTileKernelINS2_10policy_hubIyjN4cuda3std3__44plusIvEEE10Policy1000EPySC_jS9_yyNS7_10__identityEEEvT0_T1_T2_T3_T4_T6_
.visible .entry _ZN3cub18CUB_300001_SM_10006detail6reduce28DeviceReduceSingleTileKernelINS2_10policy_hubIyjN4cuda3std3__44plusIvEEE10Policy1000EPySC_jS9_yyNS7_10__identityEEEvT0_T1_T2_T3_T4_T6_(
	.param .u64 .ptr .align 1 _ZN3cub18CUB_300001_SM_10006detail6reduce28DeviceReduceSingleTileKernelINS2_10policy_hubIyjN4cuda3std3__44plusIvEEE10Policy1000EPySC_jS9_yyNS7_10__identityEEEvT0_T1_T2_T3_T4_T6__param_0,
	.param .u64 .ptr .align 1 _ZN3cub18CUB_300001_SM_10006detail6reduce28DeviceReduceSingleTileKernelINS2_10policy_hubIyjN4cuda3std3__44plusIvEEE10Policy1000EPySC_jS9_yyNS7_10__identityEEEvT0_T1_T2_T3_T4_T6__param_1,
	.param .u32 _ZN3cub18CUB_300001_SM_10006detail6reduce28DeviceReduceSingleTileKernelINS2_10policy_hubIyjN4cuda3std3__44plusIvEEE10Policy1000EPySC_jS9_yyNS7_10__identityEEEvT0_T1_T2_T3_T4_T6__param_2,
	.param .align 1 .b8 _ZN3cub18CUB_300001_SM_10006detail6reduce28DeviceReduceSingleTileKernelINS2_10policy_hubIyjN4cuda3std3__44plusIvEEE10Policy1000EPySC_jS9_yyNS7_10__identityEEEvT0_T1_T2_T3_T4_T6__param_3[1],
	.param .u64 _ZN3cub18CUB_300001_SM_10006detail6reduce28DeviceReduceSingleTileKernelINS2_10policy_hubIyjN4cuda3std3__44plusIvEEE10Policy1000EPySC_jS9_yyNS7_10__identityEEEvT0_T1_T2_T3_T4_T6__param_4,
	.param .align 1 .b8 _ZN3cub18CUB_300001_SM_10006detail6reduce28DeviceReduceSingleTileKernelINS2_10policy_hubIyjN4cuda3std3__44plusIvEEE10Policy1000EPySC_jS9_yyNS7_10__identityEEEvT0_T1_T2_T3_T4_T6__param_5[1]
)
.maxntid 512
.minnctapersm 1
{
	.reg .pred 	%p<43>;
	.reg .b32 	%r<133>;
	.reg .b64 	%rd<268>;
	// demoted variable
	.shared .align 8 .b8 _ZZN3cub18CUB_300001_SM_10006detail6reduce28DeviceReduceSingleTileKernelINS2_10policy_hubIyjN4cuda3std3__44plusIvEEE10Policy1000EPySC_jS9_yyNS7_10__identityEEEvT0_T1_T2_T3_T4_T6_E12temp_storage[152];
	ld.param.u64 	%rd36, [_ZN3cub18CUB_300001_SM_10006detail6reduce28DeviceReduceSingleTileKernelINS2_10policy_hubIyjN4cuda3std3__44plusIvEEE10Policy1000EPySC_jS9_yyNS7_10__identityEEEvT0_T1_T2_T3_T4_T6__param_0];
	ld.param.u64 	%rd38, [_ZN3cub18CUB_300001_SM_10006detail6reduce28DeviceReduceSingleTileKernelINS2_10policy_hubIyjN4cuda3std3__44plusIvEEE10Policy1000EPySC_jS9_yyNS7_10__identityEEEvT0_T1_T2_T3_T4_T6__param_1];
	ld.param.u32 	%r35, [_ZN3cub18CUB_300001_SM_10006detail6reduce28DeviceReduceSingleTileKernelINS2_10policy_hubIyjN4cuda3std3__44plusIvEEE10Policy1000EPySC_jS9_yyNS7_10__identityEEEvT0_T1_T2_T3_T4_T6__param_2];
	ld.param.u64 	%rd37, [_ZN3cub18CUB_300001_SM_10006detail6reduce28DeviceReduceSingleTileKernelINS2_10policy_hubIyjN4cuda3std3__44plusIvEEE10Policy1000EPySC_jS9_yyNS7_10__identityEEEvT0_T1_T2_T3_T4_T6__param_4];
	cvta.to.global.u64 	%rd1, %rd38;
	setp.ne.s32 	%p1, %r35, 0;
	@%p1 bra 	$L__BB2_3;
	mov.u32 	%r119, %tid.x;
	setp.ne.s32 	%p42, %r119, 0;
	@%p42 bra 	$L__BB2_40;
	st.global.u64 	[%rd1], %rd37;
	bra.uni 	$L__BB2_40;
$L__BB2_3:
	setp.gt.u32 	%p2, %r35, 3583;
	@%p2 bra 	$L__BB2_22;
	mov.u32 	%r1, %tid.x;
	setp.ge.u32 	%p14, %r1, %r35;
	mov.b64 	%rd259, 0;
	mov.u32 	%r123, %r1;
	@%p14 bra 	$L__BB2_6;
	mul.wide.u32 	%rd141, %r1, 8;
	add.s64 	%rd140, %rd36, %rd141;
	// begin inline asm
	ld.global.nc.u64 %rd259, [%rd140];
	// end inline asm
	add.s32 	%r123, %r1, 512;
$L__BB2_6:
	setp.ge.u32 	%p15, %r123, %r35;
	@%p15 bra 	$L__BB2_13;
	not.b32 	%r69, %r123;
	add.s32 	%r4, %r35, %r69;
	and.b32  	%r70, %r4, 1536;
	setp.eq.s32 	%p16, %r70, 1536;
	@%p16 bra 	$L__BB2_10;
	mul.wide.u32 	%rd143, %r123, 8;
	add.s64 	%rd253, %rd36, %rd143;
	shr.u32 	%r71, %r4, 9;
	add.s32 	%r72, %r71, 1;
	and.b32  	%r73, %r72, 3;
	neg.s32 	%r121, %r73;
$L__BB2_9:
	.pragma "nounroll";
	// begin inline asm
	ld.global.nc.u64 %rd144, [%rd253];
	// end inline asm
	add.s64 	%rd259, %rd144, %rd259;
	add.s32 	%r123, %r123, 512;
	add.s64 	%rd253, %rd253, 4096;
	add.s32 	%r121, %r121, 1;
	setp.ne.s32 	%p17, %r121, 0;
	@%p17 bra 	$L__BB2_9;
$L__BB2_10:
	setp.lt.u32 	%p18, %r4, 1536;
	@%p18 bra 	$L__BB2_13;
	mul.wide.u32 	%rd146, %r123, 8;
	add.s64 	%rd257, %rd36, %rd146;
$L__BB2_12:
	// begin inline asm
	ld.global.nc.u64 %rd147, [%rd257];
	// end inline asm
	add.s64 	%rd155, %rd147, %rd259;
	add.s64 	%rd150, %rd257, 4096;
	// begin inline asm
	ld.global.nc.u64 %rd149, [%rd150];
	// end inline asm
	add.s64 	%rd156, %rd149, %rd155;
	add.s64 	%rd152, %rd257, 8192;
	// begin inline asm
	ld.global.nc.u64 %rd151, [%rd152];
	// end inline asm
	add.s64 	%rd157, %rd151, %rd156;
	add.s64 	%rd154, %rd257, 12288;
	// begin inline asm
	ld.global.nc.u64 %rd153, [%rd154];
	// end inline asm
	add.s64 	%rd259, %rd153, %rd157;
	add.s32 	%r123, %r123, 2048;
	add.s64 	%rd257, %rd257, 16384;
	setp.lt.s32 	%p19, %r123, %r35;
	@%p19 bra 	$L__BB2_12;
$L__BB2_13:
	setp.lt.u32 	%p20, %r35, 512;
	@%p20 bra 	$L__BB2_18;
	// begin inline asm
	mov.u32 %r98, %laneid;
	// end inline asm
	mov.b32 	%r99, 1;
	mov.b32 	%r112, 31;
	mov.b32 	%r113, -1;
	// begin inline asm
	{  .reg .u32 lo;  .reg .u32 hi;  .reg .pred p;  mov.b64 {lo, hi}, %rd259;  shfl.sync.down.b32 lo|p, lo, %r99, %r112, %r113;  shfl.sync.down.b32 hi|p, hi, %r99, %r112, %r113;  mov.b64 %rd212, {lo, hi};  @p add.u64 %rd212, %rd212, %rd259;}
	// end inline asm
	mov.b32 	%r102, 2;
	// begin inline asm
	{  .reg .u32 lo;  .reg .u32 hi;  .reg .pred p;  mov.b64 {lo, hi}, %rd212;  shfl.sync.down.b32 lo|p, lo, %r102, %r112, %r113;  shfl.sync.down.b32 hi|p, hi, %r102, %r112, %r113;  mov.b64 %rd214, {lo, hi};  @p add.u64 %rd214, %rd214, %rd212;}
	// end inline asm
	mov.b32 	%r105, 4;
	// begin inline asm
	{  .reg .u32 lo;  .reg .u32 hi;  .reg .pred p;  mov.b64 {lo, hi}, %rd214;  shfl.sync.down.b32 lo|p, lo, %r105, %r112, %r113;  shfl.sync.down.b32 hi|p, hi, %r105, %r112, %r113;  mov.b64 %rd216, {lo, hi};  @p add.u64 %rd216, %rd216, %rd214;}
	// end inline asm
	mov.b32 	%r108, 8;
	// begin inline asm
	{  .reg .u32 lo;  .reg .u32 hi;  .reg .pred p;  mov.b64 {lo, hi}, %rd216;  shfl.sync.down.b32 lo|p, lo, %r108, %r112, %r113;  shfl.sync.down.b32 hi|p, hi, %r108, %r112, %r113;  mov.b64 %rd218, {lo, hi};  @p add.u64 %rd218, %rd218, %rd216;}
	// end inline asm
	mov.b32 	%r111, 16;
	// begin inline asm
	{  .reg .u32 lo;  .reg .u32 hi;  .reg .pred p;  mov.b64 {lo, hi}, %rd218;  shfl.sync.down.b32 lo|p, lo, %r111, %r112, %r113;  shfl.sync.down.b32 hi|p, hi, %r111, %r112, %r113;  mov.b64 %rd267, {lo, hi};  @p add.u64 %rd267, %rd267, %rd218;}
	// end inline asm
	setp.ne.s32 	%p39, %r98, 0;
	@%p39 bra 	$L__BB2_16;
	shr.u32 	%r114, %r1, 2;
	and.b32  	%r115, %r114, 248;
	mov.u32 	%r116, _ZZN3cub18CUB_300001_SM_10006detail6reduce28DeviceReduceSingleTileKernelINS2_10policy_hubIyjN4cuda3std3__44plusIvEEE10Policy1000EPySC_jS9_yyNS7_10__identityEEEvT0_T1_T2_T3_T4_T6_E12temp_storage;
	add.s32 	%r117, %r116, %r115;
	st.shared.u64 	[%r117+16], %rd267;
$L__BB2_16:
	bar.sync 	0;
	setp.ne.s32 	%p40, %r1, 0;
	@%p40 bra 	$L__BB2_38;
	ld.shared.u64 	%rd222, [_ZZN3cub18CUB_300001_SM_10006detail6reduce28DeviceReduceSingleTileKernelINS2_10policy_hubIyjN4cuda3std3__44plusIvEEE10Policy1000EPySC_jS9_yyNS7_10__identityEEEvT0_T1_T2_T3_T4_T6_E12temp_storage+24];
	add.s64 	%rd223, %rd222, %rd267;
	ld.shared.u64 	%rd224, [_ZZN3cub18CUB_300001_SM_10006detail6reduce28DeviceReduceSingleTileKernelINS2_10policy_hubIyjN4cuda3std3__44plusIvEEE10Policy1000EPySC_jS9_yyNS7_10__identityEEEvT0_T1_T2_T3_T4_T6_E12temp_storage+32];
	add.s64 	%rd225, %rd223, %rd224;
	ld.shared.u64 	%rd226, [_ZZN3cub18CUB_300001_SM_10006detail6reduce28DeviceReduceSingleTileKernelINS2_10policy_hubIyjN4cuda3std3__44plusIvEEE10Policy1000EPySC_jS9_yyNS7_10__identityEEEvT0_T1_T2_T3_T4_T6_E12temp_storage+40];
	add.s64 	%rd227, %rd225, %rd226;
	ld.shared.u64 	%rd228, [_ZZN3cub18CUB_300001_SM_10006detail6reduce28DeviceReduceSingleTileKernelINS2_10policy_hubIyjN4cuda3std3__44plusIvEEE10Policy1000EPySC_jS9_yyNS7_10__identityEEEvT0_T1_T2_T3_T4_T6_E12temp_storage+48];
	add.s64 	%rd229, %rd227, %rd228;
	ld.shared.u64 	%rd230, [_ZZN3cub18CUB_300001_SM_10006detail6reduce28DeviceReduceSingleTileKernelINS2_10policy_hubIyjN4cuda3std3__44plusIvEEE10Policy1000EPySC_jS9_yyNS7_10__identityEEEvT0_T1_T2_T3_T4_T6_E12temp_storage+56];
	add.s64 	%rd231, %rd229, %rd230;
	ld.shared.u64 	%rd232, [_ZZN3cub18CUB_300001_SM_10006detail6reduce28DeviceReduceSingleTileKernelINS2_10policy_hubIyjN4cuda3std3__44plusIvEEE10Policy1000EPySC_jS9_yyNS7_10__identityEEEvT0_T1_T2_T3_T4_T6_E12temp_storage+64];
	add.s64 	%rd233, %rd231, %rd232;
	ld.shared.u64 	%rd234, [_ZZN3cub18CUB_300001_SM_10006detail6reduce28DeviceReduceSingleTileKernelINS2_10policy_hubIyjN4cuda3std3__44plusIvEEE10Policy1000EPySC_jS9_yyNS7_10__identityEEEvT0_T1_T2_T3_T4_T6_E12temp_storage+72];
	add.s64 	%rd235, %rd233, %rd234;
	ld.shared.u64 	%rd236, [_ZZN3cub18CUB_300001_SM_10006detail6reduce28DeviceReduceSingleTileKernelINS2_10policy_hubIyjN4cuda3std3__44plusIvEEE10Policy1000EPySC_jS9_yyNS7_10__identityEEEvT0_T1_T2_T3_T4_T6_E12temp_storage+80];
	add.s64 	%rd237, %rd235, %rd236;
	ld.shared.u64 	%rd238, [_ZZN3cub18CUB_300001_SM_10006detail6reduce28DeviceReduceSingleTileKernelINS2_10policy_hubIyjN4cuda3std3__44plusIvEEE10Policy1000EPySC_jS9_yyNS7_10__identityEEEvT0_T1_T2_T3_T4_T6_E12temp_storage+88];
	add.s64 	%rd239, %rd237, %rd238;
	ld.shared.u64 	%rd240, [_ZZN3cub18CUB_300001_SM_10006detail6reduce28DeviceReduceSingleTileKernelINS2_10policy_hubIyjN4cuda3std3__44plusIvEEE10Policy1000EPySC_jS9_yyNS7_10__identityEEEvT0_T1_T2_T3_T4_T6_E12temp_storage+96];
	add.s64 	%rd241, %rd239, %rd240;
	ld.shared.u64 	%rd242, [_ZZN3cub18CUB_300001_SM_10006detail6reduce28DeviceReduceSingleTileKernelINS2_10policy_hubIyjN4cuda3std3__44plusIvEEE10Policy1000EPySC_jS9_yyNS7_10__identityEEEvT0_T1_T2_T3_T4_T6_E12temp_storage+104];
	add.s64 	%rd243, %rd241, %rd242;
	ld.shared.u64 	%rd244, [_ZZN3cub18CUB_300001_SM_10006detail6reduce28DeviceReduceSingleTileKernelINS2_10policy_hubIyjN4cuda3std3__44plusIvEEE10Policy1000EPySC_jS9_yyNS7_10__identityEEEvT0_T1_T2_T3_T4_T6_E12temp_storage+112];
	add.s64 	%rd245, %rd243, %rd244;
	ld.shared.u64 	%rd246, [_ZZN3cub18CUB_300001_SM_10006detail6reduce28DeviceReduceSingleTileKernelINS2_10policy_hubIyjN4cuda3std3__44plusIvEEE10Policy1000EPySC_jS9_yyNS7_10__identityEEEvT0_T1_T2_T3_T4_T6_E12temp_storage+120];
	add.s64 	%rd247, %rd245, %rd246;
	ld.shared.u64 	%rd248, [_ZZN3cub18CUB_300001_SM_10006detail6reduce28DeviceReduceSingleTileKernelINS2_10policy_hubIyjN4cuda3std3__44plusIvEEE10Policy1000EPySC_jS9_yyNS7_10__identityEEEvT0_T1_T2_T3_T4_T6_E12temp_storage+128];
	add.s64 	%rd249, %rd247, %rd248;
	ld.shared.u64 	%rd250, [_ZZN3cub18CUB_300001_SM_10006detail6reduce28DeviceReduceSingleTileKernelINS2_10policy_hubIyjN4cuda3std3__44plusIvEEE10Policy1000EPySC_jS9_yyNS7_10__identityEEEvT0_T1_T2_T3_T4_T6_E12temp_storage+136];
	add.s64 	%rd267, %rd249, %rd250;
	bra.uni 	$L__BB2_38;
$L__BB2_18:
	// begin inline asm
	mov.u32 %r74, %laneid;
	// end inline asm
	and.b32  	%r90, %r1, 992;
	add.s32 	%r91, %r90, 32;
	setp.gt.u32 	%p21, %r91, %r35;
	not.b32 	%r92, %r90;
	add.s32 	%r93, %r35, %r92;
	selp.b32 	%r88, %r93, 31, %p21;
	mov.b32 	%r75, 1;
	mov.b32 	%r89, -1;
	// begin inline asm
	{  .reg .u32 lo;  .reg .u32 hi;  .reg .pred p;  mov.b64 {lo, hi}, %rd259;  shfl.sync.down.b32 lo|p, lo, %r75, %r88, %r89;  shfl.sync.down.b32 hi|p, hi, %r75, %r88, %r89;  mov.b64 %rd158, {lo, hi};  @p add.u64 %rd158, %rd158, %rd259;}
	// end inline asm
	mov.b32 	%r78, 2;
	// begin inline asm
	{  .reg .u32 lo;  .reg .u32 hi;  .reg .pred p;  mov.b64 {lo, hi}, %rd158;  shfl.sync.down.b32 lo|p, lo, %r78, %r88, %r89;  shfl.sync.down.b32 hi|p, hi, %r78, %r88, %r89;  mov.b64 %rd160, {lo, hi};  @p add.u64 %rd160, %rd160, %rd158;}
	// end inline asm
	mov.b32 	%r81, 4;
	// begin inline asm
	{  .reg .u32 lo;  .reg .u32 hi;  .reg .pred p;  mov.b64 {lo, hi}, %rd160;  shfl.sync.down.b32 lo|p, lo, %r81, %r88, %r89;  shfl.sync.down.b32 hi|p, hi, %r81, %r88, %r89;  mov.b64 %rd162, {lo, hi};  @p add.u64 %rd162, %rd162, %rd160;}
	// end inline asm
	mov.b32 	%r84, 8;
	// begin inline asm
	{  .reg .u32 lo;  .reg .u32 hi;  .reg .pred p;  mov.b64 {lo, hi}, %rd162;  shfl.sync.down.b32 lo|p, lo, %r84, %r88, %r89;  shfl.sync.down.b32 hi|p, hi, %r84, %r88, %r89;  mov.b64 %rd164, {lo, hi};  @p add.u64 %rd164, %rd164, %rd162;}
	// end inline asm
	mov.b32 	%r87, 16;
	// begin inline asm
	{  .reg .u32 lo;  .reg .u32 hi;  .reg .pred p;  mov.b64 {lo, hi}, %rd164;  shfl.sync.down.b32 lo|p, lo, %r87, %r88, %r89;  shfl.sync.down.b32 hi|p, hi, %r87, %r88, %r89;  mov.b64 %rd267, {lo, hi};  @p add.u64 %rd267, %rd267, %rd164;}
	// end inline asm
	setp.ne.s32 	%p22, %r74, 0;
	@%p22 bra 	$L__BB2_20;
	shr.u32 	%r94, %r1, 2;
	and.b32  	%r95, %r94, 248;
	mov.u32 	%r96, _ZZN3cub18CUB_300001_SM_10006detail6reduce28DeviceReduceSingleTileKernelINS2_10policy_hubIyjN4cuda3std3__44plusIvEEE10Policy1000EPySC_jS9_yyNS7_10__identityEEEvT0_T1_T2_T3_T4_T6_E12temp_storage;
	add.s32 	%r97, %r96, %r95;
	st.shared.u64 	[%r97+16], %rd267;
$L__BB2_20:
	bar.sync 	0;
	setp.ne.s32 	%p23, %r1, 0;
	@%p23 bra 	$L__BB2_38;
	setp.gt.u32 	%p24, %r35, 32;
	ld.shared.u64 	%rd168, [_ZZN3cub18CUB_300001_SM_10006detail6reduce28DeviceReduceSingleTileKernelINS2_10policy_hubIyjN4cuda3std3__44plusIvEEE10Policy1000EPySC_jS9_yyNS7_10__identityEEEvT0_T1_T2_T3_T4_T6_E12temp_storage+24];
	selp.b64 	%rd169, %rd168, 0, %p24;
	add.s64 	%rd170, %rd169, %rd267;
	setp.gt.u32 	%p25, %r35, 64;
	ld.shared.u64 	%rd171, [_ZZN3cub18CUB_300001_SM_10006detail6reduce28DeviceReduceSingleTileKernelINS2_10policy_hubIyjN4cuda3std3__44plusIvEEE10Policy1000EPySC_jS9_yyNS7_10__identityEEEvT0_T1_T2_T3_T4_T6_E12temp_storage+32];
	selp.b64 	%rd172, %rd171, 0, %p25;
	add.s64 	%rd173, %rd170, %rd172;
	setp.gt.u32 	%p26, %r35, 96;
	ld.shared.u64 	%rd174, [_ZZN3cub18CUB_300001_SM_10006detail6reduce28DeviceReduceSingleTileKernelINS2_10policy_hubIyjN4cuda3std3__44plusIvEEE10Policy1000EPySC_jS9_yyNS7_10__identityEEEvT0_T1_T2_T3_T4_T6_E12temp_storage+40];
	selp.b64 	%rd175, %rd174, 0, %p26;
	add.s64 	%rd176, %rd173, %rd175;
	setp.gt.u32 	%p27, %r35, 128;
	ld.shared.u64 	%rd177, [_ZZN3cub18CUB_300001_SM_10006detail6reduce28DeviceReduceSingleTileKernelINS2_10policy_hubIyjN4cuda3std3__44plusIvEEE10Policy1000EPySC_jS9_yyNS7_10__identityEEEvT0_T1_T2_T3_T4_T6_E12temp_storage+48];
	selp.b64 	%rd178, %rd177, 0, %p27;
	add.s64 	%rd179, %rd176, %rd178;
	setp.gt.u32 	%p28, %r35, 160;
	ld.shared.u64 	%rd180, [_ZZN3cub18CUB_300001_SM_10006detail6reduce28DeviceReduceSingleTileKernelINS2_10policy_hubIyjN4cuda3std3__44plusIvEEE10Policy1000EPySC_jS9_yyNS7_10__identityEEEvT0_T1_T2_T3_T4_T6_E12temp_storage+56];
	selp.b64 	%rd181, %rd180, 0, %p28;
	add.s64 	%rd182, %rd179, %rd181;
	setp.gt.u32 	%p29, %r35, 192;
	ld.shared.u64 	%rd183, [_ZZN3cub18CUB_300001_SM_10006detail6reduce28DeviceReduceSingleTileKernelINS2_10policy_hubIyjN4cuda3std3__44plusIvEEE10Policy1000EPySC_jS9_yyNS7_10__identityEEEvT0_T1_T2_T3_T4_T6_E12temp_storage+64];
	selp.b64 	%rd184, %rd183, 0, %p29;
	add.s64 	%rd185, %rd182, %rd184;
	setp.gt.u32 	%p30, %r35, 224;
	ld.shared.u64 	%rd186, [_ZZN3cub18CUB_300001_SM_10006detail6reduce28DeviceReduceSingleTileKernelINS2_10policy_hubIyjN4cuda3std3__44plusIvEEE10Policy1000EPySC_jS9_yyNS7_10__identityEEEvT0_T1_T2_T3_T4_T6_E12temp_storage+72];
	selp.b64 	%rd187, %rd186, 0, %p30;
	add.s64 	%rd188, %rd185, %rd187;
	setp.gt.u32 	%p31, %r35, 256;
	ld.shared.u64 	%rd189, [_ZZN3cub18CUB_300001_SM_10006detail6reduce28DeviceReduceSingleTileKernelINS2_10policy_hubIyjN4cuda3std3__44plusIvEEE10Policy1000EPySC_jS9_yyNS7_10__identityEEEvT0_T1_T2_T3_T4_T6_E12temp_storage+80];
	selp.b64 	%rd190, %rd189, 0, %p31;
	add.s64 	%rd191, %rd188, %rd190;
	setp.gt.u32 	%p32, %r35, 288;
	ld.shared.u64 	%rd192, [_ZZN3cub18CUB_300001_SM_10006detail6reduce28DeviceReduceSingleTileKernelINS2_10policy_hubIyjN4cuda3std3__44plusIvEEE10Policy1000EPySC_jS9_yyNS7_10__identityEEEvT0_T1_T2_T3_T4_T6_E12temp_storage+88];
	selp.b64 	%rd193, %rd192, 0, %p32;
	add.s64 	%rd194, %rd191, %rd193;
	setp.gt.u32 	%p33, %r35, 320;
	ld.shared.u64 	%rd195, [_ZZN3cub18CUB_300001_SM_10006detail6reduce28DeviceReduceSingleTileKernelINS2_10policy_hubIyjN4cuda3std3__44plusIvEEE10Policy1000EPySC_jS9_yyNS7_10__identityEEEvT0_T1_T2_T3_T4_T6_E12temp_storage+96];
	selp.b64 	%rd196, %rd195, 0, %p33;
	add.s64 	%rd197, %rd194, %rd196;
	setp.gt.u32 	%p34, %r35, 352;
	ld.shared.u64 	%rd198, [_ZZN3cub18CUB_300001_SM_10006detail6reduce28DeviceReduceSingleTileKernelINS2_10policy_hubIyjN4cuda3std3__44plusIvEEE10Policy1000EPySC_jS9_yyNS7_10__identityEEEvT0_T1_T2_T3_T4_T6_E12temp_storage+104];
	selp.b64 	%rd199, %rd198, 0, %p34;
	add.s64 	%rd200, %rd197, %rd199;
	setp.gt.u32 	%p35, %r35, 384;
	ld.shared.u64 	%rd201, [_ZZN3cub18CUB_300001_SM_10006detail6reduce28DeviceReduceSingleTileKernelINS2_10policy_hubIyjN4cuda3std3__44plusIvEEE10Policy1000EPySC_jS9_yyNS7_10__identityEEEvT0_T1_T2_T3_T4_T6_E12temp_storage+112];
	selp.b64 	%rd202, %rd201, 0, %p35;
	add.s64 	%rd203, %rd200, %rd202;
	setp.gt.u32 	%p36, %r35, 416;
	ld.shared.u64 	%rd204, [_ZZN3cub18CUB_300001_SM_10006detail6reduce28DeviceReduceSingleTileKernelINS2_10policy_hubIyjN4cuda3std3__44plusIvEEE10Policy1000EPySC_jS9_yyNS7_10__identityEEEvT0_T1_T2_T3_T4_T6_E12temp_storage+120];
	selp.b64 	%rd205, %rd204, 0, %p36;
	add.s64 	%rd206, %rd203, %rd205;
	setp.gt.u32 	%p37, %r35, 448;
	ld.shared.u64 	%rd207, [_ZZN3cub18CUB_300001_SM_10006detail6reduce28DeviceReduceSingleTileKernelINS2_10policy_hubIyjN4cuda3std3__44plusIvEEE10Policy1000EPySC_jS9_yyNS7_10__identityEEEvT0_T1_T2_T3_T4_T6_E12temp_storage+128];
	selp.b64 	%rd208, %rd207, 0, %p37;
	add.s64 	%rd209, %rd206, %rd208;
	setp.gt.u32 	%p38, %r35, 480;
	ld.shared.u64 	%rd210, [_ZZN3cub18CUB_300001_SM_10006detail6reduce28DeviceReduceSingleTileKernelINS2_10policy_hubIyjN4cuda3std3__44plusIvEEE10Policy1000EPySC_jS9_yyNS7_10__identityEEEvT0_T1_T2_T3_T4_T6_E12temp_storage+136];
	selp.b64 	%rd211, %rd210, 0, %p38;
	add.s64 	%rd267, %rd209, %rd211;
	bra.uni 	$L__BB2_38;
$L__BB2_22:
	mov.u32 	%r13, %tid.x;
	mul.wide.u32 	%rd53, %r13, 8;
	add.s64 	%rd40, %rd36, %rd53;
	// begin inline asm
	ld.global.nc.u64 %rd39, [%rd40];
	// end inline asm
	add.s64 	%rd42, %rd40, 4096;
	// begin inline asm
	ld.global.nc.u64 %rd41, [%rd42];
	// end inline asm
	add.s64 	%rd44, %rd40, 8192;
	// begin inline asm
	ld.global.nc.u64 %rd43, [%rd44];
	// end inline asm
	add.s64 	%rd46, %rd40, 12288;
	// begin inline asm
	ld.global.nc.u64 %rd45, [%rd46];
	// end inline asm
	add.s64 	%rd48, %rd40, 16384;
	// begin inline asm
	ld.global.nc.u64 %rd47, [%rd48];
	// end inline asm
	add.s64 	%rd50, %rd40, 20480;
	// begin inline asm
	ld.global.nc.u64 %rd49, [%rd50];
	// end inline asm
	add.s64 	%rd52, %rd40, 24576;
	// begin inline asm
	ld.global.nc.u64 %rd51, [%rd52];
	// end inline asm
	add.s64 	%rd54, %rd41, %rd39;
	add.s64 	%rd55, %rd43, %rd54;
	add.s64 	%rd56, %rd45, %rd55;
	add.s64 	%rd57, %rd47, %rd56;
	add.s64 	%rd58, %rd49, %rd57;
	add.s64 	%rd266, %rd51, %rd58;
	add.s32 	%r14, %r35, -3584;
	setp.lt.u32 	%p3, %r14, 3584;
	mov.b32 	%r126, 3584;
	@%p3 bra 	$L__BB2_26;
	mov.b32 	%r126, 3584;
$L__BB2_24:
	mul.wide.u32 	%rd73, %r126, 8;
	add.s64 	%rd60, %rd40, %rd73;
	// begin inline asm
	ld.global.nc.u64 %rd59, [%rd60];
	// end inline asm
	add.s64 	%rd62, %rd60, 4096;
	// begin inline asm
	ld.global.nc.u64 %rd61, [%rd62];
	// end inline asm
	add.s64 	%rd64, %rd60, 8192;
	// begin inline asm
	ld.global.nc.u64 %rd63, [%rd64];
	// end inline asm
	add.s64 	%rd66, %rd60, 12288;
	// begin inline asm
	ld.global.nc.u64 %rd65, [%rd66];
	// end inline asm
	add.s64 	%rd68, %rd60, 16384;
	// begin inline asm
	ld.global.nc.u64 %rd67, [%rd68];
	// end inline asm
	add.s64 	%rd70, %rd60, 20480;
	// begin inline asm
	ld.global.nc.u64 %rd69, [%rd70];
	// end inline asm
	add.s64 	%rd72, %rd60, 24576;
	// begin inline asm
	ld.global.nc.u64 %rd71, [%rd72];
	// end inline asm
	add.s64 	%rd74, %rd59, %rd266;
	add.s64 	%rd75, %rd61, %rd74;
	add.s64 	%rd76, %rd63, %rd75;
	add.s64 	%rd77, %rd65, %rd76;
	add.s64 	%rd78, %rd67, %rd77;
	add.s64 	%rd79, %rd69, %rd78;
	add.s64 	%rd266, %rd71, %rd79;
	sub.s32 	%r38, %r35, %r126;
	setp.lt.u32 	%p4, %r38, 3584;
	@%p4 bra 	$L__BB2_34;
	add.s32 	%r126, %r126, 3584;
	setp.le.u32 	%p5, %r126, %r14;
	@%p5 bra 	$L__BB2_24;
$L__BB2_26:
	setp.le.u32 	%p6, %r35, %r126;
	@%p6 bra 	$L__BB2_34;
	sub.s32 	%r18, %r35, %r126;
	setp.ge.s32 	%p7, %r13, %r18;
	@%p7 bra 	$L__BB2_34;
	not.b32 	%r39, %r13;
	add.s32 	%r40, %r35, %r39;
	sub.s32 	%r19, %r40, %r126;
	and.b32  	%r41, %r19, 1536;
	setp.eq.s32 	%p8, %r41, 1536;
	mov.u32 	%r130, %r13;
	@%p8 bra 	$L__BB2_31;
	add.s32 	%r128, %r13, %r126;
	shr.u32 	%r42, %r19, 9;
	add.s32 	%r43, %r42, 1;
	and.b32  	%r44, %r43, 3;
	neg.s32 	%r127, %r44;
	mov.u32 	%r130, %r13;
$L__BB2_30:
	.pragma "nounroll";
	mul.wide.u32 	%rd83, %r128, 8;
	add.s64 	%rd82, %rd36, %rd83;
	// begin inline asm
	ld.global.nc.u64 %rd81, [%rd82];
	// end inline asm
	add.s64 	%rd266, %rd81, %rd266;
	add.s32 	%r130, %r130, 512;
	add.s32 	%r128, %r128, 512;
	add.s32 	%r127, %r127, 1;
	setp.ne.s32 	%p9, %r127, 0;
	@%p9 bra 	$L__BB2_30;
$L__BB2_31:
	setp.lt.u32 	%p10, %r19, 1536;
	@%p10 bra 	$L__BB2_34;
	add.s32 	%r132, %r130, 1024;
	add.s32 	%r131, %r130, %r126;
$L__BB2_33:
	mul.wide.u32 	%rd92, %r131, 8;
	add.s64 	%rd85, %rd36, %rd92;
	// begin inline asm
	ld.global.nc.u64 %rd84, [%rd85];
	// end inline asm
	add.s64 	%rd93, %rd84, %rd266;
	add.s32 	%r45, %r131, 512;
	mul.wide.u32 	%rd94, %r45, 8;
	add.s64 	%rd87, %rd36, %rd94;
	// begin inline asm
	ld.global.nc.u64 %rd86, [%rd87];
	// end inline asm
	add.s64 	%rd95, %rd86, %rd93;
	add.s32 	%r46, %r131, 1024;
	mul.wide.u32 	%rd96, %r46, 8;
	add.s64 	%rd89, %rd36, %rd96;
	// begin inline asm
	ld.global.nc.u64 %rd88, [%rd89];
	// end inline asm
	add.s64 	%rd97, %rd88, %rd95;
	add.s32 	%r47, %r131, 1536;
	mul.wide.u32 	%rd98, %r47, 8;
	add.s64 	%rd91, %rd36, %rd98;
	// begin inline asm
	ld.global.nc.u64 %rd90, [%rd91];
	// end inline asm
	add.s64 	%rd266, %rd90, %rd97;
	add.s32 	%r33, %r132, 2048;
	add.s32 	%r48, %r132, 1024;
	add.s32 	%r131, %r131, 2048;
	setp.lt.s32 	%p11, %r48, %r18;
	mov.u32 	%r132, %r33;
	@%p11 bra 	$L__BB2_33;
$L__BB2_34:
	// begin inline asm
	mov.u32 %r49, %laneid;
	// end inline asm
	mov.b32 	%r50, 1;
	mov.b32 	%r63, 31;
	mov.b32 	%r64, -1;
	// begin inline asm
	{  .reg .u32 lo;  .reg .u32 hi;  .reg .pred p;  mov.b64 {lo, hi}, %rd266;  shfl.sync.down.b32 lo|p, lo, %r50, %r63, %r64;  shfl.sync.down.b32 hi|p, hi, %r50, %r63, %r64;  mov.b64 %rd99, {lo, hi};  @p add.u64 %rd99, %rd99, %rd266;}
	// end inline asm
	mov.b32 	%r53, 2;
	// begin inline asm
	{  .reg .u32 lo;  .reg .u32 hi;  .reg .pred p;  mov.b64 {lo, hi}, %rd99;  shfl.sync.down.b32 lo|p, lo, %r53, %r63, %r64;  shfl.sync.down.b32 hi|p, hi, %r53, %r63, %r64;  mov.b64 %rd101, {lo, hi};  @p add.u64 %rd101, %rd101, %rd99;}
	// end inline asm
	mov.b32 	%r56, 4;
	// begin inline asm
	{  .reg .u32 lo;  .reg .u32 hi;  .reg .pred p;  mov.b64 {lo, hi}, %rd101;  shfl.sync.down.b32 lo|p, lo, %r56, %r63, %r64;  shfl.sync.down.b32 hi|p, hi, %r56, %r63, %r64;  mov.b64 %rd103, {lo, hi};  @p add.u64 %rd103, %rd103, %rd101;}
	// end inline asm
	mov.b32 	%r59, 8;
	// begin inline asm
	{  .reg .u32 lo;  .reg .u32 hi;  .reg .pred p;  mov.b64 {lo, hi}, %rd103;  shfl.sync.down.b32 lo|p, lo, %r59, %r63, %r64;  shfl.sync.down.b32 hi|p, hi, %r59, %r63, %r64;  mov.b64 %rd105, {lo, hi};  @p add.u64 %rd105, %rd105, %rd103;}
	// end inline asm
	mov.b32 	%r62, 16;
	// begin inline asm
	{  .reg .u32 lo;  .reg .u32 hi;  .reg .pred p;  mov.b64 {lo, hi}, %rd105;  shfl.sync.down.b32 lo|p, lo, %r62, %r63, %r64;  shfl.sync.down.b32 hi|p, hi, %r62, %r63, %r64;  mov.b64 %rd267, {lo, hi};  @p add.u64 %rd267, %rd267, %rd105;}
	// end inline asm
	setp.ne.s32 	%p12, %r49, 0;
	@%p12 bra 	$L__BB2_36;
	shr.u32 	%r65, %r13, 2;
	and.b32  	%r66, %r65, 248;
	mov.u32 	%r67, _ZZN3cub18CUB_300001_SM_10006detail6reduce28DeviceReduceSingleTileKernelINS2_10policy_hubIyjN4cuda3std3__44plusIvEEE10Policy1000EPySC_jS9_yyNS7_10__identityEEEvT0_T1_T2_T3_T4_T6_E12temp_storage;
	add.s32 	%r68, %r67, %r66;
	st.shared.u64 	[%r68+16], %rd267;
$L__BB2_36:
	bar.sync 	0;
	setp.ne.s32 	%p13, %r13, 0;
	@%p13 bra 	$L__BB2_38;
	ld.shared.u64 	%rd109, [_ZZN3cub18CUB_300001_SM_10006detail6reduce28DeviceReduceSingleTileKernelINS2_10policy_hubIyjN4cuda3std3__44plusIvEEE10Policy1000EPySC_jS9_yyNS7_10__identityEEEvT0_T1_T2_T3_T4_T6_E12temp_storage+24];
	add.s64 	%rd110, %rd109, %rd267;
	ld.shared.u64 	%rd111, [_ZZN3cub18CUB_300001_SM_10006detail6reduce28DeviceReduceSingleTileKernelINS2_10policy_hubIyjN4cuda3std3__44plusIvEEE10Policy1000EPySC_jS9_yyNS7_10__identityEEEvT0_T1_T2_T3_T4_T6_E12temp_storage+32];
	add.s64 	%rd112, %rd110, %rd111;
	ld.shared.u64 	%rd113, [_ZZN3cub18CUB_300001_SM_10006detail6reduce28DeviceReduceSingleTileKernelINS2_10policy_hubIyjN4cuda3std3__44plusIvEEE10Policy1000EPySC_jS9_yyNS7_10__identityEEEvT0_T1_T2_T3_T4_T6_E12temp_storage+40];
	add.s64 	%rd114, %rd112, %rd113;
	ld.shared.u64 	%rd115, [_ZZN3cub18CUB_300001_SM_10006detail6reduce28DeviceReduceSingleTileKernelINS2_10policy_hubIyjN4cuda3std3__44plusIvEEE10Policy1000EPySC_jS9_yyNS7_10__identityEEEvT0_T1_T2_T3_T4_T6_E12temp_storage+48];
	add.s64 	%rd116, %rd114, %rd115;
	ld.shared.u64 	%rd117, [_ZZN3cub18CUB_300001_SM_10006detail6reduce28DeviceReduceSingleTileKernelINS2_10policy_hubIyjN4cuda3std3__44plusIvEEE10Policy1000EPySC_jS9_yyNS7_10__identityEEEvT0_T1_T2_T3_T4_T6_E12temp_storage+56];
	add.s64 	%rd118, %rd116, %rd117;
	ld.shared.u64 	%rd119, [_ZZN3cub18CUB_300001_SM_10006detail6reduce28DeviceReduceSingleTileKernelINS2_10policy_hubIyjN4cuda3std3__44plusIvEEE10Policy1000EPySC_jS9_yyNS7_10__identityEEEvT0_T1_T2_T3_T4_T6_E12temp_storage+64];
	add.s64 	%rd120, %rd118, %rd119;
	ld.shared.u64 	%rd121, [_ZZN3cub18CUB_300001_SM_10006detail6reduce28DeviceReduceSingleTileKernelINS2_10policy_hubIyjN4cuda3std3__44plusIvEEE10Policy1000EPySC_jS9_yyNS7_10__identityEEEvT0_T1_T2_T3_T4_T6_E12temp_storage+72];
	add.s64 	%rd122, %rd120, %rd121;
	ld.shared.u64 	%rd123, [_ZZN3cub18CUB_300001_SM_10006detail6reduce28DeviceReduceSingleTileKernelINS2_10policy_hubIyjN4cuda3std3__44plusIvEEE10Policy1000EPySC_jS9_yyNS7_10__identityEEEvT0_T1_T2_T3_T4_T6_E12temp_storage+80];
	add.s64 	%rd124, %rd122, %rd123;
	ld.shared.u64 	%rd125, [_ZZN3cub18CUB_300001_SM_10006detail6reduce28DeviceReduceSingleTileKernelINS2_10policy_hubIyjN4cuda3std3__44plusIvEEE10Policy1000EPySC_jS9_yyNS7_10__identityEEEvT0_T1_T2_T3_T4_T6_E12temp_storage+88];
	add.s64 	%rd126, %rd124, %rd125;
	ld.shared.u64 	%rd127, [_ZZN3cub18CUB_300001_SM_10006detail6reduce28DeviceReduceSingleTileKernelINS2_10policy_hubIyjN4cuda3std3__44plusIvEEE10Policy1000EPySC_jS9_yyNS7_10__identityEEEvT0_T1_T2_T3_T4_T6_E12temp_storage+96];
	add.s64 	%rd128, %rd126, %rd127;
	ld.shared.u64 	%rd129, [_ZZN3cub18CUB_300001_SM_10006detail6reduce28DeviceReduceSingleTileKernelINS2_10policy_hubIyjN4cuda3std3__44plusIvEEE10Policy1000EPySC_jS9_yyNS7_10__identityEEEvT0_T1_T2_T3_T4_T6_E12temp_storage+104];
	add.s64 	%rd130, %rd128, %rd129;
	ld.shared.u64 	%rd131, [_ZZN3cub18CUB_300001_SM_10006detail6reduce28DeviceReduceSingleTileKernelINS2_10policy_hubIyjN4cuda3std3__44plusIvEEE10Policy1000EPySC_jS9_yyNS7_10__identityEEEvT0_T1_T2_T3_T4_T6_E12temp_storage+112];
	add.s64 	%rd132, %rd130, %rd131;
	ld.shared.u64 	%rd133, [_ZZN3cub18CUB_300001_SM_10006detail6reduce28DeviceReduceSingleTileKernelINS2_10policy_hubIyjN4cuda3std3__44plusIvEEE10Policy1000EPySC_jS9_yyNS7_10__identityEEEvT0_T1_T2_T3_T4_T6_E12temp_storage+120];
	add.s64 	%rd134, %rd132, %rd133;
	ld.shared.u64 	%rd135, [_ZZN3cub18CUB_300001_SM_10006detail6reduce28DeviceReduceSingleTileKernelINS2_10policy_hubIyjN4cuda3std3__44plusIvEEE10Policy1000EPySC_jS9_yyNS7_10__identityEEEvT0_T1_T2_T3_T4_T6_E12temp_storage+128];
	add.s64 	%rd136, %rd134, %rd135;
	ld.shared.u64 	%rd137, [_ZZN3cub18CUB_300001_SM_10006detail6reduce28DeviceReduceSingleTileKernelINS2_10policy_hubIyjN4cuda3std3__44plusIvEEE10Policy1000EPySC_jS9_yyNS7_10__identityEEEvT0_T1_T2_T3_T4_T6_E12temp_storage+136];
	add.s64 	%rd267, %rd136, %rd137;
$L__BB2_38:
	mov.u32 	%r118, %tid.x;
	setp.ne.s32 	%p41, %r118, 0;
	@%p41 bra 	$L__BB2_40;
	add.s64 	%rd251, %rd267, %rd37;
	st.global.u64 	[%rd1], %rd251;
$L__BB2_40:
	ret;

}
	// .globl	_ZN3cub18CUB_300001_SM_10006detail6reduce18DeviceReduceKernelINS2_10policy_hubIyjN4cuda3std3__44plusIvEEE10Policy1000EPyjS9_yNS7_10__identityEEEvT0_PT3_T1_NS0_13GridEvenShareISH_EET2_T4_
.visible .entry _ZN3cub18CUB_300001_SM_10006detail6reduce18DeviceReduceKernelINS2_10policy_hubIyjN4cuda3std3__44plusIvEEE10Policy1000EPyjS9_yNS7_10__identityEEEvT0_PT3_T1_NS0_13GridEvenShareISH_EET2_T4_(
	.param .u64 .ptr .align 1 _ZN3cub18CUB_300001_SM_10006detail6reduce18DeviceReduceKernelINS2_10policy_hubIyjN4cuda3std3__44plusIvEEE10Policy1000EPyjS9_yNS7_10__identityEEEvT0_PT3_T1_NS0_13GridEvenShareISH_EET2_T4__param_0,
	.param .u64 .ptr .align 1 _ZN3cub18CUB_300001_SM_10006detail6reduce18DeviceReduceKernelINS2_10policy_hubIyjN4cuda3std3__44plusIvEEE10Policy1000EPyjS9_yNS7_10__identityEEEvT0_PT3_T1_NS0_13GridEvenShareISH_EET2_T4__param_1,
	.param .u32 _ZN3cub18CUB_300001_SM_10006detail6reduce18DeviceReduceKernelINS2_10policy_hubIyjN4cuda3std3__44plusIvEEE10Policy1000EPyjS9_yNS7_10__identityEEEvT0_PT3_T1_NS0_13GridEvenShareISH_EET2_T4__param_2,
	.param .align 4 .b8 _ZN3cub18CUB_300001_SM_10006detail6reduce18DeviceReduceKernelINS2_10policy_hubIyjN4cuda3std3__44plusIvEEE10Policy1000EPyjS9_yNS7_10__identityEEEvT0_PT3_T1_NS0_13GridEvenShareISH_EET2_T4__param_3[40],
	.param .align 1 .b8 _ZN3cub18CUB_300001_SM_10006detail6reduce18DeviceReduceKernelINS2_10policy_hubIyjN4cuda3std3__44plusIvEEE10Policy1000EPyjS9_yNS7_10__identityEEEvT0_PT3_T1_NS0_13GridEvenShareISH_EET2_T4__param_4[1],
	.param .align 1 .b8 _ZN3cub18CUB_300001_SM_10006detail6reduce18DeviceReduceKernelINS2_10policy_hubIyjN4cuda3std3__44plusIvEEE10Policy1000EPyjS9_yNS7_10__identityEEEvT0_PT3_T1_NS0_13GridEvenShareISH_EET2_T4__param_5[1]
)
.maxntid 512
{
	.reg .pred 	%p<41>;
	.reg .b16 	%rs<4>;
	.reg .b32 	%r<169>;
	.reg .b64 	%rd<264>;
	// demoted variable
	.shared .align 8 .b8 _ZZN3cub18CUB_300001_SM_10006detail6reduce18DeviceReduceKernelINS2_10policy_hubIyjN4cuda3std3__44plusIvEEE10Policy1000EPyjS9_yNS7_10__identityEEEvT0_PT3_T1_NS0_13GridEvenShareISH_EET2_T4_E12temp_storage[152];
	ld.param.u64 	%rd27, [_ZN3cub18CUB_300001_SM_10006detail6reduce18DeviceReduceKernelINS2_10policy_hubIyjN4cuda3std3__44plusIvEEE10Policy1000EPyjS9_yNS7_10__identityEEEvT0_PT3_T1_NS0_13GridEvenShareISH_EET2_T4__param_0];
	ld.param.u32 	%r1, [_ZN3cub18CUB_300001_SM_10006detail6reduce18DeviceReduceKernelINS2_10policy_hubIyjN4cuda3std3__44plusIvEEE10Policy1000EPyjS9_yNS7_10__identityEEEvT0_PT3_T1_NS0_13GridEvenShareISH_EET2_T4__param_3+20];
	ld.param.u32 	%r2, [_ZN3cub18CUB_300001_SM_10006detail6reduce18DeviceReduceKernelINS2_10policy_hubIyjN4cuda3std3__44plusIvEEE10Policy1000EPyjS9_yNS7_10__identityEEEvT0_PT3_T1_NS0_13GridEvenShareISH_EET2_T4__param_3+24];
	mov.u32 	%r3, %ctaid.x;
	mul.lo.s32 	%r4, %r2, 3584;
	mul.lo.s32 	%r162, %r3, 3584;
	sub.s32 	%r6, %r1, %r162;
	setp.gt.u32 	%p1, %r6, 3583;
	@%p1 bra 	$L__BB3_19;
	mov.u32 	%r7, %tid.x;
	setp.ge.u32 	%p13, %r7, %r6;
	mov.b64 	%rd256, 0;
	mov.u32 	%r155, %r7;
	@%p13 bra 	$L__BB3_3;
	add.s32 	%r95, %r162, %r7;
	mul.wide.u32 	%rd134, %r95, 8;
	add.s64 	%rd133, %rd27, %rd134;
	// begin inline asm
	ld.global.nc.u64 %rd256, [%rd133];
	// end inline asm
	add.s32 	%r155, %r7, 512;
$L__BB3_3:
	setp.ge.u32 	%p14, %r155, %r6;
	@%p14 bra 	$L__BB3_10;
	not.b32 	%r96, %r155;
	add.s32 	%r97, %r1, %r96;
	sub.s32 	%r10, %r97, %r162;
	and.b32  	%r98, %r10, 1536;
	setp.eq.s32 	%p15, %r98, 1536;
	@%p15 bra 	$L__BB3_7;
	add.s32 	%r153, %r155, %r162;
	shr.u32 	%r99, %r10, 9;
	add.s32 	%r100, %r99, 1;
	and.b32  	%r101, %r100, 3;
	neg.s32 	%r152, %r101;
$L__BB3_6:
	.pragma "nounroll";
	mul.wide.u32 	%rd138, %r153, 8;
	add.s64 	%rd137, %rd27, %rd138;
	// begin inline asm
	ld.global.nc.u64 %rd136, [%rd137];
	// end inline asm
	add.s64 	%rd256, %rd136, %rd256;
	add.s32 	%r155, %r155, 512;
	add.s32 	%r153, %r153, 512;
	add.s32 	%r152, %r152, 1;
	setp.ne.s32 	%p16, %r152, 0;
	@%p16 bra 	$L__BB3_6;
$L__BB3_7:
	setp.lt.u32 	%p17, %r10, 1536;
	@%p17 bra 	$L__BB3_10;
	add.s32 	%r157, %r155, 1024;
	add.s32 	%r156, %r155, %r162;
$L__BB3_9:
	mul.wide.u32 	%rd147, %r156, 8;
	add.s64 	%rd140, %rd27, %rd147;
	// begin inline asm
	ld.global.nc.u64 %rd139, [%rd140];
	// end inline asm
	add.s64 	%rd148, %rd139, %rd256;
	add.s32 	%r102, %r156, 512;
	mul.wide.u32 	%rd149, %r102, 8;
	add.s64 	%rd142, %rd27, %rd149;
	// begin inline asm
	ld.global.nc.u64 %rd141, [%rd142];
	// end inline asm
	add.s64 	%rd150, %rd141, %rd148;
	add.s32 	%r103, %r156, 1024;
	mul.wide.u32 	%rd151, %r103, 8;
	add.s64 	%rd144, %rd27, %rd151;
	// begin inline asm
	ld.global.nc.u64 %rd143, [%rd144];
	// end inline asm
	add.s64 	%rd152, %rd143, %rd150;
	add.s32 	%r104, %r156, 1536;
	mul.wide.u32 	%rd153, %r104, 8;
	add.s64 	%rd146, %rd27, %rd153;
	// begin inline asm
	ld.global.nc.u64 %rd145, [%rd146];
	// end inline asm
	add.s64 	%rd256, %rd145, %rd152;
	add.s32 	%r24, %r157, 2048;
	add.s32 	%r105, %r157, 1024;
	add.s32 	%r156, %r156, 2048;
	setp.lt.s32 	%p18, %r105, %r6;
	mov.u32 	%r157, %r24;
	@%p18 bra 	$L__BB3_9;
$L__BB3_10:
	setp.lt.u32 	%p19, %r6, 512;
	@%p19 bra 	$L__BB3_15;
	// begin inline asm
	mov.u32 %r130, %laneid;
	// end inline asm
	mov.b32 	%r131, 1;
	mov.b32 	%r144, 31;
	mov.b32 	%r145, -1;
	// begin inline asm
	{  .reg .u32 lo;  .reg .u32 hi;  .reg .pred p;  mov.b64 {lo, hi}, %rd256;  shfl.sync.down.b32 lo|p, lo, %r131, %r144, %r145;  shfl.sync.down.b32 hi|p, hi, %r131, %r144, %r145;  mov.b64 %rd208, {lo, hi};  @p add.u64 %rd208, %rd208, %rd256;}
	// end inline asm
	mov.b32 	%r134, 2;
	// begin inline asm
	{  .reg .u32 lo;  .reg .u32 hi;  .reg .pred p;  mov.b64 {lo, hi}, %rd208;  shfl.sync.down.b32 lo|p, lo, %r134, %r144, %r145;  shfl.sync.down.b32 hi|p, hi, %r134, %r144, %r145;  mov.b64 %rd210, {lo, hi};  @p add.u64 %rd210, %rd210, %rd208;}
	// end inline asm
	mov.b32 	%r137, 4;
	// begin inline asm
	{  .reg .u32 lo;  .reg .u32 hi;  .reg .pred p;  mov.b64 {lo, hi}, %rd210;  shfl.sync.down.b32 lo|p, lo, %r137, %r144, %r145;  shfl.sync.down.b32 hi|p, hi, %r137, %r144, %r145;  mov.b64 %rd212, {lo, hi};  @p add.u64 %rd212, %rd212, %rd210;}
	// end inline asm
	mov.b32 	%r140, 8;
	// begin inline asm
	{  .reg .u32 lo;  .reg .u32 hi;  .reg .pred p;  mov.b64 {lo, hi}, %rd212;  shfl.sync.down.b32 lo|p, lo, %r140, %r144, %r145;  shfl.sync.down.b32 hi|p, hi, %r140, %r144, %r145;  mov.b64 %rd214, {lo, hi};  @p add.u64 %rd214, %rd214, %rd212;}
	// end inline asm
	mov.b32 	%r143, 16;
	// begin inline asm
	{  .reg .u32 lo;  .reg .u32 hi;  .reg .pred p;  mov.b64 {lo, hi}, %rd214;  shfl.sync.down.b32 lo|p, lo, %r143, %r144, %r145;  shfl.sync.down.b32 hi|p, hi, %r143, %r144, %r145;  mov.b64 %rd263, {lo, hi};  @p add.u64 %rd263, %rd263, %rd214;}
	// end inline asm
	setp.ne.s32 	%p38, %r130, 0;
	@%p38 bra 	$L__BB3_13;
	shr.u32 	%r146, %r7, 2;
	and.b32  	%r147, %r146, 248;
	mov.u32 	%r148, _ZZN3cub18CUB_300001_SM_10006detail6reduce18DeviceReduceKernelINS2_10policy_hubIyjN4cuda3std3__44plusIvEEE10Policy1000EPyjS9_yNS7_10__identityEEEvT0_PT3_T1_NS0_13GridEvenShareISH_EET2_T4_E12temp_storage;
	add.s32 	%r149, %r148, %r147;
	st.shared.u64 	[%r149+16], %rd263;
$L__BB3_13:
	bar.sync 	0;
	setp.ne.s32 	%p39, %r7, 0;
	@%p39 bra 	$L__BB3_35;
	ld.shared.u64 	%rd218, [_ZZN3cub18CUB_300001_SM_10006detail6reduce18DeviceReduceKernelINS2_10policy_hubIyjN4cuda3std3__44plusIvEEE10Policy1000EPyjS9_yNS7_10__identityEEEvT0_PT3_T1_NS0_13GridEvenShareISH_EET2_T4_E12temp_storage+24];
	add.s64 	%rd219, %rd218, %rd263;
	ld.shared.u64 	%rd220, [_ZZN3cub18CUB_300001_SM_10006detail6reduce18DeviceReduceKernelINS2_10policy_hubIyjN4cuda3std3__44plusIvEEE10Policy1000EPyjS9_yNS7_10__identityEEEvT0_PT3_T1_NS0_13GridEvenShareISH_EET2_T4_E12temp_storage+32];
	add.s64 	%rd221, %rd219, %rd220;
	ld.shared.u64 	%rd222, [_ZZN3cub18CUB_300001_SM_10006detail6reduce18DeviceReduceKernelINS2_10policy_hubIyjN4cuda3std3__44plusIvEEE10Policy1000EPyjS9_yNS7_10__identityEEEvT0_PT3_T1_NS0_13GridEvenShareISH_EET2_T4_E12temp_storage+40];
	add.s64 	%rd223, %rd221, %rd222;
	ld.shared.u64 	%rd224, [_ZZN3cub18CUB_300001_SM_10006detail6reduce18DeviceReduceKernelINS2_10policy_hubIyjN4cuda3std3__44plusIvEEE10Policy1000EPyjS9_yNS7_10__identityEEEvT0_PT3_T1_NS0_13GridEvenShareISH_EET2_T4_E12temp_storage+48];
	add.s64 	%rd225, %rd223, %rd224;
	ld.shared.u64 	%rd226, [_ZZN3cub18CUB_300001_SM_10006detail6reduce18DeviceReduceKernelINS2_10policy_hubIyjN4cuda3std3__44plusIvEEE10Policy1000EPyjS9_yNS7_10__identityEEEvT0_PT3_T1_NS0_13GridEvenShareISH_EET2_T4_E12temp_storage+56];
	add.s64 	%rd227, %rd225, %rd226;
	ld.shared.u64 	%rd228, [_ZZN3cub18CUB_300001_SM_10006detail6reduce18DeviceReduceKernelINS2_10policy_hubIyjN4cuda3std3__44plusIvEEE10Policy1000EPyjS9_yNS7_10__identityEEEvT0_PT3_T1_NS0_13GridEvenShareISH_EET2_T4_E12temp_storage+64];
	add.s64 	%rd229, %rd227, %rd228;
	ld.shared.u64 	%rd230, [_ZZN3cub18CUB_300001_SM_10006detail6reduce18DeviceReduceKernelINS2_10policy_hubIyjN4cuda3std3__44plusIvEEE10Policy1000EPyjS9_yNS7_10__identityEEEvT0_PT3_T1_NS0_13GridEvenShareISH_EET2_T4_E12temp_storage+72];
	add.s64 	%rd231, %rd229, %rd230;
	ld.shared.u64 	%rd232, [_ZZN3cub18CUB_300001_SM_10006detail6reduce18DeviceReduceKernelINS2_10policy_hubIyjN4cuda3std3__44plusIvEEE10Policy1000EPyjS9_yNS7_10__identityEEEvT0_PT3_T1_NS0_13GridEvenShareISH_EET2_T4_E12temp_storage+80];
	add.s64 	%rd233, %rd231, %rd232;
	ld.shared.u64 	%rd234, [_ZZN3cub18CUB_300001_SM_10006detail6reduce18DeviceReduceKernelINS2_10policy_hubIyjN4cuda3std3__44plusIvEEE10Policy1000EPyjS9_yNS7_10__identityEEEvT0_PT3_T1_NS0_13GridEvenShareISH_EET2_T4_E12temp_storage+88];
	add.s64 	%rd235, %rd233, %rd234;
	ld.shared.u64 	%rd236, [_ZZN3cub18CUB_300001_SM_10006detail6reduce18DeviceReduceKernelINS2_10policy_hubIyjN4cuda3std3__44plusIvEEE10Policy1000EPyjS9_yNS7_10__identityEEEvT0_PT3_T1_NS0_13GridEvenShareISH_EET2_T4_E12temp_storage+96];
	add.s64 	%rd237, %rd235, %rd236;
	ld.shared.u64 	%rd238, [_ZZN3cub18CUB_300001_SM_10006detail6reduce18DeviceReduceKernelINS2_10policy_hubIyjN4cuda3std3__44plusIvEEE10Policy1000EPyjS9_yNS7_10__identityEEEvT0_PT3_T1_NS0_13GridEvenShareISH_EET2_T4_E12temp_storage+104];
	add.s64 	%rd239, %rd237, %rd238;
	ld.shared.u64 	%rd240, [_ZZN3cub18CUB_300001_SM_10006detail6reduce18DeviceReduceKernelINS2_10policy_hubIyjN4cuda3std3__44plusIvEEE10Policy1000EPyjS9_yNS7_10__identityEEEvT0_PT3_T1_NS0_13GridEvenShareISH_EET2_T4_E12temp_storage+112];
	add.s64 	%rd241, %rd239, %rd240;
	ld.shared.u64 	%rd242, [_ZZN3cub18CUB_300001_SM_10006detail6reduce18DeviceReduceKernelINS2_10policy_hubIyjN4cuda3std3__44plusIvEEE10Policy1000EPyjS9_yNS7_10__identityEEEvT0_PT3_T1_NS0_13GridEvenShareISH_EET2_T4_E12temp_storage+120];
	add.s64 	%rd243, %rd241, %rd242;
	ld.shared.u64 	%rd244, [_ZZN3cub18CUB_300001_SM_10006detail6reduce18DeviceReduceKernelINS2_10policy_hubIyjN4cuda3std3__44plusIvEEE10Policy1000EPyjS9_yNS7_10__identityEEEvT0_PT3_T1_NS0_13GridEvenShareISH_EET2_T4_E12temp_storage+128];
	add.s64 	%rd245, %rd243, %rd244;
	ld.shared.u64 	%rd246, [_ZZN3cub18CUB_300001_SM_10006detail6reduce18DeviceReduceKernelINS2_10policy_hubIyjN4cuda3std3__44plusIvEEE10Policy1000EPyjS9_yNS7_10__identityEEEvT0_PT3_T1_NS0_13GridEvenShareISH_EET2_T4_E12temp_storage+136];
	add.s64 	%rd263, %rd245, %rd246;
	bra.uni 	$L__BB3_35;
$L__BB3_15:
	// begin inline asm
	mov.u32 %r106, %laneid;
	// end inline asm
	and.b32  	%r122, %r7, 992;
	add.s32 	%r123, %r122, 32;
	setp.gt.u32 	%p20, %r123, %r6;
	not.b32 	%r124, %r122;
	add.s32 	%r125, %r6, %r124;
	selp.b32 	%r120, %r125, 31, %p20;
	mov.b32 	%r107, 1;
	mov.b32 	%r121, -1;
	// begin inline asm
	{  .reg .u32 lo;  .reg .u32 hi;  .reg .pred p;  mov.b64 {lo, hi}, %rd256;  shfl.sync.down.b32 lo|p, lo, %r107, %r120, %r121;  shfl.sync.down.b32 hi|p, hi, %r107, %r120, %r121;  mov.b64 %rd154, {lo, hi};  @p add.u64 %rd154, %rd154, %rd256;}
	// end inline asm
	mov.b32 	%r110, 2;
	// begin inline asm
	{  .reg .u32 lo;  .reg .u32 hi;  .reg .pred p;  mov.b64 {lo, hi}, %rd154;  shfl.sync.down.b32 lo|p, lo, %r110, %r120, %r121;  shfl.sync.down.b32 hi|p, hi, %r110, %r120, %r121;  mov.b64 %rd156, {lo, hi};  @p add.u64 %rd156, %rd156, %rd154;}
	// end inline asm
	mov.b32 	%r113, 4;
	// begin inline asm
	{  .reg .u32 lo;  .reg .u32 hi;  .reg .pred p;  mov.b64 {lo, hi}, %rd156;  shfl.sync.down.b32 lo|p, lo, %r113, %r120, %r121;  shfl.sync.down.b32 hi|p, hi, %r113, %r120, %r121;  mov.b64 %rd158, {lo, hi};  @p add.u64 %rd158, %rd158, %rd156;}
	// end inline asm
	mov.b32 	%r116, 8;
	// begin inline asm
	{  .reg .u32 lo;  .reg .u32 hi;  .reg .pred p;  mov.b64 {lo, hi}, %rd158;  shfl.sync.down.b32 lo|p, lo, %r116, %r120, %r121;  shfl.sync.down.b32 hi|p, hi, %r116, %r120, %r121;  mov.b64 %rd160, {lo, hi};  @p add.u64 %rd160, %rd160, %rd158;}
	// end inline asm
	mov.b32 	%r119, 16;
	// begin inline asm
	{  .reg .u32 lo;  .reg .u32 hi;  .reg .pred p;  mov.b64 {lo, hi}, %rd160;  shfl.sync.down.b32 lo|p, lo, %r119, %r120, %r121;  shfl.sync.down.b32 hi|p, hi, %r119, %r120, %r121;  mov.b64 %rd263, {lo, hi};  @p add.u64 %rd263, %rd263, %rd160;}
	// end inline asm
	setp.ne.s32 	%p21, %r106, 0;
	@%p21 bra 	$L__BB3_17;
	shr.u32 	%r126, %r7, 2;
	and.b32  	%r127, %r126, 248;
	mov.u32 	%r128, _ZZN3cub18CUB_300001_SM_10006detail6reduce18DeviceReduceKernelINS2_10policy_hubIyjN4cuda3std3__44plusIvEEE10Policy1000EPyjS9_yNS7_10__identityEEEvT0_PT3_T1_NS0_13GridEvenShareISH_EET2_T4_E12temp_storage;
	add.s32 	%r129, %r128, %r127;
	st.shared.u64 	[%r129+16], %rd263;
$L__BB3_17:
	bar.sync 	0;
	setp.ne.s32 	%p22, %r7, 0;
	@%p22 bra 	$L__BB3_35;
	setp.gt.u32 	%p23, %r6, 32;
	ld.shared.u64 	%rd164, [_ZZN3cub18CUB_300001_SM_10006detail6reduce18DeviceReduceKernelINS2_10policy_hubIyjN4cuda3std3__44plusIvEEE10Policy1000EPyjS9_yNS7_10__identityEEEvT0_PT3_T1_NS0_13GridEvenShareISH_EET2_T4_E12temp_storage+24];
	selp.b64 	%rd165, %rd164, 0, %p23;
	add.s64 	%rd166, %rd165, %rd263;
	setp.gt.u32 	%p24, %r6, 64;
	ld.shared.u64 	%rd167, [_ZZN3cub18CUB_300001_SM_10006detail6reduce18DeviceReduceKernelINS2_10policy_hubIyjN4cuda3std3__44plusIvEEE10Policy1000EPyjS9_yNS7_10__identityEEEvT0_PT3_T1_NS0_13GridEvenShareISH_EET2_T4_E12temp_storage+32];
	selp.b64 	%rd168, %rd167, 0, %p24;
	add.s64 	%rd169, %rd166, %rd168;
	setp.gt.u32 	%p25, %r6, 96;
	ld.shared.u64 	%rd170, [_ZZN3cub18CUB_300001_SM_10006detail6reduce18DeviceReduceKernelINS2_10policy_hubIyjN4cuda3std3__44plusIvEEE10Policy1000EPyjS9_yNS7_10__identityEEEvT0_PT3_T1_NS0_13GridEvenShareISH_EET2_T4_E12temp_storage+40];
	selp.b64 	%rd171, %rd170, 0, %p25;
	add.s64 	%rd172, %rd169, %rd171;
	setp.gt.u32 	%p26, %r6, 128;
	ld.shared.u64 	%rd173, [_ZZN3cub18CUB_300001_SM_10006detail6reduce18DeviceReduceKernelINS2_10policy_hubIyjN4cuda3std3__44plusIvEEE10Policy1000EPyjS9_yNS7_10__identityEEEvT0_PT3_T1_NS0_13GridEvenShareISH_EET2_T4_E12temp_storage+48];
	selp.b64 	%rd174, %rd173, 0, %p26;
	add.s64 	%rd175, %rd172, %rd174;
	setp.gt.u32 	%p27, %r6, 160;
	ld.shared.u64 	%rd176, [_ZZN3cub18CUB_300001_SM_10006detail6reduce18DeviceReduceKernelINS2_10policy_hubIyjN4cuda3std3__44plusIvEEE10Policy1000EPyjS9_yNS7_10__identityEEEvT0_PT3_T1_NS0_13GridEvenShareISH_EET2_T4_E12temp_storage+56];
	selp.b64 	%rd177, %rd176, 0, %p27;
	add.s64 	%rd178, %rd175, %rd177;
	setp.gt.u32 	%p28, %r6, 192;
	ld.shared.u64 	%rd179, [_ZZN3cub18CUB_300001_SM_10006detail6reduce18DeviceReduceKernelINS2_10policy_hubIyjN4cuda3std3__44plusIvEEE10Policy1000EPyjS9_yNS7_10__identityEEEvT0_PT3_T1_NS0_13GridEvenShareISH_EET2_T4_E12temp_storage+64];
	selp.b64 	%rd180, %rd179, 0, %p28;
	add.s64 	%rd181, %rd178, %rd180;
	setp.gt.u32 	%p29, %r6, 224;
	ld.shared.u64 	%rd182, [_ZZN3cub18CUB_300001_SM_10006detail6reduce18DeviceReduceKernelINS2_10policy_hubIyjN4cuda3std3__44plusIvEEE10Policy1000EPyjS9_yNS7_10__identityEEEvT0_PT3_T1_NS0_13GridEvenShareISH_EET2_T4_E12temp_storage+72];
	selp.b64 	%rd183, %rd182, 0, %p29;
	add.s64 	%rd184, %rd181, %rd183;
	setp.gt.u32 	%p30, %r6, 256;
	ld.shared.u64 	%rd185, [_ZZN3cub18CUB_300001_SM_10006detail6reduce18DeviceReduceKernelINS2_10policy_hubIyjN4cuda3std3__44plusIvEEE10Policy1000EPyjS9_yNS7_10__identityEEEvT0_PT3_T1_NS0_13GridEvenShareISH_EET2_T4_E12temp_storage+80];
	selp.b64 	%rd186, %rd185, 0, %p30;
	add.s64 	%rd187, %rd184, %rd186;
	setp.gt.u32 	%p31, %r6, 288;
	ld.shared.u64 	%rd188, [_ZZN3cub18CUB_300001_SM_10006detail6reduce18DeviceReduceKernelINS2_10policy_hubIyjN4cuda3std3__44plusIvEEE10Policy1000EPyjS9_yNS7_10__identityEEEvT0_PT3_T1_NS0_13GridEvenShareISH_EET2_T4_E12temp_storage+88];
	selp.b64 	%rd189, %rd188, 0, %p31;
	add.s64 	%rd190, %rd187, %rd189;
	setp.gt.u32 	%p32, %r6, 320;
	ld.shared.u64 	%rd191, [_ZZN3cub18CUB_300001_SM_10006detail6reduce18DeviceReduceKernelINS2_10policy_hubIyjN4cuda3std3__44plusIvEEE10Policy1000EPyjS9_yNS7_10__identityEEEvT0_PT3_T1_NS0_13GridEvenShareISH_EET2_T4_E12temp_storage+96];
	selp.b64 	%rd192, %rd191, 0, %p32;
	add.s64 	%rd193, %rd190, %rd192;
	setp.gt.u32 	%p33, %r6, 352;
	ld.shared.u64 	%rd194, [_ZZN3cub18CUB_300001_SM_10006detail6reduce18DeviceReduceKernelINS2_10policy_hubIyjN4cuda3std3__44plusIvEEE10Policy1000EPyjS9_yNS7_10__identityEEEvT0_PT3_T1_NS0_13GridEvenShareISH_EET2_T4_E12temp_storage+104];
	selp.b64 	%rd195, %rd194, 0, %p33;
	add.s64 	%rd196, %rd193, %rd195;
	setp.gt.u32 	%p34, %r6, 384;
	ld.shared.u64 	%rd197, [_ZZN3cub18CUB_300001_SM_10006detail6reduce18DeviceReduceKernelINS2_10policy_hubIyjN4cuda3std3__44plusIvEEE10Policy1000EPyjS9_yNS7_10__identityEEEvT0_PT3_T1_NS0_13GridEvenShareISH_EET2_T4_E12temp_storage+112];
	selp.b64 	%rd198, %rd197, 0, %p34;
	add.s64 	%rd199, %rd196, %rd198;
	setp.gt.u32 	%p35, %r6, 416;
	ld.shared.u64 	%rd200, [_ZZN3cub18CUB_300001_SM_10006detail6reduce18DeviceReduceKernelINS2_10policy_hubIyjN4cuda3std3__44plusIvEEE10Policy1000EPyjS9_yNS7_10__identityEEEvT0_PT3_T1_NS0_13GridEvenShareISH_EET2_T4_E12temp_storage+120];
	selp.b64 	%rd201, %rd200, 0, %p35;
	add.s64 	%rd202, %rd199, %rd201;
	setp.gt.u32 	%p36, %r6, 448;
	ld.shared.u64 	%rd203, [_ZZN3cub18CUB_300001_SM_10006detail6reduce18DeviceReduceKernelINS2_10policy_hubIyjN4cuda3std3__44plusIvEEE10Policy1000EPyjS9_yNS7_10__identityEEEvT0_PT3_T1_NS0_13GridEvenShareISH_EET2_T4_E12temp_storage+128];
	selp.b64 	%rd204, %rd203, 0, %p36;
	add.s64 	%rd205, %rd202, %rd204;
	setp.gt.u32 	%p37, %r6, 480;
	ld.shared.u64 	%rd206, [_ZZN3cub18CUB_300001_SM_10006detail6reduce18DeviceReduceKernelINS2_10policy_hubIyjN4cuda3std3__44plusIvEEE10Policy1000EPyjS9_yNS7_10__identityEEEvT0_PT3_T1_NS0_13GridEvenShareISH_EET2_T4_E12temp_storage+136];
	selp.b64 	%rd207, %rd206, 0, %p37;
	add.s64 	%rd263, %rd205, %rd207;
	bra.uni 	$L__BB3_35;
$L__BB3_19:
	mov.u32 	%r26, %tid.x;
	add.s32 	%r57, %r162, %r26;
	mul.wide.u32 	%rd43, %r57, 8;
	add.s64 	%rd30, %rd27, %rd43;
	// begin inline asm
	ld.global.nc.u64 %rd29, [%rd30];
	// end inline asm
	add.s64 	%rd32, %rd30, 4096;
	// begin inline asm
	ld.global.nc.u64 %rd31, [%rd32];
	// end inline asm
	add.s64 	%rd34, %rd30, 8192;
	// begin inline asm
	ld.global.nc.u64 %rd33, [%rd34];
	// end inline asm
	add.s64 	%rd36, %rd30, 12288;
	// begin inline asm
	ld.global.nc.u64 %rd35, [%rd36];
	// end inline asm
	add.s64 	%rd38, %rd30, 16384;
	// begin inline asm
	ld.global.nc.u64 %rd37, [%rd38];
	// end inline asm
	add.s64 	%rd40, %rd30, 20480;
	// begin inline asm
	ld.global.nc.u64 %rd39, [%rd40];
	// end inline asm
	add.s64 	%rd42, %rd30, 24576;
	// begin inline asm
	ld.global.nc.u64 %rd41, [%rd42];
	// end inline asm
	add.s64 	%rd44, %rd31, %rd29;
	add.s64 	%rd45, %rd33, %rd44;
	add.s64 	%rd46, %rd35, %rd45;
	add.s64 	%rd47, %rd37, %rd46;
	add.s64 	%rd48, %rd39, %rd47;
	add.s64 	%rd262, %rd41, %rd48;
	setp.lt.u32 	%p2, %r6, %r4;
	@%p2 bra 	$L__BB3_31;
	add.s32 	%r27, %r4, %r162;
	add.s32 	%r160, %r27, 512;
	add.s32 	%r159, %r27, %r26;
	not.b32 	%r59, %r26;
	add.s32 	%r60, %r59, %r1;
	sub.s32 	%r61, %r60, %r4;
	sub.s32 	%r158, %r61, %r162;
	mov.b32 	%r161, 0;
$L__BB3_21:
	add.s32 	%r162, %r162, %r4;
	add.s32 	%r62, %r1, -3584;
	setp.gt.u32 	%p3, %r162, %r62;
	@%p3 bra 	$L__BB3_23;
	cvt.u64.u32 	%rd63, %r162;
	cvt.u64.u32 	%rd64, %r26;
	add.s64 	%rd65, %rd64, %rd63;
	shl.b64 	%rd66, %rd65, 3;
	add.s64 	%rd50, %rd27, %rd66;
	// begin inline asm
	ld.global.nc.u64 %rd49, [%rd50];
	// end inline asm
	add.s64 	%rd52, %rd50, 4096;
	// begin inline asm
	ld.global.nc.u64 %rd51, [%rd52];
	// end inline asm
	add.s64 	%rd54, %rd50, 8192;
	// begin inline asm
	ld.global.nc.u64 %rd53, [%rd54];
	// end inline asm
	add.s64 	%rd56, %rd50, 12288;
	// begin inline asm
	ld.global.nc.u64 %rd55, [%rd56];
	// end inline asm
	add.s64 	%rd58, %rd50, 16384;
	// begin inline asm
	ld.global.nc.u64 %rd57, [%rd58];
	// end inline asm
	add.s64 	%rd60, %rd50, 20480;
	// begin inline asm
	ld.global.nc.u64 %rd59, [%rd60];
	// end inline asm
	add.s64 	%rd62, %rd50, 24576;
	// begin inline asm
	ld.global.nc.u64 %rd61, [%rd62];
	// end inline asm
	add.s64 	%rd67, %rd49, %rd262;
	add.s64 	%rd68, %rd51, %rd67;
	add.s64 	%rd69, %rd53, %rd68;
	add.s64 	%rd70, %rd55, %rd69;
	add.s64 	%rd71, %rd57, %rd70;
	add.s64 	%rd72, %rd59, %rd71;
	add.s64 	%rd262, %rd61, %rd72;
	sub.s32 	%r63, %r1, %r162;
	setp.lt.u32 	%p4, %r63, %r4;
	add.s32 	%r161, %r161, 1;
	add.s32 	%r160, %r160, %r4;
	add.s32 	%r159, %r159, %r4;
	sub.s32 	%r158, %r158, %r4;
	@%p4 bra 	$L__BB3_31;
	bra.uni 	$L__BB3_21;
$L__BB3_23:
	setp.le.u32 	%p5, %r1, %r162;
	@%p5 bra 	$L__BB3_31;
	sub.s32 	%r41, %r1, %r162;
	setp.ge.s32 	%p6, %r26, %r41;
	@%p6 bra 	$L__BB3_31;
	add.s32 	%r65, %r1, %r59;
	sub.s32 	%r66, %r65, %r27;
	mul.lo.s32 	%r67, %r2, %r161;
	mad.lo.s32 	%r42, %r67, -3584, %r66;
	and.b32  	%r68, %r42, 1536;
	setp.eq.s32 	%p7, %r68, 1536;
	mov.u32 	%r166, %r26;
	@%p7 bra 	$L__BB3_28;
	cvt.u16.u32 	%rs1, %r158;
	shr.u16 	%rs2, %rs1, 9;
	add.s16 	%rs3, %rs2, 1;
	cvt.u32.u16 	%r69, %rs3;
	and.b32  	%r70, %r69, 3;
	neg.s32 	%r163, %r70;
	mov.u32 	%r166, %r26;
$L__BB3_27:
	.pragma "nounroll";
	mul.wide.u32 	%rd76, %r159, 8;
	add.s64 	%rd75, %rd27, %rd76;
	// begin inline asm
	ld.global.nc.u64 %rd74, [%rd75];
	// end inline asm
	add.s64 	%rd262, %rd74, %rd262;
	add.s32 	%r166, %r166, 512;
	add.s32 	%r159, %r159, 512;
	add.s32 	%r163, %r163, 1;
	setp.ne.s32 	%p8, %r163, 0;
	@%p8 bra 	$L__BB3_27;
$L__BB3_28:
	setp.lt.u32 	%p9, %r42, 1536;
	@%p9 bra 	$L__BB3_31;
	add.s32 	%r168, %r166, 1024;
	add.s32 	%r167, %r166, %r160;
$L__BB3_30:
	add.s32 	%r71, %r167, -512;
	mul.wide.u32 	%rd85, %r71, 8;
	add.s64 	%rd78, %rd27, %rd85;
	// begin inline asm
	ld.global.nc.u64 %rd77, [%rd78];
	// end inline asm
	add.s64 	%rd86, %rd77, %rd262;
	mul.wide.u32 	%rd87, %r167, 8;
	add.s64 	%rd80, %rd27, %rd87;
	// begin inline asm
	ld.global.nc.u64 %rd79, [%rd80];
	// end inline asm
	add.s64 	%rd88, %rd79, %rd86;
	add.s32 	%r72, %r167, 512;
	mul.wide.u32 	%rd89, %r72, 8;
	add.s64 	%rd82, %rd27, %rd89;
	// begin inline asm
	ld.global.nc.u64 %rd81, [%rd82];
	// end inline asm
	add.s64 	%rd90, %rd81, %rd88;
	add.s32 	%r73, %r167, 1024;
	mul.wide.u32 	%rd91, %r73, 8;
	add.s64 	%rd84, %rd27, %rd91;
	// begin inline asm
	ld.global.nc.u64 %rd83, [%rd84];
	// end inline asm
	add.s64 	%rd262, %rd83, %rd90;
	add.s32 	%r55, %r168, 2048;
	add.s32 	%r74, %r168, 1024;
	add.s32 	%r167, %r167, 2048;
	setp.lt.s32 	%p10, %r74, %r41;
	mov.u32 	%r168, %r55;
	@%p10 bra 	$L__BB3_30;
$L__BB3_31:
	// begin inline asm
	mov.u32 %r75, %laneid;
	// end inline asm
	mov.b32 	%r76, 1;
	mov.b32 	%r89, 31;
	mov.b32 	%r90, -1;
	// begin inline asm
	{  .reg .u32 lo;  .reg .u32 hi;  .reg .pred p;  mov.b64 {lo, hi}, %rd262;  shfl.sync.down.b32 lo|p, lo, %r76, %r89, %r90;  shfl.sync.down.b32 hi|p, hi, %r76, %r89, %r90;  mov.b64 %rd92, {lo, hi};  @p add.u64 %rd92, %rd92, %rd262;}
	// end inline asm
	mov.b32 	%r79, 2;
	// begin inline asm
	{  .reg .u32 lo;  .reg .u32 hi;  .reg .pred p;  mov.b64 {lo, hi}, %rd92;  shfl.sync.down.b32 lo|p, lo, %r79, %r89, %r90;  shfl.sync.down.b32 hi|p, hi, %r79, %r89, %r90;  mov.b64 %rd94, {lo, hi};  @p add.u64 %rd94, %rd94, %rd92;}
	// end inline asm
	mov.b32 	%r82, 4;
	// begin inline asm
	{  .reg .u32 lo;  .reg .u32 hi;  .reg .pred p;  mov.b64 {lo, hi}, %rd94;  shfl.sync.down.b32 lo|p, lo, %r82, %r89, %r90;  shfl.sync.down.b32 hi|p, hi, %r82, %r89, %r90;  mov.b64 %rd96, {lo, hi};  @p add.u64 %rd96, %rd96, %rd94;}
	// end inline asm
	mov.b32 	%r85, 8;
	// begin inline asm
	{  .reg .u32 lo;  .reg .u32 hi;  .reg .pred p;  mov.b64 {lo, hi}, %rd96;  shfl.sync.down.b32 lo|p, lo, %r85, %r89, %r90;  shfl.sync.down.b32 hi|p, hi, %r85, %r89, %r90;  mov.b64 %rd98, {lo, hi};  @p add.u64 %rd98, %rd98, %rd96;}
	// end inline asm
	mov.b32 	%r88, 16;
	// begin inline asm
	{  .reg .u32 lo;  .reg .u32 hi;  .reg .pred p;  mov.b64 {lo, hi}, %rd98;  shfl.sync.down.b32 lo|p, lo, %r88, %r89, %r90;  shfl.sync.down.b32 hi|p, hi, %r88, %r89, %r90;  mov.b64 %rd263, {lo, hi};  @p add.u64 %rd263, %rd263, %rd98;}
	// end inline asm
	setp.ne.s32 	%p11, %r75, 0;
	@%p11 bra 	$L__BB3_33;
	shr.u32 	%r91, %r26, 2;
	and.b32  	%r92, %r91, 248;
	mov.u32 	%r93, _ZZN3cub18CUB_300001_SM_10006detail6reduce18DeviceReduceKernelINS2_10policy_hubIyjN4cuda3std3__44plusIvEEE10Policy1000EPyjS9_yNS7_10__identityEEEvT0_PT3_T1_NS0_13GridEvenShareISH_EET2_T4_E12temp_storage;
	add.s32 	%r94, %r93, %r92;
	st.shared.u64 	[%r94+16], %rd263;
$L__BB3_33:
	bar.sync 	0;
	setp.ne.s32 	%p12, %r26, 0;
	@%p12 bra 	$L__BB3_35;
	ld.shared.u64 	%rd102, [_ZZN3cub18CUB_300001_SM_10006detail6reduce18DeviceReduceKernelINS2_10policy_hubIyjN4cuda3std3__44plusIvEEE10Policy1000EPyjS9_yNS7_10__identityEEEvT0_PT3_T1_NS0_13GridEvenShareISH_EET2_T4_E12temp_storage+24];
	add.s64 	%rd103, %rd102, %rd263;
	ld.shared.u64 	%rd104, [_ZZN3cub18CUB_300001_SM_10006detail6reduce18DeviceReduceKernelINS2_10policy_hubIyjN4cuda3std3__44plusIvEEE10Policy1000EPyjS9_yNS7_10__identityEEEvT0_PT3_T1_NS0_13GridEvenShareISH_EET2_T4_E12temp_storage+32];
	add.s64 	%rd105, %rd103, %rd104;
	ld.shared.u64 	%rd106, [_ZZN3cub18CUB_300001_SM_10006detail6reduce18DeviceReduceKernelINS2_10policy_hubIyjN4cuda3std3__44plusIvEEE10Policy1000EPyjS9_yNS7_10__identityEEEvT0_PT3_T1_NS0_13GridEvenShareISH_EET2_T4_E12temp_storage+40];
	add.s64 	%rd107, %rd105, %rd106;
	ld.shared.u64 	%rd108, [_ZZN3cub18CUB_300001_SM_10006detail6reduce18DeviceReduceKernelINS2_10policy_hubIyjN4cuda3std3__44plusIvEEE10Policy1000EPyjS9_yNS7_10__identityEEEvT0_PT3_T1_NS0_13GridEvenShareISH_EET2_T4_E12temp_storage+48];
	add.s64 	%rd109, %rd107, %rd108;
	ld.shared.u64 	%rd110, [_ZZN3cub18CUB_300001_SM_10006detail6reduce18DeviceReduceKernelINS2_10policy_hubIyjN4cuda3std3__44plusIvEEE10Policy1000EPyjS9_yNS7_10__identityEEEvT0_PT3_T1_NS0_13GridEvenShareISH_EET2_T4_E12temp_storage+56];
	add.s64 	%rd111, %rd109, %rd110;
	ld.shared.u64 	%rd112, [_ZZN3cub18CUB_300001_SM_10006detail6reduce18DeviceReduceKernelINS2_10policy_hubIyjN4cuda3std3__44plusIvEEE10Policy1000EPyjS9_yNS7_10__identityEEEvT0_PT3_T1_NS0_13GridEvenShareISH_EET2_T4_E12temp_storage+64];
	add.s64 	%rd113, %rd111, %rd112;
	ld.shared.u64 	%rd114, [_ZZN3cub18CUB_300001_SM_10006detail6reduce18DeviceReduceKernelINS2_10policy_hubIyjN4cuda3std3__44plusIvEEE10Policy1000EPyjS9_yNS7_10__identityEEEvT0_PT3_T1_NS0_13GridEvenShareISH_EET2_T4_E12temp_storage+72];
	add.s64 	%rd115, %rd113, %rd114;
	ld.shared.u64 	%rd116, [_ZZN3cub18CUB_300001_SM_10006detail6reduce18DeviceReduceKernelINS2_10policy_hubIyjN4cuda3std3__44plusIvEEE10Policy1000EPyjS9_yNS7_10__identityEEEvT0_PT3_T1_NS0_13GridEvenShareISH_EET2_T4_E12temp_storage+80];
	add.s64 	%rd117, %rd115, %rd116;
	ld.shared.u64 	%rd118, [_ZZN3cub18CUB_300001_SM_10006detail6reduce18DeviceReduceKernelINS2_10policy_hubIyjN4cuda3std3__44plusIvEEE10Policy1000EPyjS9_yNS7_10__identityEEEvT0_PT3_T1_NS0_13GridEvenShareISH_EET2_T4_E12temp_storage+88];
	add.s64 	%rd119, %rd117, %rd118;
	ld.shared.u64 	%rd120, [_ZZN3cub18CUB_300001_SM_10006detail6reduce18DeviceReduceKernelINS2_10policy_hubIyjN4cuda3std3__44plusIvEEE10Policy1000EPyjS9_yNS7_10__identityEEEvT0_PT3_T1_NS0_13GridEvenShareISH_EET2_T4_E12temp_storage+96];
	add.s64 	%rd121, %rd119, %rd120;
	ld.shared.u64 	%rd122, [_ZZN3cub18CUB_300001_SM_10006detail6reduce18DeviceReduceKernelINS2_10policy_hubIyjN4cuda3std3__44plusIvEEE10Policy1000EPyjS9_yNS7_10__identityEEEvT0_PT3_T1_NS0_13GridEvenShareISH_EET2_T4_E12temp_storage+104];
	add.s64 	%rd123, %rd121, %rd122;
	ld.shared.u64 	%rd124, [_ZZN3cub18CUB_300001_SM_10006detail6reduce18DeviceReduceKernelINS2_10policy_hubIyjN4cuda3std3__44plusIvEEE10Policy1000EPyjS9_yNS7_10__identityEEEvT0_PT3_T1_NS0_13GridEvenShareISH_EET2_T4_E12temp_storage+112];
	add.s64 	%rd125, %rd123, %rd124;
	ld.shared.u64 	%rd126, [_ZZN3cub18CUB_300001_SM_10006detail6reduce18DeviceReduceKernelINS2_10policy_hubIyjN4cuda3std3__44plusIvEEE10Policy1000EPyjS9_yNS7_10__identityEEEvT0_PT3_T1_NS0_13GridEvenShareISH_EET2_T4_E12temp_storage+120];
	add.s64 	%rd127, %rd125, %rd126;
	ld.shared.u64 	%rd128, [_ZZN3cub18CUB_300001_SM_10006detail6reduce18DeviceReduceKernelINS2_10policy_hubIyjN4cuda3std3__44plusIvEEE10Policy1000EPyjS9_yNS7_10__identityEEEvT0_PT3_T1_NS0_13GridEvenShareISH_EET2_T4_E12temp_storage+128];
	add.s64 	%rd129, %rd127, %rd128;
	ld.shared.u64 	%rd130, [_ZZN3cub18CUB_300001_SM_10006detail6reduce18DeviceReduceKernelINS2_10policy_hubIyjN4cuda3std3__44plusIvEEE10Policy1000EPyjS9_yNS7_10__identityEEEvT0_PT3_T1_NS0_13GridEvenShareISH_EET2_T4_E12temp_storage+136];
	add.s64 	%rd263, %rd129, %rd130;
$L__BB3_35:
	mov.u32 	%r150, %tid.x;
	setp.ne.s32 	%p40, %r150, 0;
	@%p40 bra 	$L__BB3_37;
	ld.param.u64 	%rd250, [_ZN3cub18CUB_300001_SM_10006detail6reduce18DeviceReduceKernelINS2_10policy_hubIyjN4cuda3std3__44plusIvEEE10Policy1000EPyjS9_yNS7_10__identityEEEvT0_PT3_T1_NS0_13GridEvenShareISH_EET2_T4__param_1];
	cvta.to.global.u64 	%rd247, %rd250;
	mul.wide.u32 	%rd248, %r3, 8;
	add.s64 	%rd249, %rd247, %rd248;
	st.global.u64 	[%rd249], %rd263;
$L__BB3_37:
	ret;

}
	// .globl	_ZN3cub18CUB_300001_SM_10006detail6reduce28DeviceReduceSingleTileKernelINS2_10policy_hubIyjN4cuda3std3__44plusIvEEE10Policy1000EPySC_iS9_yyNS7_10__identityEEEvT0_T1_T2_T3_T4_T6_
.visible .entry _ZN3cub18CUB_300001_SM_10006detail6reduce28DeviceReduceSingleTileKernelINS2_10policy_hubIyjN4cuda3std3__44plusIvEEE10Policy1000EPySC_iS9_yyNS7_10__identityEEEvT0_T1_T2_T3_T4_T6_(
	.param .u64 .ptr .align 1 _ZN3cub18CUB_300001_SM_10006detail6reduce28DeviceReduceSingleTileKernelINS2_10policy_hubIyjN4cuda3std3__44plusIvEEE10Policy1000EPySC_iS9_yyNS7_10__identityEEEvT0_T1_T2_T3_T4_T6__param_0,
	.param .u64 .ptr .align 1 _ZN3cub18CUB_300001_SM_10006detail6reduce28DeviceReduceSingleTileKernelINS2_10policy_hubIyjN4cuda3std3__44plusIvEEE10Policy1000EPySC_iS9_yyNS7_10__identityEEEvT0_T1_T2_T3_T4_T6__param_1,
	.param .u32 _ZN3cub18CUB_300001_SM_10006detail6reduce28DeviceReduceSingleTileKernelINS2_10policy_hubIyjN4cuda3std3__44plusIvEEE10Policy1000EPySC_iS9_yyNS7_10__identityEEEvT0_T1_T2_T3_T4_T6__param_2,
	.param .align 1 .b8 _ZN3cub18CUB_300001_SM_10006detail6reduce28DeviceReduceSingleTileKernelINS2_10policy_hubIyjN4cuda3std3__44plusIvEEE10Policy1000EPySC_iS9_yyNS7_10__identityEEEvT0_T1_T2_T3_T4_T6__param_3[1],
	.param .u64 _ZN3cub18CUB_300001_SM_10006detail6reduce28DeviceReduceSingleTileKernelINS2_10policy_hubIyjN4cuda3std3__44plusIvEEE10Policy1000EPySC_iS9_yyNS7_10__identityEEEvT0_T1_T2_T3_T4_T6__param_4,
	.param .align 1 .b8 _ZN3cub18CUB_300001_SM_10006detail6reduce28DeviceReduceSingleTileKernelINS2_10policy_hubIyjN4cuda3std3__44plusIvEEE10Policy1000EPySC_iS9_yyNS7_10__identityEEEvT0_T1_T2_T3_T4_T6__param_5[1]
)
.maxntid 512
.minnctapersm 1
{
	.reg .pred 	%p<43>;
	.reg .b32 	%r<129>;
	.reg .b64 	%rd<269>;
	// demoted variable
	.shared .align 8 .b8 _ZZN3cub18CUB_300001_SM_10006detail6reduce28DeviceReduceSingleTileKernelINS2_10policy_hubIyjN4cuda3std3__44plusIvEEE10Policy1000EPySC_iS9_yyNS7_10__identityEEEvT0_T1_T2_T3_T4_T6_E12temp_storage[152];
	ld.param.u64 	%rd35, [_ZN3cub18CUB_300001_SM_10006detail6reduce28DeviceReduceSingleTileKernelINS2_10policy_hubIyjN4cuda3std3__44plusIvEEE10Policy1000EPySC_iS9_yyNS7_10__identityEEEvT0_T1_T2_T3_T4_T6__param_0];
	ld.param.u64 	%rd37, [_ZN3cub18CUB_300001_SM_10006detail6reduce28DeviceReduceSingleTileKernelINS2_10policy_hubIyjN4cuda3std3__44plusIvEEE10Policy1000EPySC_iS9_yyNS7_10__identityEEEvT0_T1_T2_T3_T4_T6__param_1];
	ld.param.u32 	%r34, [_ZN3cub18CUB_300001_SM_10006detail6reduce28DeviceReduceSingleTileKernelINS2_10policy_hubIyjN4cuda3std3__44plusIvEEE10Policy1000EPySC_iS9_yyNS7_10__identityEEEvT0_T1_T2_T3_T4_T6__param_2];
	ld.param.u64 	%rd36, [_ZN3cub18CUB_300001_SM_10006detail6reduce28DeviceReduceSingleTileKernelINS2_10policy_hubIyjN4cuda3std3__44plusIvEEE10Policy1000EPySC_iS9_yyNS7_10__identityEEEvT0_T1_T2_T3_T4_T6__param_4];
	cvta.to.global.u64 	%rd1, %rd37;
	setp.ne.s32 	%p1, %r34, 0;
	@%p1 bra 	$L__BB4_3;
	mov.u32 	%r115, %tid.x;
	setp.ne.s32 	%p42, %r115, 0;
	@%p42 bra 	$L__BB4_39;
	st.global.u64 	[%rd1], %rd36;
	bra.uni 	$L__BB4_39;
$L__BB4_3:
	setp.gt.s32 	%p2, %r34, 3583;
	@%p2 bra 	$L__BB4_21;
	mov.u32 	%r1, %tid.x;
	setp.ge.s32 	%p14, %r1, %r34;
	mov.b64 	%rd259, 0;
	mov.u32 	%r119, %r1;
	@%p14 bra 	$L__BB4_6;
	mul.wide.u32 	%rd142, %r1, 8;
	add.s64 	%rd141, %rd35, %rd142;
	// begin inline asm
	ld.global.nc.u64 %rd259, [%rd141];
	// end inline asm
	add.s32 	%r119, %r1, 512;
$L__BB4_6:
	setp.ge.s32 	%p15, %r119, %r34;
	@%p15 bra 	$L__BB4_12;
	not.b32 	%r65, %r119;
	add.s32 	%r4, %r34, %r65;
	and.b32  	%r66, %r4, 1536;
	setp.eq.s32 	%p16, %r66, 1536;
	@%p16 bra 	$L__BB4_10;
	mul.wide.u32 	%rd144, %r119, 8;
	add.s64 	%rd254, %rd35, %rd144;
	shr.u32 	%r67, %r4, 9;
	add.s32 	%r68, %r67, 1;
	and.b32  	%r69, %r68, 3;
	neg.s32 	%r117, %r69;
$L__BB4_9:
	.pragma "nounroll";
	// begin inline asm
	ld.global.nc.u64 %rd145, [%rd254];
	// end inline asm
	add.s64 	%rd259, %rd145, %rd259;
	add.s32 	%r119, %r119, 512;
	add.s64 	%rd254, %rd254, 4096;
	add.s32 	%r117, %r117, 1;
	setp.ne.s32 	%p17, %r117, 0;
	@%p17 bra 	$L__BB4_9;
$L__BB4_10:
	setp.lt.u32 	%p18, %r4, 1536;
	@%p18 bra 	$L__BB4_12;
$L__BB4_11:
	mul.wide.s32 	%rd155, %r119, 8;
	add.s64 	%rd148, %rd35, %rd155;
	// begin inline asm
	ld.global.nc.u64 %rd147, [%rd148];
	// end inline asm
	add.s64 	%rd156, %rd147, %rd259;
	add.s64 	%rd150, %rd148, 4096;
	// begin inline asm
	ld.global.nc.u64 %rd149, [%rd150];
	// end inline asm
	add.s64 	%rd157, %rd149, %rd156;
	add.s64 	%rd152, %rd148, 8192;
	// begin inline asm
	ld.global.nc.u64 %rd151, [%rd152];
	// end inline asm
	add.s64 	%rd158, %rd151, %rd157;
	add.s64 	%rd154, %rd148, 12288;
	// begin inline asm
	ld.global.nc.u64 %rd153, [%rd154];
	// end inline asm
	add.s64 	%rd259, %rd153, %rd158;
	add.s32 	%r119, %r119, 2048;
	setp.lt.s32 	%p19, %r119, %r34;
	@%p19 bra 	$L__BB4_11;
$L__BB4_12:
	setp.lt.s32 	%p20, %r34, 512;
	@%p20 bra 	$L__BB4_17;
	// begin inline asm
	mov.u32 %r94, %laneid;
	// end inline asm
	mov.b32 	%r95, 1;
	mov.b32 	%r108, 31;
	mov.b32 	%r109, -1;
	// begin inline asm
	{  .reg .u32 lo;  .reg .u32 hi;  .reg .pred p;  mov.b64 {lo, hi}, %rd259;  shfl.sync.down.b32 lo|p, lo, %r95, %r108, %r109;  shfl.sync.down.b32 hi|p, hi, %r95, %r108, %r109;  mov.b64 %rd213, {lo, hi};  @p add.u64 %rd213, %rd213, %rd259;}
	// end inline asm
	mov.b32 	%r98, 2;
	// begin inline asm
	{  .reg .u32 lo;  .reg .u32 hi;  .reg .pred p;  mov.b64 {lo, hi}, %rd213;  shfl.sync.down.b32 lo|p, lo, %r98, %r108, %r109;  shfl.sync.down.b32 hi|p, hi, %r98, %r108, %r109;  mov.b64 %rd215, {lo, hi};  @p add.u64 %rd215, %rd215, %rd213;}
	// end inline asm
	mov.b32 	%r101, 4;
	// begin inline asm
	{  .reg .u32 lo;  .reg .u32 hi;  .reg .pred p;  mov.b64 {lo, hi}, %rd215;  shfl.sync.down.b32 lo|p, lo, %r101, %r108, %r109;  shfl.sync.down.b32 hi|p, hi, %r101, %r108, %r109;  mov.b64 %rd217, {lo, hi};  @p add.u64 %rd217, %rd217, %rd215;}
	// end inline asm
	mov.b32 	%r104, 8;
	// begin inline asm
	{  .reg .u32 lo;  .reg .u32 hi;  .reg .pred p;  mov.b64 {lo, hi}, %rd217;  shfl.sync.down.b32 lo|p, lo, %r104, %r108, %r109;  shfl.sync.down.b32 hi|p, hi, %r104, %r108, %r109;  mov.b64 %rd219, {lo, hi};  @p add.u64 %rd219, %rd219, %rd217;}
	// end inline asm
	mov.b32 	%r107, 16;
	// begin inline asm
	{  .reg .u32 lo;  .reg .u32 hi;  .reg .pred p;  mov.b64 {lo, hi}, %rd219;  shfl.sync.down.b32 lo|p, lo, %r107, %r108, %r109;  shfl.sync.down.b32 hi|p, hi, %r107, %r108, %r109;  mov.b64 %rd268, {lo, hi};  @p add.u64 %rd268, %rd268, %rd219;}
	// end inline asm
	setp.ne.s32 	%p39, %r94, 0;
	@%p39 bra 	$L__BB4_15;
	shr.u32 	%r110, %r1, 2;
	and.b32  	%r111, %r110, 248;
	mov.u32 	%r112, _ZZN3cub18CUB_300001_SM_10006detail6reduce28DeviceReduceSingleTileKernelINS2_10policy_hubIyjN4cuda3std3__44plusIvEEE10Policy1000EPySC_iS9_yyNS7_10__identityEEEvT0_T1_T2_T3_T4_T6_E12temp_storage;
	add.s32 	%r113, %r112, %r111;
	st.shared.u64 	[%r113+16], %rd268;
$L__BB4_15:
	bar.sync 	0;
	setp.ne.s32 	%p40, %r1, 0;
	@%p40 bra 	$L__BB4_37;
	ld.shared.u64 	%rd223, [_ZZN3cub18CUB_300001_SM_10006detail6reduce28DeviceReduceSingleTileKernelINS2_10policy_hubIyjN4cuda3std3__44plusIvEEE10Policy1000EPySC_iS9_yyNS7_10__identityEEEvT0_T1_T2_T3_T4_T6_E12temp_storage+24];
	add.s64 	%rd224, %rd223, %rd268;
	ld.shared.u64 	%rd225, [_ZZN3cub18CUB_300001_SM_10006detail6reduce28DeviceReduceSingleTileKernelINS2_10policy_hubIyjN4cuda3std3__44plusIvEEE10Policy1000EPySC_iS9_yyNS7_10__identityEEEvT0_T1_T2_T3_T4_T6_E12temp_storage+32];
	add.s64 	%rd226, %rd224, %rd225;
	ld.shared.u64 	%rd227, [_ZZN3cub18CUB_300001_SM_10006detail6reduce28DeviceReduceSingleTileKernelINS2_10policy_hubIyjN4cuda3std3__44plusIvEEE10Policy1000EPySC_iS9_yyNS7_10__identityEEEvT0_T1_T2_T3_T4_T6_E12temp_storage+40];
	add.s64 	%rd228, %rd226, %rd227;
	ld.shared.u64 	%rd229, [_ZZN3cub18CUB_300001_SM_10006detail6reduce28DeviceReduceSingleTileKernelINS2_10policy_hubIyjN4cuda3std3__44plusIvEEE10Policy1000EPySC_iS9_yyNS7_10__identityEEEvT0_T1_T2_T3_T4_T6_E12temp_storage+48];
	add.s64 	%rd230, %rd228, %rd229;
	ld.shared.u64 	%rd231, [_ZZN3cub18CUB_300001_SM_10006detail6reduce28DeviceReduceSingleTileKernelINS2_10policy_hubIyjN4cuda3std3__44plusIvEEE10Policy1000EPySC_iS9_yyNS7_10__identityEEEvT0_T1_T2_T3_T4_T6_E12temp_storage+56];
	add.s64 	%rd232, %rd230, %rd231;
	ld.shared.u64 	%rd233, [_ZZN3cub18CUB_300001_SM_10006detail6reduce28DeviceReduceSingleTileKernelINS2_10policy_hubIyjN4cuda3std3__44plusIvEEE10Policy1000EPySC_iS9_yyNS7_10__identityEEEvT0_T1_T2_T3_T4_T6_E12temp_storage+64];
	add.s64 	%rd234, %rd232, %rd233;
	ld.shared.u64 	%rd235, [_ZZN3cub18CUB_300001_SM_10006detail6reduce28DeviceReduceSingleTileKernelINS2_10policy_hubIyjN4cuda3std3__44plusIvEEE10Policy1000EPySC_iS9_yyNS7_10__identityEEEvT0_T1_T2_T3_T4_T6_E12temp_storage+72];
	add.s64 	%rd236, %rd234, %rd235;
	ld.shared.u64 	%rd237, [_ZZN3cub18CUB_300001_SM_10006detail6reduce28DeviceReduceSingleTileKernelINS2_10policy_hubIyjN4cuda3std3__44plusIvEEE10Policy1000EPySC_iS9_yyNS7_10__identityEEEvT0_T1_T2_T3_T4_T6_E12temp_storage+80];
	add.s64 	%rd238, %rd236, %rd237;
	ld.shared.u64 	%rd239, [_ZZN3cub18CUB_300001_SM_10006detail6reduce28DeviceReduceSingleTileKernelINS2_10policy_hubIyjN4cuda3std3__44plusIvEEE10Policy1000EPySC_iS9_yyNS7_10__identityEEEvT0_T1_T2_T3_T4_T6_E12temp_storage+88];
	add.s64 	%rd240, %rd238, %rd239;
	ld.shared.u64 	%rd241, [_ZZN3cub18CUB_300001_SM_10006detail6reduce28DeviceReduceSingleTileKernelINS2_10policy_hubIyjN4cuda3std3__44plusIvEEE10Policy1000EPySC_iS9_yyNS7_10__identityEEEvT0_T1_T2_T3_T4_T6_E12temp_storage+96];
	add.s64 	%rd242, %rd240, %rd241;
	ld.shared.u64 	%rd243, [_ZZN3cub18CUB_300001_SM_10006detail6reduce28DeviceReduceSingleTileKernelINS2_10policy_hubIyjN4cuda3std3__44plusIvEEE10Policy1000EPySC_iS9_yyNS7_10__identityEEEvT0_T1_T2_T3_T4_T6_E12temp_storage+104];
	add.s64 	%rd244, %rd242, %rd243;
	ld.shared.u64 	%rd245, [_ZZN3cub18CUB_300001_SM_10006detail6reduce28DeviceReduceSingleTileKernelINS2_10policy_hubIyjN4cuda3std3__44plusIvEEE10Policy1000EPySC_iS9_yyNS7_10__identityEEEvT0_T1_T2_T3_T4_T6_E12temp_storage+112];
	add.s64 	%rd246, %rd244, %rd245;
	ld.shared.u64 	%rd247, [_ZZN3cub18CUB_300001_SM_10006detail6reduce28DeviceReduceSingleTileKernelINS2_10policy_hubIyjN4cuda3std3__44plusIvEEE10Policy1000EPySC_iS9_yyNS7_10__identityEEEvT0_T1_T2_T3_T4_T6_E12temp_storage+120];
	add.s64 	%rd248, %rd246, %rd247;
	ld.shared.u64 	%rd249, [_ZZN3cub18CUB_300001_SM_10006detail6reduce28DeviceReduceSingleTileKernelINS2_10policy_hubIyjN4cuda3std3__44plusIvEEE10Policy1000EPySC_iS9_yyNS7_10__identityEEEvT0_T1_T2_T3_T4_T6_E12temp_storage+128];
	add.s64 	%rd250, %rd248, %rd249;
	ld.shared.u64 	%rd251, [_ZZN3cub18CUB_300001_SM_10006detail6reduce28DeviceReduceSingleTileKernelINS2_10policy_hubIyjN4cuda3std3__44plusIvEEE10Policy1000EPySC_iS9_yyNS7_10__identityEEEvT0_T1_T2_T3_T4_T6_E12temp_storage+136];
	add.s64 	%rd268, %rd250, %rd251;
	bra.uni 	$L__BB4_37;
$L__BB4_17:
	// begin inline asm
	mov.u32 %r70, %laneid;
	// end inline asm
	and.b32  	%r86, %r1, 992;
	add.s32 	%r87, %r86, 32;
	setp.gt.s32 	%p21, %r87, %r34;
	not.b32 	%r88, %r86;
	add.s32 	%r89, %r34, %r88;
	selp.b32 	%r84, %r89, 31, %p21;
	mov.b32 	%r71, 1;
	mov.b32 	%r85, -1;
	// begin inline asm
	{  .reg .u32 lo;  .reg .u32 hi;  .reg .pred p;  mov.b64 {lo, hi}, %rd259;  shfl.sync.down.b32 lo|p, lo, %r71, %r84, %r85;  shfl.sync.down.b32 hi|p, hi, %r71, %r84, %r85;  mov.b64 %rd159, {lo, hi};  @p add.u64 %rd159, %rd159, %rd259;}
	// end inline asm
	mov.b32 	%r74, 2;
	// begin inline asm
	{  .reg .u32 lo;  .reg .u32 hi;  .reg .pred p;  mov.b64 {lo, hi}, %rd159;  shfl.sync.down.b32 lo|p, lo, %r74, %r84, %r85;  shfl.sync.down.b32 hi|p, hi, %r74, %r84, %r85;  mov.b64 %rd161, {lo, hi};  @p add.u64 %rd161, %rd161, %rd159;}
	// end inline asm
	mov.b32 	%r77, 4;
	// begin inline asm
	{  .reg .u32 lo;  .reg .u32 hi;  .reg .pred p;  mov.b64 {lo, hi}, %rd161;  shfl.sync.down.b32 lo|p, lo, %r77, %r84, %r85;  shfl.sync.down.b32 hi|p, hi, %r77, %r84, %r85;  mov.b64 %rd163, {lo, hi};  @p add.u64 %rd163, %rd163, %rd161;}
	// end inline asm
	mov.b32 	%r80, 8;
	// begin inline asm
	{  .reg .u32 lo;  .reg .u32 hi;  .reg .pred p;  mov.b64 {lo, hi}, %rd163;  shfl.sync.down.b32 lo|p, lo, %r80, %r84, %r85;  shfl.sync.down.b32 hi|p, hi, %r80, %r84, %r85;  mov.b64 %rd165, {lo, hi};  @p add.u64 %rd165, %rd165, %rd163;}
	// end inline asm
	mov.b32 	%r83, 16;
	// begin inline asm
	{  .reg .u32 lo;  .reg .u32 hi;  .reg .pred p;  mov.b64 {lo, hi}, %rd165;  shfl.sync.down.b32 lo|p, lo, %r83, %r84, %r85;  shfl.sync.down.b32 hi|p, hi, %r83, %r84, %r85;  mov.b64 %rd268, {lo, hi};  @p add.u64 %rd268, %rd268, %rd165;}
	// end inline asm
	setp.ne.s32 	%p22, %r70, 0;
	@%p22 bra 	$L__BB4_19;
	shr.u32 	%r90, %r1, 2;
	and.b32  	%r91, %r90, 248;
	mov.u32 	%r92, _ZZN3cub18CUB_300001_SM_10006detail6reduce28DeviceReduceSingleTileKernelINS2_10policy_hubIyjN4cuda3std3__44plusIvEEE10Policy1000EPySC_iS9_yyNS7_10__identityEEEvT0_T1_T2_T3_T4_T6_E12temp_storage;
	add.s32 	%r93, %r92, %r91;
	st.shared.u64 	[%r93+16], %rd268;
$L__BB4_19:
	bar.sync 	0;
	setp.ne.s32 	%p23, %r1, 0;
	@%p23 bra 	$L__BB4_37;
	setp.gt.s32 	%p24, %r34, 32;
	ld.shared.u64 	%rd169, [_ZZN3cub18CUB_300001_SM_10006detail6reduce28DeviceReduceSingleTileKernelINS2_10policy_hubIyjN4cuda3std3__44plusIvEEE10Policy1000EPySC_iS9_yyNS7_10__identityEEEvT0_T1_T2_T3_T4_T6_E12temp_storage+24];
	selp.b64 	%rd170, %rd169, 0, %p24;
	add.s64 	%rd171, %rd170, %rd268;
	setp.gt.s32 	%p25, %r34, 64;
	ld.shared.u64 	%rd172, [_ZZN3cub18CUB_300001_SM_10006detail6reduce28DeviceReduceSingleTileKernelINS2_10policy_hubIyjN4cuda3std3__44plusIvEEE10Policy1000EPySC_iS9_yyNS7_10__identityEEEvT0_T1_T2_T3_T4_T6_E12temp_storage+32];
	selp.b64 	%rd173, %rd172, 0, %p25;
	add.s64 	%rd174, %rd171, %rd173;
	setp.gt.s32 	%p26, %r34, 96;
	ld.shared.u64 	%rd175, [_ZZN3cub18CUB_300001_SM_10006detail6reduce28DeviceReduceSingleTileKernelINS2_10policy_hubIyjN4cuda3std3__44plusIvEEE10Policy1000EPySC_iS9_yyNS7_10__identityEEEvT0_T1_T2_T3_T4_T6_E12temp_storage+40];
	selp.b64 	%rd176, %rd175, 0, %p26;
	add.s64 	%rd177, %rd174, %rd176;
	setp.gt.s32 	%p27, %r34, 128;
	ld.shared.u64 	%rd178, [_ZZN3cub18CUB_300001_SM_10006detail6reduce28DeviceReduceSingleTileKernelINS2_10policy_hubIyjN4cuda3std3__44plusIvEEE10Policy1000EPySC_iS9_yyNS7_10__identityEEEvT0_T1_T2_T3_T4_T6_E12temp_storage+48];
	selp.b64 	%rd179, %rd178, 0, %p27;
	add.s64 	%rd180, %rd177, %rd179;
	setp.gt.s32 	%p28, %r34, 160;
	ld.shared.u64 	%rd181, [_ZZN3cub18CUB_300001_SM_10006detail6reduce28DeviceReduceSingleTileKernelINS2_10policy_hubIyjN4cuda3std3__44plusIvEEE10Policy1000EPySC_iS9_yyNS7_10__identityEEEvT0_T1_T2_T3_T4_T6_E12temp_storage+56];
	selp.b64 	%rd182, %rd181, 0, %p28;
	add.s64 	%rd183, %rd180, %rd182;
	setp.gt.s32 	%p29, %r34, 192;
	ld.shared.u64 	%rd184, [_ZZN3cub18CUB_300001_SM_10006detail6reduce28DeviceReduceSingleTileKernelINS2_10policy_hubIyjN4cuda3std3__44plusIvEEE10Policy1000EPySC_iS9_yyNS7_10__identityEEEvT0_T1_T2_T3_T4_T6_E12temp_storage+64];
	selp.b64 	%rd185, %rd184, 0, %p29;
	add.s64 	%rd186, %rd183, %rd185;
	setp.gt.s32 	%p30, %r34, 224;
	ld.shared.u64 	%rd187, [_ZZN3cub18CUB_300001_SM_10006detail6reduce28DeviceReduceSingleTileKernelINS2_10policy_hubIyjN4cuda3std3__44plusIvEEE10Policy1000EPySC_iS9_yyNS7_10__identityEEEvT0_T1_T2_T3_T4_T6_E12temp_storage+72];
	selp.b64 	%rd188, %rd187, 0, %p30;
	add.s64 	%rd189, %rd186, %rd188;
	setp.gt.s32 	%p31, %r34, 256;
	ld.shared.u64 	%rd190, [_ZZN3cub18CUB_300001_SM_10006detail6reduce28DeviceReduceSingleTileKernelINS2_10policy_hubIyjN4cuda3std3__44plusIvEEE10Policy1000EPySC_iS9_yyNS7_10__identityEEEvT0_T1_T2_T3_T4_T6_E12temp_storage+80];
	selp.b64 	%rd191, %rd190, 0, %p31;
	add.s64 	%rd192, %rd189, %rd191;
	setp.gt.s32 	%p32, %r34, 288;
	ld.shared.u64 	%rd193, [_ZZN3cub18CUB_300001_SM_10006detail6reduce28DeviceReduceSingleTileKernelINS2_10policy_hubIyjN4cuda3std3__44plusIvEEE10Policy1000EPySC_iS9_yyNS7_10__identityEEEvT0_T1_T2_T3_T4_T6_E12temp_storage+88];
	selp.b64 	%rd194, %rd193, 0, %p32;
	add.s64 	%rd195, %rd192, %rd194;
	setp.gt.s32 	%p33, %r34, 320;
	ld.shared.u64 	%rd196, [_ZZN3cub18CUB_300001_SM_10006detail6reduce28DeviceReduceSingleTileKernelINS2_10policy_hubIyjN4cuda3std3__44plusIvEEE10Policy1000EPySC_iS9_yyNS7_10__identityEEEvT0_T1_T2_T3_T4_T6_E12temp_storage+96];
	selp.b64 	%rd197, %rd196, 0, %p33;
	add.s64 	%rd198, %rd195, %rd197;
	setp.gt.s32 	%p34, %r34, 352;
	ld.shared.u64 	%rd199, [_ZZN3cub18CUB_300001_SM_10006detail6reduce28DeviceReduceSingleTileKernelINS2_10policy_hubIyjN4cuda3std3__44plusIvEEE10Policy1000EPySC_iS9_yyNS7_10__identityEEEvT0_T1_T2_T3_T4_T6_E12temp_storage+104];
	selp.b64 	%rd200, %rd199, 0, %p34;
	add.s64 	%rd201, %rd198, %rd200;
	setp.gt.s32 	%p35, %r34, 384;
	ld.shared.u64 	%rd202, [_ZZN3cub18CUB_300001_SM_10006detail6reduce28DeviceReduceSingleTileKernelINS2_10policy_hubIyjN4cuda3std3__44plusIvEEE10Policy1000EPySC_iS9_yyNS7_10__identityEEEvT0_T1_T2_T3_T4_T6_E12temp_storage+112];
	selp.b64 	%rd203, %rd202, 0, %p35;
	add.s64 	%rd204, %rd201, %rd203;
	setp.gt.s32 	%p36, %r34, 416;
	ld.shared.u64 	%rd205, [_ZZN3cub18CUB_300001_SM_10006detail6reduce28DeviceReduceSingleTileKernelINS2_10policy_hubIyjN4cuda3std3__44plusIvEEE10Policy1000EPySC_iS9_yyNS7_10__identityEEEvT0_T1_T2_T3_T4_T6_E12temp_storage+120];
	selp.b64 	%rd206, %rd205, 0, %p36;
	add.s64 	%rd207, %rd204, %rd206;
	setp.gt.s32 	%p37, %r34, 448;
	ld.shared.u64 	%rd208, [_ZZN3cub18CUB_300001_SM_10006detail6reduce28DeviceReduceSingleTileKernelINS2_10policy_hubIyjN4cuda3std3__44plusIvEEE10Policy1000EPySC_iS9_yyNS7_10__identityEEEvT0_T1_T2_T3_T4_T6_E12temp_storage+128];
	selp.b64 	%rd209, %rd208, 0, %p37;
	add.s64 	%rd210, %rd207, %rd209;
	setp.gt.s32 	%p38, %r34, 480;
	ld.shared.u64 	%rd211, [_ZZN3cub18CUB_300001_SM_10006detail6reduce28DeviceReduceSingleTileKernelINS2_10policy_hubIyjN4cuda3std3__44plusIvEEE10Policy1000EPySC_iS9_yyNS7_10__identityEEEvT0_T1_T2_T3_T4_T6_E12temp_storage+136];
	selp.b64 	%rd212, %rd211, 0, %p38;
	add.s64 	%rd268, %rd210, %rd212;
	bra.uni 	$L__BB4_37;
$L__BB4_21:
	mov.u32 	%r13, %tid.x;
	mul.wide.u32 	%rd52, %r13, 8;
	add.s64 	%rd39, %rd35, %rd52;
	// begin inline asm
	ld.global.nc.u64 %rd38, [%rd39];
	// end inline asm
	add.s64 	%rd41, %rd39, 4096;
	// begin inline asm
	ld.global.nc.u64 %rd40, [%rd41];
	// end inline asm
	add.s64 	%rd43, %rd39, 8192;
	// begin inline asm
	ld.global.nc.u64 %rd42, [%rd43];
	// end inline asm
	add.s64 	%rd45, %rd39, 12288;
	// begin inline asm
	ld.global.nc.u64 %rd44, [%rd45];
	// end inline asm
	add.s64 	%rd47, %rd39, 16384;
	// begin inline asm
	ld.global.nc.u64 %rd46, [%rd47];
	// end inline asm
	add.s64 	%rd49, %rd39, 20480;
	// begin inline asm
	ld.global.nc.u64 %rd48, [%rd49];
	// end inline asm
	add.s64 	%rd51, %rd39, 24576;
	// begin inline asm
	ld.global.nc.u64 %rd50, [%rd51];
	// end inline asm
	add.s64 	%rd53, %rd40, %rd38;
	add.s64 	%rd54, %rd42, %rd53;
	add.s64 	%rd55, %rd44, %rd54;
	add.s64 	%rd56, %rd46, %rd55;
	add.s64 	%rd57, %rd48, %rd56;
	add.s64 	%rd267, %rd50, %rd57;
	setp.lt.u32 	%p3, %r34, 7168;
	mov.b32 	%r122, 3584;
	@%p3 bra 	$L__BB4_25;
	add.s32 	%r14, %r34, -3584;
	mov.b32 	%r122, 3584;
$L__BB4_23:
	add.s32 	%r37, %r122, %r13;
	mul.wide.u32 	%rd72, %r37, 8;
	add.s64 	%rd59, %rd35, %rd72;
	// begin inline asm
	ld.global.nc.u64 %rd58, [%rd59];
	// end inline asm
	add.s64 	%rd61, %rd59, 4096;
	// begin inline asm
	ld.global.nc.u64 %rd60, [%rd61];
	// end inline asm
	add.s64 	%rd63, %rd59, 8192;
	// begin inline asm
	ld.global.nc.u64 %rd62, [%rd63];
	// end inline asm
	add.s64 	%rd65, %rd59, 12288;
	// begin inline asm
	ld.global.nc.u64 %rd64, [%rd65];
	// end inline asm
	add.s64 	%rd67, %rd59, 16384;
	// begin inline asm
	ld.global.nc.u64 %rd66, [%rd67];
	// end inline asm
	add.s64 	%rd69, %rd59, 20480;
	// begin inline asm
	ld.global.nc.u64 %rd68, [%rd69];
	// end inline asm
	add.s64 	%rd71, %rd59, 24576;
	// begin inline asm
	ld.global.nc.u64 %rd70, [%rd71];
	// end inline asm
	add.s64 	%rd73, %rd58, %rd267;
	add.s64 	%rd74, %rd60, %rd73;
	add.s64 	%rd75, %rd62, %rd74;
	add.s64 	%rd76, %rd64, %rd75;
	add.s64 	%rd77, %rd66, %rd76;
	add.s64 	%rd78, %rd68, %rd77;
	add.s64 	%rd267, %rd70, %rd78;
	sub.s32 	%r38, %r34, %r122;
	setp.lt.s32 	%p4, %r38, 3584;
	@%p4 bra 	$L__BB4_33;
	add.s32 	%r122, %r122, 3584;
	setp.le.s32 	%p5, %r122, %r14;
	@%p5 bra 	$L__BB4_23;
$L__BB4_25:
	setp.le.s32 	%p6, %r34, %r122;
	@%p6 bra 	$L__BB4_33;
	sub.s32 	%r18, %r34, %r122;
	setp.ge.s32 	%p7, %r13, %r18;
	@%p7 bra 	$L__BB4_33;
	not.b32 	%r39, %r13;
	add.s32 	%r40, %r34, %r39;
	sub.s32 	%r19, %r40, %r122;
	and.b32  	%r41, %r19, 1536;
	setp.eq.s32 	%p8, %r41, 1536;
	mov.u32 	%r126, %r13;
	@%p8 bra 	$L__BB4_30;
	add.s32 	%r124, %r13, %r122;
	shr.u32 	%r42, %r19, 9;
	add.s32 	%r43, %r42, 1;
	and.b32  	%r44, %r43, 3;
	neg.s32 	%r123, %r44;
	mov.u32 	%r126, %r13;
$L__BB4_29:
	.pragma "nounroll";
	mul.wide.u32 	%rd82, %r124, 8;
	add.s64 	%rd81, %rd35, %rd82;
	// begin inline asm
	ld.global.nc.u64 %rd80, [%rd81];
	// end inline asm
	add.s64 	%rd267, %rd80, %rd267;
	add.s32 	%r126, %r126, 512;
	add.s32 	%r124, %r124, 512;
	add.s32 	%r123, %r123, 1;
	setp.ne.s32 	%p9, %r123, 0;
	@%p9 bra 	$L__BB4_29;
$L__BB4_30:
	setp.lt.u32 	%p10, %r19, 1536;
	@%p10 bra 	$L__BB4_33;
	cvt.u64.u32 	%rd83, %r126;
	cvt.u64.u32 	%rd84, %r122;
	add.s64 	%rd85, %rd83, %rd84;
	shl.b64 	%rd86, %rd85, 3;
	add.s64 	%rd87, %rd86, %rd35;
	add.s64 	%rd265, %rd87, 8192;
	add.s32 	%r127, %r126, %r122;
$L__BB4_32:
	mul.wide.u32 	%rd96, %r127, 8;
	add.s64 	%rd89, %rd35, %rd96;
	// begin inline asm
	ld.global.nc.u64 %rd88, [%rd89];
	// end inline asm
	add.s64 	%rd97, %rd88, %rd267;
	add.s64 	%rd91, %rd265, -4096;
	// begin inline asm
	ld.global.nc.u64 %rd90, [%rd91];
	// end inline asm
	add.s64 	%rd98, %rd90, %rd97;
	// begin inline asm
	ld.global.nc.u64 %rd92, [%rd265];
	// end inline asm
	add.s64 	%rd99, %rd92, %rd98;
	add.s64 	%rd95, %rd265, 4096;
	// begin inline asm
	ld.global.nc.u64 %rd94, [%rd95];
	// end inline asm
	add.s64 	%rd267, %rd94, %rd99;
	add.s32 	%r126, %r126, 2048;
	add.s64 	%rd265, %rd265, 16384;
	add.s32 	%r127, %r127, 2048;
	setp.lt.s32 	%p11, %r126, %r18;
	@%p11 bra 	$L__BB4_32;
$L__BB4_33:
	// begin inline asm
	mov.u32 %r45, %laneid;
	// end inline asm
	mov.b32 	%r46, 1;
	mov.b32 	%r59, 31;
	mov.b32 	%r60, -1;
	// begin inline asm
	{  .reg .u32 lo;  .reg .u32 hi;  .reg .pred p;  mov.b64 {lo, hi}, %rd267;  shfl.sync.down.b32 lo|p, lo, %r46, %r59, %r60;  shfl.sync.down.b32 hi|p, hi, %r46, %r59, %r60;  mov.b64 %rd100, {lo, hi};  @p add.u64 %rd100, %rd100, %rd267;}
	// end inline asm
	mov.b32 	%r49, 2;
	// begin inline asm
	{  .reg .u32 lo;  .reg .u32 hi;  .reg .pred p;  mov.b64 {lo, hi}, %rd100;  shfl.sync.down.b32 lo|p, lo, %r49, %r59, %r60;  shfl.sync.down.b32 hi|p, hi, %r49, %r59, %r60;  mov.b64 %rd102, {lo, hi};  @p add.u64 %rd102, %rd102, %rd100;}
	// end inline asm
	mov.b32 	%r52, 4;
	// begin inline asm
	{  .reg .u32 lo;  .reg .u32 hi;  .reg .pred p;  mov.b64 {lo, hi}, %rd102;  shfl.sync.down.b32 lo|p, lo, %r52, %r59, %r60;  shfl.sync.down.b32 hi|p, hi, %r52, %r59, %r60;  mov.b64 %rd104, {lo, hi};  @p add.u64 %rd104, %rd104, %rd102;}
	// end inline asm
	mov.b32 	%r55, 8;
	// begin inline asm
	{  .reg .u32 lo;  .reg .u32 hi;  .reg .pred p;  mov.b64 {lo, hi}, %rd104;  shfl.sync.down.b32 lo|p, lo, %r55, %r59, %r60;  shfl.sync.down.b32 hi|p, hi, %r55, %r59, %r60;  mov.b64 %rd106, {lo, hi};  @p add.u64 %rd106, %rd106, %rd104;}
	// end inline asm
	mov.b32 	%r58, 16;
	// begin inline asm
	{  .reg .u32 lo;  .reg .u32 hi;  .reg .pred p;  mov.b64 {lo, hi}, %rd106;  shfl.sync.down.b32 lo|p, lo, %r58, %r59, %r60;  shfl.sync.down.b32 hi|p, hi, %r58, %r59, %r60;  mov.b64 %rd268, {lo, hi};  @p add.u64 %rd268, %rd268, %rd106;}
	// end inline asm
	setp.ne.s32 	%p12, %r45, 0;
	@%p12 bra 	$L__BB4_35;
	shr.u32 	%r61, %r13, 2;
	and.b32  	%r62, %r61, 248;
	mov.u32 	%r63, _ZZN3cub18CUB_300001_SM_10006detail6reduce28DeviceReduceSingleTileKernelINS2_10policy_hubIyjN4cuda3std3__44plusIvEEE10Policy1000EPySC_iS9_yyNS7_10__identityEEEvT0_T1_T2_T3_T4_T6_E12temp_storage;
	add.s32 	%r64, %r63, %r62;
	st.shared.u64 	[%r64+16], %rd268;
$L__BB4_35:
	bar.sync 	0;
	setp.ne.s32 	%p13, %r13, 0;
	@%p13 bra 	$L__BB4_37;
	ld.shared.u64 	%rd110, [_ZZN3cub18CUB_300001_SM_10006detail6reduce28DeviceReduceSingleTileKernelINS2_10policy_hubIyjN4cuda3std3__44plusIvEEE10Policy1000EPySC_iS9_yyNS7_10__identityEEEvT0_T1_T2_T3_T4_T6_E12temp_storage+24];
	add.s64 	%rd111, %rd110, %rd268;
	ld.shared.u64 	%rd112, [_ZZN3cub18CUB_300001_SM_10006detail6reduce28DeviceReduceSingleTileKernelINS2_10policy_hubIyjN4cuda3std3__44plusIvEEE10Policy1000EPySC_iS9_yyNS7_10__identityEEEvT0_T1_T2_T3_T4_T6_E12temp_storage+32];
	add.s64 	%rd113, %rd111, %rd112;
	ld.shared.u64 	%rd114, [_ZZN3cub18CUB_300001_SM_10006detail6reduce28DeviceReduceSingleTileKernelINS2_10policy_hubIyjN4cuda3std3__44plusIvEEE10Policy1000EPySC_iS9_yyNS7_10__identityEEEvT0_T1_T2_T3_T4_T6_E12temp_storage+40];
	add.s64 	%rd115, %rd113, %rd114;
	ld.shared.u64 	%rd116, [_ZZN3cub18CUB_300001_SM_10006detail6reduce28DeviceReduceSingleTileKernelINS2_10policy_hubIyjN4cuda3std3__44plusIvEEE10Policy1000EPySC_iS9_yyNS7_10__identityEEEvT0_T1_T2_T3_T4_T6_E12temp_storage+48];
	add.s64 	%rd117, %rd115, %rd116;
	ld.shared.u64 	%rd118, [_ZZN3cub18CUB_300001_SM_10006detail6reduce28DeviceReduceSingleTileKernelINS2_10policy_hubIyjN4cuda3std3__44plusIvEEE10Policy1000EPySC_iS9_yyNS7_10__identityEEEvT0_T1_T2_T3_T4_T6_E12temp_storage+56];
	add.s64 	%rd119, %rd117, %rd118;
	ld.shared.u64 	%rd120, [_ZZN3cub18CUB_300001_SM_10006detail6reduce28DeviceReduceSingleTileKernelINS2_10policy_hubIyjN4cuda3std3__44plusIvEEE10Policy1000EPySC_iS9_yyNS7_10__identityEEEvT0_T1_T2_T3_T4_T6_E12temp_storage+64];
	add.s64 	%rd121, %rd119, %rd120;
	ld.shared.u64 	%rd122, [_ZZN3cub18CUB_300001_SM_10006detail6reduce28DeviceReduceSingleTileKernelINS2_10policy_hubIyjN4cuda3std3__44plusIvEEE10Policy1000EPySC_iS9_yyNS7_10__identityEEEvT0_T1_T2_T3_T4_T6_E12temp_storage+72];
	add.s64 	%rd123, %rd121, %rd122;
	ld.shared.u64 	%rd124, [_ZZN3cub18CUB_300001_SM_10006detail6reduce28DeviceReduceSingleTileKernelINS2_10policy_hubIyjN4cuda3std3__44plusIvEEE10Policy1000EPySC_iS9_yyNS7_10__identityEEEvT0_T1_T2_T3_T4_T6_E12temp_storage+80];
	add.s64 	%rd125, %rd123, %rd124;
	ld.shared.u64 	%rd126, [_ZZN3cub18CUB_300001_SM_10006detail6reduce28DeviceReduceSingleTileKernelINS2_10policy_hubIyjN4cuda3std3__44plusIvEEE10Policy1000EPySC_iS9_yyNS7_10__identityEEEvT0_T1_T2_T3_T4_T6_E12temp_storage+88];
	add.s64 	%rd127, %rd125, %rd126;
	ld.shared.u64 	%rd128, [_ZZN3cub18CUB_300001_SM_10006detail6reduce28DeviceReduceSingleTileKernelINS2_10policy_hubIyjN4cuda3std3__44plusIvEEE10Policy1000EPySC_iS9_yyNS7_10__identityEEEvT0_T1_T2_T3_T4_T6_E12temp_storage+96];
	add.s64 	%rd129, %rd127, %rd128;
	ld.shared.u64 	%rd130, [_ZZN3cub18CUB_300001_SM_10006detail6reduce28DeviceReduceSingleTileKernelINS2_10policy_hubIyjN4cuda3std3__44plusIvEEE10Policy1000EPySC_iS9_yyNS7_10__identityEEEvT0_T1_T2_T3_T4_T6_E12temp_storage+104];
	add.s64 	%rd131, %rd129, %rd130;
	ld.shared.u64 	%rd132, [_ZZN3cub18CUB_300001_SM_10006detail6reduce28DeviceReduceSingleTileKernelINS2_10policy_hubIyjN4cuda3std3__44plusIvEEE10Policy1000EPySC_iS9_yyNS7_10__identityEEEvT0_T1_T2_T3_T4_T6_E12temp_storage+112];
	add.s64 	%rd133, %rd131, %rd132;
	ld.shared.u64 	%rd134, [_ZZN3cub18CUB_300001_SM_10006detail6reduce28DeviceReduceSingleTileKernelINS2_10policy_hubIyjN4cuda3std3__44plusIvEEE10Policy1000EPySC_iS9_yyNS7_10__identityEEEvT0_T1_T2_T3_T4_T6_E12temp_storage+120];
	add.s64 	%rd135, %rd133, %rd134;
	ld.shared.u64 	%rd136, [_ZZN3cub18CUB_300001_SM_10006detail6reduce28DeviceReduceSingleTileKernelINS2_10policy_hubIyjN4cuda3std3__44plusIvEEE10Policy1000EPySC_iS9_yyNS7_10__identityEEEvT0_T1_T2_T3_T4_T6_E12temp_storage+128];
	add.s64 	%rd137, %rd135, %rd136;
	ld.shared.u64 	%rd138, [_ZZN3cub18CUB_300001_SM_10006detail6reduce28DeviceReduceSingleTileKernelINS2_10policy_hubIyjN4cuda3std3__44plusIvEEE10Policy1000EPySC_iS9_yyNS7_10__identityEEEvT0_T1_T2_T3_T4_T6_E12temp_storage+136];
	add.s64 	%rd268, %rd137, %rd138;
$L__BB4_37:
	mov.u32 	%r114, %tid.x;
	setp.ne.s32 	%p41, %r114, 0;
	@%p41 bra 	$L__BB4_39;
	add.s64 	%rd252, %rd268, %rd36;
	st.global.u64 	[%rd1], %rd252;
$L__BB4_39:
	ret;

}


// ===== COMPILED SASS (sm_100) =====

	.target	sm_100

	.elftype	@"ET_EXEC"


//--------------------- .note.nv.tkinfo           --------------------------
	.section	.note.nv.tkinfo,"",@"SHT_NOTE"
	.sectionflags	@"SHF_NOTE_NV_TKINFO"
	.tkinfo
        /*0018*/ 	.word	0x00000002
        /*0030*/ 	.string	""
        /*0030*/ 	.string	"ptxas"
        /*0030*/ 	.string	"Cuda compilation tools, release 13.0, V13.0.88"
        /*0030*/ 	.string	"Build cuda_13.0.r13.0/compiler.36424714_0"
        /*0030*/ 	.string	"-arch sm_100 -m 64 "



//--------------------- .note.nv.cuinfo           --------------------------
	.section	.note.nv.cuinfo,"",@"SHT_NOTE"
	.sectionflags	@"SHF_NOTE_NV_CUINFO"
        /*0018*/ 	.short	0x0002
        /*001a*/ 	.short	0x0064
        /*001c*/ 	.short	0x0082
	.zero		2


//--------------------- .nv.info                  --------------------------
	.section	.nv.info,"",@"SHT_CUDA_INFO"
	.align	4


	//----- nvinfo : EIATTR_REGCOUNT
	.align		4
        /*0000*/ 	.byte	0x04, 0x2f
        /*0002*/ 	.short	(.L_41 - .L_40)
	.align		4
.L_40:
        /*0004*/ 	.word	index@(_Z13Find_TrianglePiS_iiPy)
        /*0008*/ 	.word	0x0000001e


	//----- nvinfo : EIATTR_FRAME_SIZE
	.align		4
.L_41:
        /*000c*/ 	.byte	0x04, 0x11
        /*000e*/ 	.short	(.L_43 - .L_42)
	.align		4
.L_42:
        /*0010*/ 	.word	index@(_Z13Find_TrianglePiS_iiPy)
        /*0014*/ 	.word	0x00000000


	//----- nvinfo : EIATTR_REGCOUNT
	.align		4
.L_43:
        /*0018*/ 	.byte	0x04, 0x2f
        /*001a*/ 	.short	(.L_45 - .L_44)
	.align		4
.L_44:
        /*001c*/ 	.word	index@(_ZN3cub18CUB_300001_SM_10006detail11EmptyKernelIvEEvv)
        /*0020*/ 	.word	0x00000004


	//----- nvinfo : EIATTR_FRAME_SIZE
	.align		4
.L_45:
        /*0024*/ 	.byte	0x04, 0x11
        /*0026*/ 	.short	(.L_47 - .L_46)
	.align		4
.L_46:
        /*0028*/ 	.word	index@(_ZN3cub18CUB_300001_SM_10006detail11EmptyKernelIvEEvv)
        /*002c*/ 	.word	0x00000000


	//----- nvinfo : EIATTR_REGCOUNT
	.align		4
.L_47:
        /*0030*/ 	.byte	0x04, 0x2f
        /*0032*/ 	.short	(.L_49 - .L_48)
	.align		4
.L_48:
        /*0034*/ 	.word	index@(_ZN3cub18CUB_300001_SM_10006detail6reduce28DeviceReduceSingleTileKernelINS2_10policy_hubIyjN4cuda3std3__44plusIvEEE10Policy1000EPySC_jS9_yyNS7_10__identityEEEvT0_T1_T2_T3_T4_T6_)
        /*0038*/ 	.word	0x0000002e


	//----- nvinfo : EIATTR_FRAME_SIZE
	.align		4
.L_49:
        /*003c*/ 	.byte	0x04, 0x11
        /*003e*/ 	.short	(.L_51 - .L_50)
	.align		4
.L_50:
        /*0040*/ 	.word	index@(_ZN3cub18CUB_300001_SM_10006detail6reduce28DeviceReduceSingleTileKernelINS2_10policy_hubIyjN4cuda3std3__44plusIvEEE10Policy1000EPySC_jS9_yyNS7_10__identityEEEvT0_T1_T2_T3_T4_T6_)
        /*0044*/ 	.word	0x00000000


	//----- nvinfo : EIATTR_REGCOUNT
	.align		4
.L_51:
        /*0048*/ 	.byte	0x04, 0x2f
        /*004a*/ 	.short	(.L_53 - .L_52)
	.align		4
.L_52:
        /*004c*/ 	.word	index@(_ZN3cub18CUB_300001_SM_10006detail6reduce18DeviceReduceKernelINS2_10policy_hubIyjN4cuda3std3__44plusIvEEE10Policy1000EPyjS9_yNS7_10__identityEEEvT0_PT3_T1_NS0_13GridEvenShareISH_EET2_T4_)
        /*0050*/ 	.word	0x00000020


	//----- nvinfo : EIATTR_FRAME_SIZE
	.align		4
.L_53:
        /*0054*/ 	.byte	0x04, 0x11
        /*0056*/ 	.short	(.L_55 - .L_54)
	.align		4
.L_54:
        /*0058*/ 	.word	index@(_ZN3cub18CUB_300001_SM_10006detail6reduce18DeviceReduceKernelINS2_10policy_hubIyjN4cuda3std3__44plusIvEEE10Policy1000EPyjS9_yNS7_10__identityEEEvT0_PT3_T1_NS0_13GridEvenShareISH_EET2_T4_)
        /*005c*/ 	.word	0x00000000


	//----- nvinfo : EIATTR_REGCOUNT
	.align		4
.L_55:
        /*0060*/ 	.byte	0x04, 0x2f
        /*0062*/ 	.short	(.L_57 - .L_56)
	.align		4
.L_56:
        /*0064*/ 	.word	index@(_ZN3cub18CUB_300001_SM_10006detail6reduce28DeviceReduceSingleTileKernelINS2_10policy_hubIyjN4cuda3std3__44plusIvEEE10Policy1000EPySC_iS9_yyNS7_10__identityEEEvT0_T1_T2_T3_T4_T6_)
        /*0068*/ 	.word	0x00000030


	//----- nvinfo : EIATTR_FRAME_SIZE
	.align		4
.L_57:
        /*006c*/ 	.byte	0x04, 0x11
        /*006e*/ 	.short	(.L_59 - .L_58)
	.align		4
.L_58:
        /*0070*/ 	.word	index@(_ZN3cub18CUB_300001_SM_10006detail6reduce28DeviceReduceSingleTileKernelINS2_10policy_hubIyjN4cuda3std3__44plusIvEEE10Policy1000EPySC_iS9_yyNS7_10__identityEEEvT0_T1_T2_T3_T4_T6_)
        /*0074*/ 	.word	0x00000000


	//----- nvinfo : EIATTR_MIN_STACK_SIZE
	.align		4
.L_59:
        /*0078*/ 	.byte	0x04, 0x12
        /*007a*/ 	.short	(.L_61 - .L_60)
	.align		4
.L_60:
        /*007c*/ 	.word	index@(_ZN3cub18CUB_300001_SM_10006detail6reduce28DeviceReduceSingleTileKernelINS2_10policy_hubIyjN4cuda3std3__44plusIvEEE10Policy1000EPySC_iS9_yyNS7_10__identityEEEvT0_T1_T2_T3_T4_T6_)
        /*0080*/ 	.word	0x00000000


	//----- nvinfo : EIATTR_MIN_STACK_SIZE
	.align		4
.L_61:
        /*0084*/ 	.byte	0x04, 0x12
        /*0086*/ 	.short	(.L_63 - .L_62)
	.align		4
.L_62:
        /*0088*/ 	.word	index@(_ZN3cub18CUB_300001_SM_10006detail6reduce18DeviceReduceKernelINS2_10policy_hubIyjN4cuda3std3__44plusIvEEE10Policy1000EPyjS9_yNS7_10__identityEEEvT0_PT3_T1_NS0_13GridEvenShareISH_EET2_T4_)
        /*008c*/ 	.word	0x00000000


	//----- nvinfo : EIATTR_MIN_STACK_SIZE
	.align		4
.L_63:
        /*0090*/ 	.byte	0x04, 0x12
        /*0092*/ 	.short	(.L_65 - .L_64)
	.align		4
.L_64:
        /*0094*/ 	.word	index@(_ZN3cub18CUB_300001_SM_10006detail6reduce28DeviceReduceSingleTileKernelINS2_10policy_hubIyjN4cuda3std3__44plusIvEEE10Policy1000EPySC_jS9_yyNS7_10__identityEEEvT0_T1_T2_T3_T4_T6_)
        /*0098*/ 	.word	0x00000000


	//----- nvinfo : EIATTR_MIN_STACK_SIZE
	.align		4
.L_65:
        /*009c*/ 	.byte	0x04, 0x12
        /*009e*/ 	.short	(.L_67 - .L_66)
	.align		4
.L_66:
        /*00a0*/ 	.word	index@(_ZN3cub18CUB_300001_SM_10006detail11EmptyKernelIvEEvv)
        /*00a4*/ 	.word	0x00000000


	//----- nvinfo : EIATTR_MIN_STACK_SIZE
	.align		4
.L_67:
        /*00a8*/ 	.byte	0x04, 0x12
        /*00aa*/ 	.short	(.L_69 - .L_68)
	.align		4
.L_68:
        /*00ac*/ 	.word	index@(_Z13Find_TrianglePiS_iiPy)
        /*00b0*/ 	.word	0x00000000
.L_69:


//--------------------- .nv.compat                --------------------------
	.section	.nv.compat,"",@"SHT_CUDA_COMPAT_INFO"
	.align	4
        /*0000*/ 	.byte	0x02, 0x09, 0x00, 0x00, 0x02, 0x02, 0x01, 0x00, 0x02, 0x05, 0x05, 0x00, 0x03, 0x07, 0x01, 0x01
        /*0010*/ 	.byte	0x02, 0x03, 0x00, 0x00, 0x02, 0x06, 0x01, 0x00, 0x04, 0x0b, 0x08, 0x00, 0x09, 0x00, 0x00, 0x00
        /*0020*/ 	.byte	0x00, 0x00, 0x00, 0x00


//--------------------- .nv.info._ZN3cub18CUB_300001_SM_10006detail6reduce28DeviceReduceSingleTileKernelINS2_10policy_hubIyjN4cuda3std3__44plusIvEEE10Policy1000EPySC_iS9_yyNS7_10__identityEEEvT0_T1_T2_T3_T4_T6_ --------------------------
	.section	.nv.info._ZN3cub18CUB_300001_SM_10006detail6reduce28DeviceReduceSingleTileKernelINS2_10policy_hubIyjN4cuda3std3__44plusIvEEE10Policy1000EPySC_iS9_yyNS7_10__identityEEEvT0_T1_T2_T3_T4_T6_,"",@"SHT_CUDA_INFO"
	.sectionflags	@""
	.align	4


	//----- nvinfo : EIATTR_CUDA_API_VERSION
	.align		4
        /*0000*/ 	.byte	0x04, 0x37
        /*0002*/ 	.short	(.L_71 - .L_70)
.L_70:
        /*0004*/ 	.word	0x00000082


	//----- nvinfo : EIATTR_KPARAM_INFO
	.align		4
.L_71:
        /*0008*/ 	.byte	0x04, 0x17
        /*000a*/ 	.short	(.L_73 - .L_72)
.L_72:
        /*000c*/ 	.word	0x00000000
        /*0010*/ 	.short	0x0005
        /*0012*/ 	.short	0x0020
        /*0014*/ 	.byte	0x00, 0xf0, 0x05, 0x00


	//----- nvinfo : EIATTR_KPARAM_INFO
	.align		4
.L_73:
        /*0018*/ 	.byte	0x04, 0x17
        /*001a*/ 	.short	(.L_75 - .L_74)
.L_74:
        /*001c*/ 	.word	0x00000000
        /*0020*/ 	.short	0x0004
        /*0022*/ 	.short	0x0018
        /*0024*/ 	.byte	0x00, 0xf0, 0x21, 0x00


	//----- nvinfo : EIATTR_KPARAM_INFO
	.align		4
.L_75:
        /*0028*/ 	.byte	0x04, 0x17
        /*002a*/ 	.short	(.L_77 - .L_76)
.L_76:
        /*002c*/ 	.word	0x00000000
        /*0030*/ 	.short	0x0003
        /*0032*/ 	.short	0x0014
        /*0034*/ 	.byte	0x00, 0xf0, 0x05, 0x00


	//----- nvinfo : EIATTR_KPARAM_INFO
	.align		4
.L_77:
        /*0038*/ 	.byte	0x04, 0x17
        /*003a*/ 	.short	(.L_79 - .L_78)
.L_78:
        /*003c*/ 	.word	0x00000000
        /*0040*/ 	.short	0x0002
        /*0042*/ 	.short	0x0010
        /*0044*/ 	.byte	0x00, 0xf0, 0x11, 0x00


	//----- nvinfo : EIATTR_KPARAM_INFO
	.align		4
.L_79:
        /*0048*/ 	.byte	0x04, 0x17
        /*004a*/ 	.short	(.L_81 - .L_80)
.L_80:
        /*004c*/ 	.word	0x00000000
        /*0050*/ 	.short	0x0001
        /*0052*/ 	.short	0x0008
        /*0054*/ 	.byte	0x00, 0xf5, 0x21, 0x00


	//----- nvinfo : EIATTR_KPARAM_INFO
	.align		4
.L_81:
        /*0058*/ 	.byte	0x04, 0x17
        /*005a*/ 	.short	(.L_83 - .L_82)
.L_82:
        /*005c*/ 	.word	0x00000000
        /*0060*/ 	.short	0x0000
        /*0062*/ 	.short	0x0000
        /*0064*/ 	.byte	0x00, 0xf5, 0x21, 0x00


	//----- nvinfo : EIATTR_SPARSE_MMA_MASK
	.align		4
.L_83:
        /*0068*/ 	.byte	0x03, 0x50
        /*006a*/ 	.short	0x0000


	//----- nvinfo : EIATTR_MAXREG_COUNT
	.align		4
        /*006c*/ 	.byte	0x03, 0x1b
        /*006e*/ 	.short	0x0080


	//----- nvinfo : EIATTR_NUM_BARRIERS
	.align		4
        /*0070*/ 	.byte	0x02, 0x4c
        /*0072*/ 	.byte	0x01
	.zero		1


	//----- nvinfo : EIATTR_MERCURY_ISA_VERSION
	.align		4
        /*0074*/ 	.byte	0x03, 0x5f
        /*0076*/ 	.short	0x0101


	//----- nvinfo : EIATTR_COOP_GROUP_MASK_REGIDS
	.align		4
        /*0078*/ 	.byte	0x04, 0x29
        /*007a*/ 	.short	(.L_85 - .L_84)


	//   ....[0]....
.L_84:
        /*007c*/ 	.word	0xffffffff


	//   ....[1]....
        /*0080*/ 	.word	0xffffffff


	//   ....[2]....
        /*0084*/ 	.word	0xffffffff


	//   ....[3]....
        /*0088*/ 	.word	0xffffffff


	//   ....[4]....
        /*008c*/ 	.word	0xffffffff


	//   ....[5]....
        /*0090*/ 	.word	0xffffffff


	//   ....[6]....
        /*0094*/ 	.word	0xffffffff


	//   ....[7]....
        /*0098*/ 	.word	0xffffffff


	//   ....[8]....
        /*009c*/ 	.word	0xffffffff


	//   ....[9]....
        /*00a0*/ 	.word	0xffffffff


	//   ....[10]....
        /*00a4*/ 	.word	0xffffffff


	//   ....[11]....
        /*00a8*/ 	.word	0xffffffff


	//   ....[12]....
        /*00ac*/ 	.word	0xffffffff


	//   ....[13]....
        /*00b0*/ 	.word	0xffffffff


	//   ....[14]....
        /*00b4*/ 	.word	0xffffffff


	//   ....[15]....
        /*00b8*/ 	.word	0xffffffff


	//   ....[16]....
        /*00bc*/ 	.word	0xffffffff


	//   ....[17]....
        /*00c0*/ 	.word	0xffffffff


	//   ....[18]....
        /*00c4*/ 	.word	0xffffffff


	//   ....[19]....
        /*00c8*/ 	.word	0xffffffff


	//   ....[20]....
        /*00cc*/ 	.word	0xffffffff


	//   ....[21]....
        /*00d0*/ 	.word	0xffffffff


	//   ....[22]....
        /*00d4*/ 	.word	0xffffffff


	//   ....[23]....
        /*00d8*/ 	.word	0xffffffff


	//   ....[24]....
        /*00dc*/ 	.word	0xffffffff


	//   ....[25]....
        /*00e0*/ 	.word	0xffffffff


	//   ....[26]....
        /*00e4*/ 	.word	0xffffffff


	//   ....[27]....
        /*00e8*/ 	.word	0xffffffff


	//   ....[28]....
        /*00ec*/ 	.word	0xffffffff


	//   ....[29]....
        /*00f0*/ 	.word	0xffffffff


	//----- nvinfo : EIATTR_COOP_GROUP_INSTR_OFFSETS
	.align		4
.L_85:
        /*00f4*/ 	.byte	0x04, 0x28
        /*00f6*/ 	.short	(.L_87 - .L_86)


	//   ....[0]....
.L_86:
        /*00f8*/ 	.word	0x00000960


	//   ....[1]....
        /*00fc*/ 	.word	0x00000970


	//   ....[2]....
        /*0100*/ 	.word	0x000009d0


	//   ....[3]....
        /*0104*/ 	.word	0x000009e0


	//   ....[4]....
        /*0108*/ 	.word	0x00000a20


	//   ....[5]....
        /*010c*/ 	.word	0x00000a40


	//   ....[6]....
        /*0110*/ 	.word	0x00000a90


	//   ....[7]....
        /*0114*/ 	.word	0x00000ab0


	//   ....[8]....
        /*0118*/ 	.word	0x00000b30


	//   ....[9]....
        /*011c*/ 	.word	0x00000b50


	//   ....[10]....
        /*0120*/ 	.word	0x00000e30


	//   ....[11]....
        /*0124*/ 	.word	0x00000e40


	//   ....[12]....
        /*0128*/ 	.word	0x00000ea0


	//   ....[13]....
        /*012c*/ 	.word	0x00000eb0


	//   ....[14]....
        /*0130*/ 	.word	0x00000f10


	//   ....[15]....
        /*0134*/ 	.word	0x00000f20


	//   ....[16]....
        /*0138*/ 	.word	0x00000f60


	//   ....[17]....
        /*013c*/ 	.word	0x00000f80


	//   ....[18]....
        /*0140*/ 	.word	0x00000ff0


	//   ....[19]....
        /*0144*/ 	.word	0x00001020


	//   ....[20]....
        /*0148*/ 	.word	0x000020c0


	//   ....[21]....
        /*014c*/ 	.word	0x000020d0


	//   ....[22]....
        /*0150*/ 	.word	0x00002120


	//   ....[23]....
        /*0154*/ 	.word	0x00002140


	//   ....[24]....
        /*0158*/ 	.word	0x000021d0


	//   ....[25]....
        /*015c*/ 	.word	0x000021e0


	//   ....[26]....
        /*0160*/ 	.word	0x00002220


	//   ....[27]....
        /*0164*/ 	.word	0x00002240


	//   ....[28]....
        /*0168*/ 	.word	0x000022a0


	//   ....[29]....
        /*016c*/ 	.word	0x000022c0


	//----- nvinfo : EIATTR_VRC_CTA_INIT_COUNT
	.align		4
.L_87:
        /*0170*/ 	.byte	0x02, 0x4a
	.zero		1
	.zero		1


	//----- nvinfo : EIATTR_EXIT_INSTR_OFFSETS
	.align		4
        /*0174*/ 	.byte	0x04, 0x1c
        /*0176*/ 	.short	(.L_89 - .L_88)


	//   ....[0]....
.L_88:
        /*0178*/ 	.word	0x00000080


	//   ....[1]....
        /*017c*/ 	.word	0x000000c0


	//   ....[2]....
        /*0180*/ 	.word	0x00002520


	//   ....[3]....
        /*0184*/ 	.word	0x00002580


	//----- nvinfo : EIATTR_MAX_THREADS
	.align		4
.L_89:
        /*0188*/ 	.byte	0x04, 0x05
        /*018a*/ 	.short	(.L_91 - .L_90)
.L_90:
        /*018c*/ 	.word	0x00000200
        /*0190*/ 	.word	0x00000001
        /*0194*/ 	.word	0x00000001


	//----- nvinfo : EIATTR_CRS_STACK_SIZE
	.align		4
.L_91:
        /*0198*/ 	.byte	0x04, 0x1e
        /*019a*/ 	.short	(.L_93 - .L_92)
.L_92:
        /*019c*/ 	.word	0x00000000


	//----- nvinfo : EIATTR_CBANK_PARAM_SIZE
	.align		4
.L_93:
        /*01a0*/ 	.byte	0x03, 0x19
        /*01a2*/ 	.short	0x0021


	//----- nvinfo : EIATTR_PARAM_CBANK
	.align		4
        /*01a4*/ 	.byte	0x04, 0x0a
        /*01a6*/ 	.short	(.L_95 - .L_94)
	.align		4
.L_94:
        /*01a8*/ 	.word	index@(.nv.constant0._ZN3cub18CUB_300001_SM_10006detail6reduce28DeviceReduceSingleTileKernelINS2_10policy_hubIyjN4cuda3std3__44plusIvEEE10Policy1000EPySC_iS9_yyNS7_10__identityEEEvT0_T1_T2_T3_T4_T6_)
        /*01ac*/ 	.short	0x0380
        /*01ae*/ 	.short	0x0021


	//----- nvinfo : EIATTR_SW_WAR
	.align		4
.L_95:
        /*01b0*/ 	.byte	0x04, 0x36
        /*01b2*/ 	.short	(.L_97 - .L_96)
.L_96:
        /*01b4*/ 	.word	0x00000008
.L_97:


//--------------------- .nv.info._ZN3cub18CUB_300001_SM_10006detail6reduce18DeviceReduceKernelINS2_10policy_hubIyjN4cuda3std3__44plusIvEEE10Policy1000EPyjS9_yNS7_10__identityEEEvT0_PT3_T1_NS0_13GridEvenShareISH_EET2_T4_ --------------------------
	.section	.nv.info._ZN3cub18CUB_300001_SM_10006detail6reduce18DeviceReduceKernelINS2_10policy_hubIyjN4cuda3std3__44plusIvEEE10Policy1000EPyjS9_yNS7_10__identityEEEvT0_PT3_T1_NS0_13GridEvenShareISH_EET2_T4_,"",@"SHT_CUDA_INFO"
	.sectionflags	@""
	.align	4


	//----- nvinfo : EIATTR_CUDA_API_VERSION
	.align		4
        /*0000*/ 	.byte	0x04, 0x37
        /*0002*/ 	.short	(.L_99 - .L_98)
.L_98:
        /*0004*/ 	.word	0x00000082


	//----- nvinfo : EIATTR_KPARAM_INFO
	.align		4
.L_99:
        /*0008*/ 	.byte	0x04, 0x17
        /*000a*/ 	.short	(.L_101 - .L_100)
.L_100:
        /*000c*/ 	.word	0x00000000
        /*0010*/ 	.short	0x0005
        /*0012*/ 	.short	0x003d
        /*0014*/ 	.byte	0x00, 0xf0, 0x05, 0x00


	//----- nvinfo : EIATTR_KPARAM_INFO
	.align		4
.L_101:
        /*0018*/ 	.byte	0x04, 0x17
        /*001a*/ 	.short	(.L_103 - .L_102)
.L_102:
        /*001c*/ 	.word	0x00000000
        /*0020*/ 	.short	0x0004
        /*0022*/ 	.short	0x003c
        /*0024*/ 	.byte	0x00, 0xf0, 0x05, 0x00


	//----- nvinfo : EIATTR_KPARAM_INFO
	.align		4
.L_103:
        /*0028*/ 	.byte	0x04, 0x17
        /*002a*/ 	.short	(.L_105 - .L_104)
.L_104:
        /*002c*/ 	.word	0x00000000
        /*0030*/ 	.short	0x0003
        /*0032*/ 	.short	0x0014
        /*0034*/ 	.byte	0x00, 0xf0, 0xa1, 0x00


	//----- nvinfo : EIATTR_KPARAM_INFO
	.align		4
.L_105:
        /*0038*/ 	.byte	0x04, 0x17
        /*003a*/ 	.short	(.L_107 - .L_106)
.L_106:
        /*003c*/ 	.word	0x00000000
        /*0040*/ 	.short	0x0002
        /*0042*/ 	.short	0x0010
        /*0044*/ 	.byte	0x00, 0xf0, 0x11, 0x00


	//----- nvinfo : EIATTR_KPARAM_INFO
	.align		4
.L_107:
        /*0048*/ 	.byte	0x04, 0x17
        /*004a*/ 	.short	(.L_109 - .L_108)
.L_108:
        /*004c*/ 	.word	0x00000000
        /*0050*/ 	.short	0x0001
        /*0052*/ 	.short	0x0008
        /*0054*/ 	.byte	0x00, 0xf5, 0x21, 0x00


	//----- nvinfo : EIATTR_KPARAM_INFO
	.align		4
.L_109:
        /*0058*/ 	.byte	0x04, 0x17
        /*005a*/ 	.short	(.L_111 - .L_110)
.L_110:
        /*005c*/ 	.word	0x00000000
        /*0060*/ 	.short	0x0000
        /*0062*/ 	.short	0x0000
        /*0064*/ 	.byte	0x00, 0xf5, 0x21, 0x00


	//----- nvinfo : EIATTR_SPARSE_MMA_MASK
	.align		4
.L_111:
        /*0068*/ 	.byte	0x03, 0x50
        /*006a*/ 	.short	0x0000


	//----- nvinfo : EIATTR_MAXREG_COUNT
	.align		4
        /*006c*/ 	.byte	0x03, 0x1b
        /*006e*/ 	.short	0x0080


	//----- nvinfo : EIATTR_NUM_BARRIERS
	.align		4
        /*0070*/ 	.byte	0x02, 0x4c
        /*0072*/ 	.byte	0x01
	.zero		1


	//----- nvinfo : EIATTR_MERCURY_ISA_VERSION
	.align		4
        /*0074*/ 	.byte	0x03, 0x5f
        /*0076*/ 	.short	0x0101


	//----- nvinfo : EIATTR_COOP_GROUP_MASK_REGIDS
	.align		4
        /*0078*/ 	.byte	0x04, 0x29
        /*007a*/ 	.short	(.L_113 - .L_112)


	//   ....[0]....
.L_112:
        /*007c*/ 	.word	0xffffffff


	//   ....[1]....
        /*0080*/ 	.word	0xffffffff


	//   ....[2]....
        /*0084*/ 	.word	0xffffffff


	//   ....[3]....
        /*0088*/ 	.word	0xffffffff


	//   ....[4]....
        /*008c*/ 	.word	0xffffffff


	//   ....[5]....
        /*0090*/ 	.word	0xffffffff


	//   ....[6]....
        /*0094*/ 	.word	0xffffffff


	//   ....[7]....
        /*0098*/ 	.word	0xffffffff


	//   ....[8]....
        /*009c*/ 	.word	0xffffffff


	//   ....[9]....
        /*00a0*/ 	.word	0xffffffff


	//   ....[10]....
        /*00a4*/ 	.word	0xffffffff


	//   ....[11]....
        /*00a8*/ 	.word	0xffffffff


	//   ....[12]....
        /*00ac*/ 	.word	0xffffffff


	//   ....[13]....
        /*00b0*/ 	.word	0xffffffff


	//   ....[14]....
        /*00b4*/ 	.word	0xffffffff


	//   ....[15]....
        /*00b8*/ 	.word	0xffffffff


	//   ....[16]....
        /*00bc*/ 	.word	0xffffffff


	//   ....[17]....
        /*00c0*/ 	.word	0xffffffff


	//   ....[18]....
        /*00c4*/ 	.word	0xffffffff


	//   ....[19]....
        /*00c8*/ 	.word	0xffffffff


	//   ....[20]....
        /*00cc*/ 	.word	0xffffffff


	//   ....[21]....
        /*00d0*/ 	.word	0xffffffff


	//   ....[22]....
        /*00d4*/ 	.word	0xffffffff


	//   ....[23]....
        /*00d8*/ 	.word	0xffffffff


	//   ....[24]....
        /*00dc*/ 	.word	0xffffffff


	//   ....[25]....
        /*00e0*/ 	.word	0xffffffff


	//   ....[26]....
        /*00e4*/ 	.word	0xffffffff


	//   ....[27]....
        /*00e8*/ 	.word	0xffffffff


	//   ....[28]....
        /*00ec*/ 	.word	0xffffffff


	//   ....[29]....
        /*00f0*/ 	.word	0xffffffff


	//----- nvinfo : EIATTR_COOP_GROUP_INSTR_OFFSETS
	.align		4
.L_113:
        /*00f4*/ 	.byte	0x04, 0x28
        /*00f6*/ 	.short	(.L_115 - .L_114)


	//   ....[0]....
.L_114:
        /*00f8*/ 	.word	0x000004a0


	//   ....[1]....
        /*00fc*/ 	.word	0x000004b0


	//   ....[2]....
        /*0100*/ 	.word	0x00000500


	//   ....[3]....
        /*0104*/ 	.word	0x00000510


	//   ....[4]....
        /*0108*/ 	.word	0x00000570


	//   ....[5]....
        /*010c*/ 	.word	0x00000580


	//   ....[6]....
        /*0110*/ 	.word	0x000005d0


	//   ....[7]....
        /*0114*/ 	.word	0x000005f0


	//   ....[8]....
        /*0118*/ 	.word	0x00000670


	//   ....[9]....
        /*011c*/ 	.word	0x00000690


	//   ....[10]....
        /*0120*/ 	.word	0x00000970


	//   ....[11]....
        /*0124*/ 	.word	0x00000980


	//   ....[12]....
        /*0128*/ 	.word	0x000009f0


	//   ....[13]....
        /*012c*/ 	.word	0x00000a00


	//   ....[14]....
        /*0130*/ 	.word	0x00000a50


	//   ....[15]....
        /*0134*/ 	.word	0x00000a80


	//   ....[16]....
        /*0138*/ 	.word	0x00000ae0


	//   ....[17]....
        /*013c*/ 	.word	0x00000b10


	//   ....[18]....
        /*0140*/ 	.word	0x00000b50


	//   ....[19]....
        /*0144*/ 	.word	0x00000b70


	//   ....[20]....
        /*0148*/ 	.word	0x00001800


	//   ....[21]....
        /*014c*/ 	.word	0x00001810


	//   ....[22]....
        /*0150*/ 	.word	0x00001860


	//   ....[23]....
        /*0154*/ 	.word	0x00001880


	//   ....[24]....
        /*0158*/ 	.word	0x000018f0


	//   ....[25]....
        /*015c*/ 	.word	0x00001920


	//   ....[26]....
        /*0160*/ 	.word	0x00001980


	//   ....[27]....
        /*0164*/ 	.word	0x000019b0


	//   ....[28]....
        /*0168*/ 	.word	0x000019f0


	//   ....[29]....
        /*016c*/ 	.word	0x00001a10


	//----- nvinfo : EIATTR_VRC_CTA_INIT_COUNT
	.align		4
.L_115:
        /*0170*/ 	.byte	0x02, 0x4a
	.zero		1
	.zero		1


	//----- nvinfo : EIATTR_EXIT_INSTR_OFFSETS
	.align		4
        /*0174*/ 	.byte	0x04, 0x1c
        /*0176*/ 	.short	(.L_117 - .L_116)


	//   ....[0]....
.L_116:
        /*0178*/ 	.word	0x00001c60


	//   ....[1]....
        /*017c*/ 	.word	0x00001ca0


	//----- nvinfo : EIATTR_MAX_THREADS
	.align		4
.L_117:
        /*0180*/ 	.byte	0x04, 0x05
        /*0182*/ 	.short	(.L_119 - .L_118)
.L_118:
        /*0184*/ 	.word	0x00000200
        /*0188*/ 	.word	0x00000001
        /*018c*/ 	.word	0x00000001


	//----- nvinfo : EIATTR_CRS_STACK_SIZE
	.align		4
.L_119:
        /*0190*/ 	.byte	0x04, 0x1e
        /*0192*/ 	.short	(.L_121 - .L_120)
.L_120:
        /*0194*/ 	.word	0x00000000


	//----- nvinfo : EIATTR_CBANK_PARAM_SIZE
	.align		4
.L_121:
        /*0198*/ 	.byte	0x03, 0x19
        /*019a*/ 	.short	0x003e


	//----- nvinfo : EIATTR_PARAM_CBANK
	.align		4
        /*019c*/ 	.byte	0x04, 0x0a
        /*019e*/ 	.short	(.L_123 - .L_122)
	.align		4
.L_122:
        /*01a0*/ 	.word	index@(.nv.constant0._ZN3cub18CUB_300001_SM_10006detail6reduce18DeviceReduceKernelINS2_10policy_hubIyjN4cuda3std3__44plusIvEEE10Policy1000EPyjS9_yNS7_10__identityEEEvT0_PT3_T1_NS0_13GridEvenShareISH_EET2_T4_)
        /*01a4*/ 	.short	0x0380
        /*01a6*/ 	.short	0x003e


	//----- nvinfo : EIATTR_SW_WAR
	.align		4
.L_123:
        /*01a8*/ 	.byte	0x04, 0x36
        /*01aa*/ 	.short	(.L_125 - .L_124)
.L_124:
        /*01ac*/ 	.word	0x00000008
.L_125:


//--------------------- .nv.info._ZN3cub18CUB_300001_SM_10006detail6reduce28DeviceReduceSingleTileKernelINS2_10policy_hubIyjN4cuda3std3__44plusIvEEE10Policy1000EPySC_jS9_yyNS7_10__identityEEEvT0_T1_T2_T3_T4_T6_ --------------------------
	.section	.nv.info._ZN3cub18CUB_300001_SM_10006detail6reduce28DeviceReduceSingleTileKernelINS2_10policy_hubIyjN4cuda3std3__44plusIvEEE10Policy1000EPySC_jS9_yyNS7_10__identityEEEvT0_T1_T2_T3_T4_T6_,"",@"SHT_CUDA_INFO"
	.sectionflags	@""
	.align	4


	//----- nvinfo : EIATTR_CUDA_API_VERSION
	.align		4
        /*0000*/ 	.byte	0x04, 0x37
        /*0002*/ 	.short	(.L_127 - .L_126)
.L_126:
        /*0004*/ 	.word	0x00000082


	//----- nvinfo : EIATTR_KPARAM_INFO
	.align		4
.L_127:
        /*0008*/ 	.byte	0x04, 0x17
        /*000a*/ 	.short	(.L_129 - .L_128)
.L_128:
        /*000c*/ 	.word	0x00000000
        /*0010*/ 	.short	0x0005
        /*0012*/ 	.short	0x0020
        /*0014*/ 	.byte	0x00, 0xf0, 0x05, 0x00


	//----- nvinfo : EIATTR_KPARAM_INFO
	.align		4
.L_129:
        /*0018*/ 	.byte	0x04, 0x17
        /*001a*/ 	.short	(.L_131 - .L_130)
.L_130:
        /*001c*/ 	.word	0x00000000
        /*0020*/ 	.short	0x0004
        /*0022*/ 	.short	0x0018
        /*0024*/ 	.byte	0x00, 0xf0, 0x21, 0x00


	//----- nvinfo : EIATTR_KPARAM_INFO
	.align		4
.L_131:
        /*0028*/ 	.byte	0x04, 0x17
        /*002a*/ 	.short	(.L_133 - .L_132)
.L_132:
        /*002c*/ 	.word	0x00000000
        /*0030*/ 	.short	0x0003
        /*0032*/ 	.short	0x0014
        /*0034*/ 	.byte	0x00, 0xf0, 0x05, 0x00


	//----- nvinfo : EIATTR_KPARAM_INFO
	.align		4
.L_133:
        /*0038*/ 	.byte	0x04, 0x17
        /*003a*/ 	.short	(.L_135 - .L_134)
.L_134:
        /*003c*/ 	.word	0x00000000
        /*0040*/ 	.short	0x0002
        /*0042*/ 	.short	0x0010
        /*0044*/ 	.byte	0x00, 0xf0, 0x11, 0x00


	//----- nvinfo : EIATTR_KPARAM_INFO
	.align		4
.L_135:
        /*0048*/ 	.byte	0x04, 0x17
        /*004a*/ 	.short	(.L_137 - .L_136)
.L_136:
        /*004c*/ 	.word	0x00000000
        /*0050*/ 	.short	0x0001
        /*0052*/ 	.short	0x0008
        /*0054*/ 	.byte	0x00, 0xf5, 0x21, 0x00


	//----- nvinfo : EIATTR_KPARAM_INFO
	.align		4
.L_137:
        /*0058*/ 	.byte	0x04, 0x17
        /*005a*/ 	.short	(.L_139 - .L_138)
.L_138:
        /*005c*/ 	.word	0x00000000
        /*0060*/ 	.short	0x0000
        /*0062*/ 	.short	0x0000
        /*0064*/ 	.byte	0x00, 0xf5, 0x21, 0x00


	//----- nvinfo : EIATTR_SPARSE_MMA_MASK
	.align		4
.L_139:
        /*0068*/ 	.byte	0x03, 0x50
        /*006a*/ 	.short	0x0000


	//----- nvinfo : EIATTR_MAXREG_COUNT
	.align		4
        /*006c*/ 	.byte	0x03, 0x1b
        /*006e*/ 	.short	0x0080


	//----- nvinfo : EIATTR_NUM_BARRIERS
	.align		4
        /*0070*/ 	.byte	0x02, 0x4c
        /*0072*/ 	.byte	0x01
	.zero		1


	//----- nvinfo : EIATTR_MERCURY_ISA_VERSION
	.align		4
        /*0074*/ 	.byte	0x03, 0x5f
        /*0076*/ 	.short	0x0101


	//----- nvinfo : EIATTR_COOP_GROUP_MASK_REGIDS
	.align		4
        /*0078*/ 	.byte	0x04, 0x29
        /*007a*/ 	.short	(.L_141 - .L_140)


	//   ....[0]....
.L_140:
        /*007c*/ 	.word	0xffffffff


	//   ....[1]....
        /*0080*/ 	.word	0xffffffff


	//   ....[2]....
        /*0084*/ 	.word	0xffffffff


	//   ....[3]....
        /*0088*/ 	.word	0xffffffff


	//   ....[4]....
        /*008c*/ 	.word	0xffffffff


	//   ....[5]....
        /*0090*/ 	.word	0xffffffff


	//   ....[6]....
        /*0094*/ 	.word	0xffffffff


	//   ....[7]....
        /*0098*/ 	.word	0xffffffff


	//   ....[8]....
        /*009c*/ 	.word	0xffffffff


	//   ....[9]....
        /*00a0*/ 	.word	0xffffffff


	//   ....[10]....
        /*00a4*/ 	.word	0xffffffff


	//   ....[11]....
        /*00a8*/ 	.word	0xffffffff


	//   ....[12]....
        /*00ac*/ 	.word	0xffffffff


	//   ....[13]....
        /*00b0*/ 	.word	0xffffffff


	//   ....[14]....
        /*00b4*/ 	.word	0xffffffff


	//   ....[15]....
        /*00b8*/ 	.word	0xffffffff


	//   ....[16]....
        /*00bc*/ 	.word	0xffffffff


	//   ....[17]....
        /*00c0*/ 	.word	0xffffffff


	//   ....[18]....
        /*00c4*/ 	.word	0xffffffff


	//   ....[19]....
        /*00c8*/ 	.word	0xffffffff


	//   ....[20]....
        /*00cc*/ 	.word	0xffffffff


	//   ....[21]....
        /*00d0*/ 	.word	0xffffffff


	//   ....[22]....
        /*00d4*/ 	.word	0xffffffff


	//   ....[23]....
        /*00d8*/ 	.word	0xffffffff


	//   ....[24]....
        /*00dc*/ 	.word	0xffffffff


	//   ....[25]....
        /*00e0*/ 	.word	0xffffffff


	//   ....[26]....
        /*00e4*/ 	.word	0xffffffff


	//   ....[27]....
        /*00e8*/ 	.word	0xffffffff


	//   ....[28]....
        /*00ec*/ 	.word	0xffffffff


	//   ....[29]....
        /*00f0*/ 	.word	0xffffffff


	//----- nvinfo : EIATTR_COOP_GROUP_INSTR_OFFSETS
	.align		4
.L_141:
        /*00f4*/ 	.byte	0x04, 0x28
        /*00f6*/ 	.short	(.L_143 - .L_142)


	//   ....[0]....
.L_142:
        /*00f8*/ 	.word	0x000008f0


	//   ....[1]....
        /*00fc*/ 	.word	0x00000900


	//   ....[2]....
        /*0100*/ 	.word	0x00000960


	//   ....[3]....
        /*0104*/ 	.word	0x00000970


	//   ....[4]....
        /*0108*/ 	.word	0x000009b0


	//   ....[5]....
        /*010c*/ 	.word	0x000009d0


	//   ....[6]....
        /*0110*/ 	.word	0x00000a20


	//   ....[7]....
        /*0114*/ 	.word	0x00000a40


	//   ....[8]....
        /*0118*/ 	.word	0x00000ac0


	//   ....[9]....
        /*011c*/ 	.word	0x00000ae0


	//   ....[10]....
        /*0120*/ 	.word	0x00000dc0


	//   ....[11]....
        /*0124*/ 	.word	0x00000dd0


	//   ....[12]....
        /*0128*/ 	.word	0x00000e40


	//   ....[13]....
        /*012c*/ 	.word	0x00000e50


	//   ....[14]....
        /*0130*/ 	.word	0x00000ea0


	//   ....[15]....
        /*0134*/ 	.word	0x00000ed0


	//   ....[16]....
        /*0138*/ 	.word	0x00000f10


	//   ....[17]....
        /*013c*/ 	.word	0x00000f30


	//   ....[18]....
        /*0140*/ 	.word	0x00000f80


	//   ....[19]....
        /*0144*/ 	.word	0x00000fb0


	//   ....[20]....
        /*0148*/ 	.word	0x00001b10


	//   ....[21]....
        /*014c*/ 	.word	0x00001b20


	//   ....[22]....
        /*0150*/ 	.word	0x00001b80


	//   ....[23]....
        /*0154*/ 	.word	0x00001b90


	//   ....[24]....
        /*0158*/ 	.word	0x00001bf0


	//   ....[25]....
        /*015c*/ 	.word	0x00001c10


	//   ....[26]....
        /*0160*/ 	.word	0x00001c70


	//   ....[27]....
        /*0164*/ 	.word	0x00001c90


	//   ....[28]....
        /*0168*/ 	.word	0x00001cf0


	//   ....[29]....
        /*016c*/ 	.word	0x00001d10


	//----- nvinfo : EIATTR_VRC_CTA_INIT_COUNT
	.align		4
.L_143:
        /*0170*/ 	.byte	0x02, 0x4a
	.zero		1
	.zero		1


	//----- nvinfo : EIATTR_EXIT_INSTR_OFFSETS
	.align		4
        /*0174*/ 	.byte	0x04, 0x1c
        /*0176*/ 	.short	(.L_145 - .L_144)


	//   ....[0]....
.L_144:
        /*0178*/ 	.word	0x00000080


	//   ....[1]....
        /*017c*/ 	.word	0x000000c0


	//   ....[2]....
        /*0180*/ 	.word	0x00001f70


	//   ....[3]....
        /*0184*/ 	.word	0x00001fd0


	//----- nvinfo : EIATTR_MAX_THREADS
	.align		4
.L_145:
        /*0188*/ 	.byte	0x04, 0x05
        /*018a*/ 	.short	(.L_147 - .L_146)
.L_146:
        /*018c*/ 	.word	0x00000200
        /*0190*/ 	.word	0x00000001
        /*0194*/ 	.word	0x00000001


	//----- nvinfo : EIATTR_CRS_STACK_SIZE
	.align		4
.L_147:
        /*0198*/ 	.byte	0x04, 0x1e
        /*019a*/ 	.short	(.L_149 - .L_148)
.L_148:
        /*019c*/ 	.word	0x00000000


	//----- nvinfo : EIATTR_CBANK_PARAM_SIZE
	.align		4
.L_149:
        /*01a0*/ 	.byte	0x03, 0x19
        /*01a2*/ 	.short	0x0021


	//----- nvinfo : EIATTR_PARAM_CBANK
	.align		4
        /*01a4*/ 	.byte	0x04, 0x0a
        /*01a6*/ 	.short	(.L_151 - .L_150)
	.align		4
.L_150:
        /*01a8*/ 	.word	index@(.nv.constant0._ZN3cub18CUB_300001_SM_10006detail6reduce28DeviceReduceSingleTileKernelINS2_10policy_hubIyjN4cuda3std3__44plusIvEEE10Policy1000EPySC_jS9_yyNS7_10__identityEEEvT0_T1_T2_T3_T4_T6_)
        /*01ac*/ 	.short	0x0380
        /*01ae*/ 	.short	0x0021


	//----- nvinfo : EIATTR_SW_WAR
	.align		4
.L_151:
        /*01b0*/ 	.byte	0x04, 0x36
        /*01b2*/ 	.short	(.L_153 - .L_152)
.L_152:
        /*01b4*/ 	.word	0x00000008
.L_153:


//--------------------- .nv.info._ZN3cub18CUB_300001_SM_10006detail11EmptyKernelIvEEvv --------------------------
	.section	.nv.info._ZN3cub18CUB_300001_SM_10006detail11EmptyKernelIvEEvv,"",@"SHT_CUDA_INFO"
	.sectionflags	@""
	.align	4


	//----- nvinfo : EIATTR_CUDA_API_VERSION
	.align		4
        /*0000*/ 	.byte	0x04, 0x37
        /*0002*/ 	.short	(.L_155 - .L_154)
.L_154:
        /*0004*/ 	.word	0x00000082


	//----- nvinfo : EIATTR_SPARSE_MMA_MASK
	.align		4
.L_155:
        /*0008*/ 	.byte	0x03, 0x50
        /*000a*/ 	.short	0x0000


	//----- nvinfo : EIATTR_MAXREG_COUNT
	.align		4
        /*000c*/ 	.byte	0x03, 0x1b
        /*000e*/ 	.short	0x00ff


	//----- nvinfo : EIATTR_MERCURY_ISA_VERSION
	.align		4
        /*0010*/ 	.byte	0x03, 0x5f
        /*0012*/ 	.short	0x0101


	//----- nvinfo : EIATTR_VRC_CTA_INIT_COUNT
	.align		4
        /*0014*/ 	.byte	0x02, 0x4a
	.zero		1
	.zero		1


	//----- nvinfo : EIATTR_EXIT_INSTR_OFFSETS
	.align		4
        /*0018*/ 	.byte	0x04, 0x1c
        /*001a*/ 	.short	(.L_157 - .L_156)


	//   ....[0]....
.L_156:
        /*001c*/ 	.word	0x00000010


	//----- nvinfo : EIATTR_SW_WAR
	.align		4
.L_157:
        /*0020*/ 	.byte	0x04, 0x36
        /*0022*/ 	.short	(.L_159 - .L_158)
.L_158:
        /*0024*/ 	.word	0x00000008
.L_159:


//--------------------- .nv.info._Z13Find_TrianglePiS_iiPy --------------------------
	.section	.nv.info._Z13Find_TrianglePiS_iiPy,"",@"SHT_CUDA_INFO"
	.sectionflags	@""
	.align	4


	//----- nvinfo : EIATTR_CUDA_API_VERSION
	.align		4
        /*0000*/ 	.byte	0x04, 0x37
        /*0002*/ 	.short	(.L_161 - .L_160)
.L_160:
        /*0004*/ 	.word	0x00000082


	//----- nvinfo : EIATTR_KPARAM_INFO
	.align		4
.L_161:
        /*0008*/ 	.byte	0x04, 0x17
        /*000a*/ 	.short	(.L_163 - .L_162)
.L_162:
        /*000c*/ 	.word	0x00000000
        /*0010*/ 	.short	0x0004
        /*0012*/ 	.short	0x0018
        /*0014*/ 	.byte	0x00, 0xf5, 0x21, 0x00


	//----- nvinfo : EIATTR_KPARAM_INFO
	.align		4
.L_163:
        /*0018*/ 	.byte	0x04, 0x17
        /*001a*/ 	.short	(.L_165 - .L_164)
.L_164:
        /*001c*/ 	.word	0x00000000
        /*0020*/ 	.short	0x0003
        /*0022*/ 	.short	0x0014
        /*0024*/ 	.byte	0x00, 0xf0, 0x11, 0x00


	//----- nvinfo : EIATTR_KPARAM_INFO
	.align		4
.L_165:
        /*0028*/ 	.byte	0x04, 0x17
        /*002a*/ 	.short	(.L_167 - .L_166)
.L_166:
        /*002c*/ 	.word	0x00000000
        /*0030*/ 	.short	0x0002
        /*0032*/ 	.short	0x0010
        /*0034*/ 	.byte	0x00, 0xf0, 0x11, 0x00


	//----- nvinfo : EIATTR_KPARAM_INFO
	.align		4
.L_167:
        /*0038*/ 	.byte	0x04, 0x17
        /*003a*/ 	.short	(.L_169 - .L_168)
.L_168:
        /*003c*/ 	.word	0x00000000
        /*0040*/ 	.short	0x0001
        /*0042*/ 	.short	0x0008
        /*0044*/ 	.byte	0x00, 0xf5, 0x21, 0x00


	//----- nvinfo : EIATTR_KPARAM_INFO
	.align		4
.L_169:
        /*0048*/ 	.byte	0x04, 0x17
        /*004a*/ 	.short	(.L_171 - .L_170)
.L_170:
        /*004c*/ 	.word	0x00000000
        /*0050*/ 	.short	0x0000
        /*0052*/ 	.short	0x0000
        /*0054*/ 	.byte	0x00, 0xf5, 0x21, 0x00


	//----- nvinfo : EIATTR_SPARSE_MMA_MASK
	.align		4
.L_171:
        /*0058*/ 	.byte	0x03, 0x50
        /*005a*/ 	.short	0x0000


	//----- nvinfo : EIATTR_MAXREG_COUNT
	.align		4
        /*005c*/ 	.byte	0x03, 0x1b
        /*005e*/ 	.short	0x00ff


	//----- nvinfo : EIATTR_NUM_BARRIERS
	.align		4
        /*0060*/ 	.byte	0x02, 0x4c
        /*0062*/ 	.byte	0x01
	.zero		1


	//----- nvinfo : EIATTR_MERCURY_ISA_VERSION
	.align		4
        /*0064*/ 	.byte	0x03, 0x5f
        /*0066*/ 	.short	0x0101


	//----- nvinfo : EIATTR_UNUSED_LOAD_BYTE_OFFSET
	.align		4
        /*0068*/ 	.byte	0x04, 0x44
        /*006a*/ 	.short	(.L_173 - .L_172)


	//   ....[0]....
.L_172:
        /*006c*/ 	.word	0x00001210
        /*0070*/ 	.word	0x00000fff


	//   ....[1]....
        /*0074*/ 	.word	0x000017a0
        /*0078*/ 	.word	0x00000fff


	//----- nvinfo : EIATTR_VRC_CTA_INIT_COUNT
	.align		4
.L_173:
        /*007c*/ 	.byte	0x02, 0x4a
	.zero		1
	.zero		1


	//----- nvinfo : EIATTR_EXIT_INSTR_OFFSETS
	.align		4
        /*0080*/ 	.byte	0x04, 0x1c
        /*0082*/ 	.short	(.L_175 - .L_174)


	//   ....[0]....
.L_174:
        /*0084*/ 	.word	0x00000150


	//   ....[1]....
        /*0088*/ 	.word	0x000025f0


	//   ....[2]....
        /*008c*/ 	.word	0x00003e50


	//----- nvinfo : EIATTR_CRS_STACK_SIZE
	.align		4
.L_175:
        /*0090*/ 	.byte	0x04, 0x1e
        /*0092*/ 	.short	(.L_177 - .L_176)
.L_176:
        /*0094*/ 	.word	0x00000000


	//----- nvinfo : EIATTR_CBANK_PARAM_SIZE
	.align		4
.L_177:
        /*0098*/ 	.byte	0x03, 0x19
        /*009a*/ 	.short	0x0020


	//----- nvinfo : EIATTR_PARAM_CBANK
	.align		4
        /*009c*/ 	.byte	0x04, 0x0a
        /*009e*/ 	.short	(.L_179 - .L_178)
	.align		4
.L_178:
        /*00a0*/ 	.word	index@(.nv.constant0._Z13Find_TrianglePiS_iiPy)
        /*00a4*/ 	.short	0x0380
        /*00a6*/ 	.short	0x0020


	//----- nvinfo : EIATTR_SW_WAR
	.align		4
.L_179:
        /*00a8*/ 	.byte	0x04, 0x36
        /*00aa*/ 	.short	(.L_181 - .L_180)
.L_180:
        /*00ac*/ 	.word	0x00000008
.L_181:


//--------------------- .nv.callgraph             --------------------------
	.section	.nv.callgraph,"",@"SHT_CUDA_CALLGRAPH"
	.align	4
	.sectionentsize	8
	.align		4
        /*0000*/ 	.word	0x00000000
	.align		4
        /*0004*/ 	.word	0xffffffff
	.align		4
        /*0008*/ 	.word	0x00000000
	.align		4
        /*000c*/ 	.word	0xfffffffe
	.align		4
        /*0010*/ 	.word	0x00000000
	.align		4
        /*0014*/ 	.word	0xfffffffd
	.align		4
        /*0018*/ 	.word	0x00000000
	.align		4
        /*001c*/ 	.word	0xfffffffc


//--------------------- .nv.constant4             --------------------------
	.section	.nv.constant4,"a",@progbits
	.align	8
	.align		8
.nv.constant4:
        /*0000*/ 	.dword	_ZN34_INTERNAL_c016ac0c_4_k_cu_bf5c300f4cuda3std3__45__cpo5beginE
	.align		8
        /*0008*/ 	.dword	_ZN34_INTERNAL_c016ac0c_4_k_cu_bf5c300f4cuda3std3__45__cpo3endE
	.align		8
        /*0010*/ 	.dword	_ZN34_INTERNAL_c016ac0c_4_k_cu_bf5c300f4cuda3std3__45__cpo6cbeginE
	.align		8
        /*0018*/ 	.dword	_ZN34_INTERNAL_c016ac0c_4_k_cu_bf5c300f4cuda3std3__45__cpo4cendE
	.align		8
        /*0020*/ 	.dword	_ZN34_INTERNAL_c016ac0c_4_k_cu_bf5c300f4cuda3std3__45__cpo6rbeginE
	.align		8
        /*0028*/ 	.dword	_ZN34_INTERNAL_c016ac0c_4_k_cu_bf5c300f4cuda3std3__45__cpo4rendE
	.align		8
        /*0030*/ 	.dword	_ZN34_INTERNAL_c016ac0c_4_k_cu_bf5c300f4cuda3std3__45__cpo7crbeginE
	.align		8
        /*0038*/ 	.dword	_ZN34_INTERNAL_c016ac0c_4_k_cu_bf5c300f4cuda3std3__45__cpo5crendE
	.align		8
        /*0040*/ 	.dword	_ZN34_INTERNAL_c016ac0c_4_k_cu_bf5c300f4cuda3std3__436_GLOBAL__N__c016ac0c_4_k_cu_bf5c300f6ignoreE
	.align		8
        /*0048*/ 	.dword	_ZN34_INTERNAL_c016ac0c_4_k_cu_bf5c300f4cuda3std3__419piecewise_constructE
	.align		8
        /*0050*/ 	.dword	_ZN34_INTERNAL_c016ac0c_4_k_cu_bf5c300f4cuda3std3__48in_placeE
	.align		8
        /*0058*/ 	.dword	_ZN34_INTERNAL_c016ac0c_4_k_cu_bf5c300f4cuda3std3__420unreachable_sentinelE
	.align		8
        /*0060*/ 	.dword	_ZN34_INTERNAL_c016ac0c_4_k_cu_bf5c300f4cuda3std3__47nulloptE
	.align		8
        /*0068*/ 	.dword	_ZN34_INTERNAL_c016ac0c_4_k_cu_bf5c300f4cuda3std3__48unexpectE
	.align		8
        /*0070*/ 	.dword	_ZN34_INTERNAL_c016ac0c_4_k_cu_bf5c300f4cuda3std6ranges3__45__cpo4swapE
	.align		8
        /*0078*/ 	.dword	_ZN34_INTERNAL_c016ac0c_4_k_cu_bf5c300f4cuda3std6ranges3__45__cpo9iter_moveE
	.align		8
        /*0080*/ 	.dword	_ZN34_INTERNAL_c016ac0c_4_k_cu_bf5c300f4cuda3std6ranges3__45__cpo5beginE
	.align		8
        /*0088*/ 	.dword	_ZN34_INTERNAL_c016ac0c_4_k_cu_bf5c300f4cuda3std6ranges3__45__cpo3endE
	.align		8
        /*0090*/ 	.dword	_ZN34_INTERNAL_c016ac0c_4_k_cu_bf5c300f4cuda3std6ranges3__45__cpo6cbeginE
	.align		8
        /*0098*/ 	.dword	_ZN34_INTERNAL_c016ac0c_4_k_cu_bf5c300f4cuda3std6ranges3__45__cpo4cendE
	.align		8
        /*00a0*/ 	.dword	_ZN34_INTERNAL_c016ac0c_4_k_cu_bf5c300f4cuda3std6ranges3__45__cpo7advanceE
	.align		8
        /*00a8*/ 	.dword	_ZN34_INTERNAL_c016ac0c_4_k_cu_bf5c300f4cuda3std6ranges3__45__cpo9iter_swapE
	.align		8
        /*00b0*/ 	.dword	_ZN34_INTERNAL_c016ac0c_4_k_cu_bf5c300f4cuda3std6ranges3__45__cpo4nextE
	.align		8
        /*00b8*/ 	.dword	_ZN34_INTERNAL_c016ac0c_4_k_cu_bf5c300f4cuda3std6ranges3__45__cpo4prevE
	.align		8
        /*00c0*/ 	.dword	_ZN34_INTERNAL_c016ac0c_4_k_cu_bf5c300f4cuda3std6ranges3__45__cpo4dataE
	.align		8
        /*00c8*/ 	.dword	_ZN34_INTERNAL_c016ac0c_4_k_cu_bf5c300f4cuda3std6ranges3__45__cpo5cdataE
	.align		8
        /*00d0*/ 	.dword	_ZN34_INTERNAL_c016ac0c_4_k_cu_bf5c300f4cuda3std6ranges3__45__cpo4sizeE
	.align		8
        /*00d8*/ 	.dword	_ZN34_INTERNAL_c016ac0c_4_k_cu_bf5c300f4cuda3std6ranges3__45__cpo5ssizeE
	.align		8
        /*00e0*/ 	.dword	_ZN34_INTERNAL_c016ac0c_4_k_cu_bf5c300f4cuda3std6ranges3__45__cpo8distanceE
	.align		8
        /*00e8*/ 	.dword	_ZN34_INTERNAL_c016ac0c_4_k_cu_bf5c300f6thrust24THRUST_300001_SM_1000_NS6system6detail10sequential3seqE
	.align		8
        /*00f0*/ 	.dword	_ZN34_INTERNAL_c016ac0c_4_k_cu_bf5c300f6thrust24THRUST_300001_SM_1000_NS12placeholders2_1E
	.align		8
        /*00f8*/ 	.dword	_ZN34_INTERNAL_c016ac0c_4_k_cu_bf5c300f6thrust24THRUST_300001_SM_1000_NS12placeholders2_2E
	.align		8
        /*0100*/ 	.dword	_ZN34_INTERNAL_c016ac0c_4_k_cu_bf5c300f6thrust24THRUST_300001_SM_1000_NS12placeholders2_3E
	.align		8
        /*0108*/ 	.dword	_ZN34_INTERNAL_c016ac0c_4_k_cu_bf5c300f6thrust24THRUST_300001_SM_1000_NS12placeholders2_4E
	.align		8
        /*0110*/ 	.dword	_ZN34_INTERNAL_c016ac0c_4_k_cu_bf5c300f6thrust24THRUST_300001_SM_1000_NS12placeholders2_5E
	.align		8
        /*0118*/ 	.dword	_ZN34_INTERNAL_c016ac0c_4_k_cu_bf5c300f6thrust24THRUST_300001_SM_1000_NS12placeholders2_6E
	.align		8
        /*0120*/ 	.dword	_ZN34_INTERNAL_c016ac0c_4_k_cu_bf5c300f6thrust24THRUST_300001_SM_1000_NS12placeholders2_7E
	.align		8
        /*0128*/ 	.dword	_ZN34_INTERNAL_c016ac0c_4_k_cu_bf5c300f6thrust24THRUST_300001_SM_1000_NS12placeholders2_8E
	.align		8
        /*0130*/ 	.dword	_ZN34_INTERNAL_c016ac0c_4_k_cu_bf5c300f6thrust24THRUST_300001_SM_1000_NS12placeholders2_9E
	.align		8
        /*0138*/ 	.dword	_ZN34_INTERNAL_c016ac0c_4_k_cu_bf5c300f6thrust24THRUST_300001_SM_1000_NS12placeholders3_10E


//--------------------- .text._ZN3cub18CUB_300001_SM_10006detail6reduce28DeviceReduceSingleTileKernelINS2_10policy_hubIyjN4cuda3std3__44plusIvEEE10Policy1000EPySC_iS9_yyNS7_10__identityEEEvT0_T1_T2_T3_T4_T6_ --------------------------
	.section	.text._ZN3cub18CUB_300001_SM_10006detail6reduce28DeviceReduceSingleTileKernelINS2_10policy_hubIyjN4cuda3std3__44plusIvEEE10Policy1000EPySC_iS9_yyNS7_10__identityEEEvT0_T1_T2_T3_T4_T6_,"ax",@progbits
	.align	128
        .global         _ZN3cub18CUB_300001_SM_10006detail6reduce28DeviceReduceSingleTileKernelINS2_10policy_hubIyjN4cuda3std3__44plusIvEEE10Policy1000EPySC_iS9_yyNS7_10__identityEEEvT0_T1_T2_T3_T4_T6_
        .type           _ZN3cub18CUB_300001_SM_10006detail6reduce28DeviceReduceSingleTileKernelINS2_10policy_hubIyjN4cuda3std3__44plusIvEEE10Policy1000EPySC_iS9_yyNS7_10__identityEEEvT0_T1_T2_T3_T4_T6_,@function
        .size           _ZN3cub18CUB_300001_SM_10006detail6reduce28DeviceReduceSingleTileKernelINS2_10policy_hubIyjN4cuda3std3__44plusIvEEE10Policy1000EPySC_iS9_yyNS7_10__identityEEEvT0_T1_T2_T3_T4_T6_,(.L_x_179 - _ZN3cub18CUB_300001_SM_10006detail6reduce28DeviceReduceSingleTileKernelINS2_10policy_hubIyjN4cuda3std3__44plusIvEEE10Policy1000EPySC_iS9_yyNS7_10__identityEEEvT0_T1_T2_T3_T4_T6_)
        .other          _ZN3cub18CUB_300001_SM_10006detail6reduce28DeviceReduceSingleTileKernelINS2_10policy_hubIyjN4cuda3std3__44plusIvEEE10Policy1000EPySC_iS9_yyNS7_10__identityEEEvT0_T1_T2_T3_T4_T6_,@"STO_CUDA_ENTRY STV_DEFAULT"
_ZN3cub18CUB_300001_SM_10006detail6reduce28DeviceReduceSingleTileKernelINS2_10policy_hubIyjN4cuda3std3__44plusIvEEE10Policy1000EPySC_iS9_yyNS7_10__identityEEEvT0_T1_T2_T3_T4_T6_:
.text._ZN3cub18CUB_300001_SM_10006detail6reduce28DeviceReduceSingleTileKernelINS2_10policy_hubIyjN4cuda3std3__44plusIvEEE10Policy1000EPySC_iS9_yyNS7_10__identityEEEvT0_T1_T2_T3_T4_T6_:
[----:B------:R-:W-:Y:S01]  /*0000*/  LDC R1, c[0x0][0x37c] ;  /* 0x0000df00ff017b82 */ /* 0x000fe20000000800 */
[----:B------:R-:W0:Y:S01]  /*0010*/  LDCU UR4, c[0x0][0x390] ;  /* 0x00007200ff0477ac */ /* 0x000e220008000800 */
[----:B------:R-:W1:Y:S01]  /*0020*/  LDCU.64 UR6, c[0x0][0x358] ;  /* 0x00006b00ff0677ac */ /* 0x000e620008000a00 */
[----:B0-----:R-:W-:-:S05]  /*0030*/  IMAD.U32 R4, RZ, RZ, UR4 ;  /* 0x00000004ff047e24 */ /* 0x001fca000f8e00ff */
[----:B------:R-:W-:-:S13]  /*0040*/  ISETP.NE.AND P0, PT, R4, RZ, PT ;  /* 0x000000ff0400720c */ /* 0x000fda0003f05270 */
[----:B-1----:R-:W-:Y:S05]  /*0050*/  @P0 BRA `(.L_x_0) ;  /* 0x00000000001c0947 */ /* 0x002fea0003800000 */
[----:B------:R-:W0:Y:S02]  /*0060*/  S2R R0, SR_TID.X ;  /* 0x0000000000007919 */ /* 0x000e240000002100 */
[----:B0-----:R-:W-:-:S13]  /*0070*/  ISETP.NE.AND P0, PT, R0, RZ, PT ;  /* 0x000000ff0000720c */ /* 0x001fda0003f05270 */
[----:B------:R-:W-:Y:S05]  /*0080*/  @P0 EXIT ;  /* 0x000000000000094d */ /* 0x000fea0003800000 */
[----:B------:R-:W0:Y:S08]  /*0090*/  LDC.64 R2, c[0x0][0x388] ;  /* 0x0000e200ff027b82 */ /* 0x000e300000000a00 */
[----:B------:R-:W0:Y:S02]  /*00a0*/  LDC.64 R4, c[0x0][0x398] ;  /* 0x0000e600ff047b82 */ /* 0x000e240000000a00 */
[----:B0-----:R-:W-:Y:S01]  /*00b0*/  STG.E.64 desc[UR6][R2.64], R4 ;  /* 0x0000000402007986 */ /* 0x001fe2000c101b06 */
[----:B------:R-:W-:Y:S05]  /*00c0*/  EXIT ;  /* 0x000000000000794d */ /* 0x000fea0003800000 */
.L_x_0:
[----:B------:R-:W-:Y:S01]  /*00d0*/  ISETP.GT.AND P0, PT, R4, 0xdff, PT ;  /* 0x00000dff0400780c */ /* 0x000fe20003f04270 */
[----:B------:R-:W-:-:S12]  /*00e0*/  BSSY.RECONVERGENT B0, `(.L_x_1) ;  /* 0x0000243000007945 */ /* 0x000fd80003800200 */
[----:B------:R-:W-:Y:S05]  /*00f0*/  @P0 BRA `(.L_x_2) ;  /* 0x0000001400140947 */ /* 0x000fea0003800000 */
[----:B------:R-:W0:Y:S01]  /*0100*/  S2R R5, SR_TID.X ;  /* 0x0000000000057919 */ /* 0x000e220000002100 */
[----:B------:R-:W-:Y:S01]  /*0110*/  BSSY.RECONVERGENT B1, `(.L_x_3) ;  /* 0x0000009000017945 */ /* 0x000fe20003800200 */
[----:B------:R-:W-:Y:S02]  /*0120*/  CS2R R2, SRZ ;  /* 0x0000000000027805 */ /* 0x000fe4000001ff00 */
[----:B0-----:R-:W-:Y:S01]  /*0130*/  ISETP.GE.AND P0, PT, R5, R4, PT ;  /* 0x000000040500720c */ /* 0x001fe20003f06270 */
[----:B------:R-:W-:-:S12]  /*0140*/  IMAD.MOV.U32 R7, RZ, RZ, R5 ;  /* 0x000000ffff077224 */ /* 0x000fd800078e0005 */
[----:B------:R-:W-:Y:S05]  /*0150*/  @P0 BRA `(.L_x_4) ;  /* 0x0000000000100947 */ /* 0x000fea0003800000 */
[----:B------:R-:W0:Y:S02]  /*0160*/  LDC.64 R2, c[0x0][0x380] ;  /* 0x0000e000ff027b82 */ /* 0x000e240000000a00 */
[----:B0-----:R-:W-:-:S06]  /*0170*/  IMAD.WIDE.U32 R2, R5, 0x8, R2 ;  /* 0x0000000805027825 */ /* 0x001fcc00078e0002 */
[----:B------:R-:W5:Y:S01]  /*0180*/  LDG.E.64.CONSTANT R2, desc[UR6][R2.64] ;  /* 0x0000000602027981 */ /* 0x000f62000c1e9b00 */
[----:B------:R-:W-:-:S07]  /*0190*/  VIADD R7, R5, 0x200 ;  /* 0x0000020005077836 */ /* 0x000fce0000000000 */
.L_x_4:
[----:B------:R-:W-:Y:S05]  /*01a0*/  BSYNC.RECONVERGENT B1 ;  /* 0x0000000000017941 */ /* 0x000fea0003800200 */
.L_x_3:
[----:B------:R-:W-:Y:S01]  /*01b0*/  ISETP.GE.AND P0, PT, R7, R4, PT ;  /* 0x000000040700720c */ /* 0x000fe20003f06270 */
[----:B------:R-:W-:-:S12]  /*01c0*/  BSSY.RECONVERGENT B1, `(.L_x_5) ;  /* 0x0000077000017945 */ /* 0x000fd80003800200 */
[----:B------:R-:W-:Y:S05]  /*01d0*/  @P0 BRA `(.L_x_6) ;  /* 0x0000000400d40947 */ /* 0x000fea0003800000 */
[----:B------:R-:W-:Y:S01]  /*01e0*/  LOP3.LUT R9, RZ, R7, RZ, 0x33, !PT ;  /* 0x00000007ff097212 */ /* 0x000fe200078e33ff */
[----:B------:R-:W-:Y:S04]  /*01f0*/  BSSY.RECONVERGENT B2, `(.L_x_7) ;  /* 0x0000018000027945 */ /* 0x000fe80003800200 */
[----:B------:R-:W-:-:S05]  /*0200*/  IMAD.IADD R0, R9, 0x1, R4 ;  /* 0x0000000109007824 */ /* 0x000fca00078e0204 */
[C---:B------:R-:W-:Y:S02]  /*0210*/  LOP3.LUT R6, R0.reuse, 0x600, RZ, 0xc0, !PT ;  /* 0x0000060000067812 */ /* 0x040fe400078ec0ff */
[----:B------:R-:W-:Y:S02]  /*0220*/  ISETP.GE.U32.AND P1, PT, R0, 0x600, PT ;  /* 0x000006000000780c */ /* 0x000fe40003f26070 */
[----:B------:R-:W-:-:S13]  /*0230*/  ISETP.NE.AND P0, PT, R6, 0x600, PT ;  /* 0x000006000600780c */ /* 0x000fda0003f05270 */
[----:B------:R-:W-:Y:S05]  /*0240*/  @!P0 BRA `(.L_x_8) ;  /* 0x0000000000488947 */ /* 0x000fea0003800000 */
[----:B------:R-:W0:Y:S01]  /*0250*/  LDC.64 R8, c[0x0][0x380] ;  /* 0x0000e000ff087b82 */ /* 0x000e220000000a00 */
[----:B------:R-:W-:-:S04]  /*0260*/  LEA.HI R0, R0, 0x1, RZ, 0x17 ;  /* 0x0000000100007811 */ /* 0x000fc800078fb8ff */
[----:B------:R-:W-:-:S05]  /*0270*/  LOP3.LUT R0, R0, 0x3, RZ, 0xc0, !PT ;  /* 0x0000000300007812 */ /* 0x000fca00078ec0ff */
[----:B------:R-:W-:Y:S02]  /*0280*/  IMAD.MOV R0, RZ, RZ, -R0 ;  /* 0x000000ffff007224 */ /* 0x000fe400078e0a00 */
[----:B0-----:R-:W-:-:S04]  /*0290*/  IMAD.WIDE.U32 R8, R7, 0x8, R8 ;  /* 0x0000000807087825 */ /* 0x001fc800078e0008 */
[----:B------:R-:W-:Y:S02]  /*02a0*/  IMAD.MOV.U32 R6, RZ, RZ, R8 ;  /* 0x000000ffff067224 */ /* 0x000fe400078e0008 */
[----:B------:R-:W-:-:S07]  /*02b0*/  IMAD.MOV.U32 R11, RZ, RZ, R9 ;  /* 0x000000ffff0b7224 */ /* 0x000fce00078e0009 */
.L_x_9:
[----:B------:R-:W-:Y:S02]  /*02c0*/  IMAD.MOV.U32 R8, RZ, RZ, R6 ;  /* 0x000000ffff087224 */ /* 0x000fe400078e0006 */
[----:B------:R-:W-:-:S06]  /*02d0*/  IMAD.MOV.U32 R9, RZ, RZ, R11 ;  /* 0x000000ffff097224 */ /* 0x000fcc00078e000b */
[----:B------:R-:W2:Y:S01]  /*02e0*/  LDG.E.64.CONSTANT R8, desc[UR6][R8.64] ;  /* 0x0000000608087981 */ /* 0x000ea2000c1e9b00 */
[----:B------:R-:W-:Y:S01]  /*02f0*/  VIADD R0, R0, 0x1 ;  /* 0x0000000100007836 */ /* 0x000fe20000000000 */
[----:B------:R-:W-:Y:S01]  /*0300*/  IADD3 R6, P3, PT, R6, 0x1000, RZ ;  /* 0x0000100006067810 */ /* 0x000fe20007f7e0ff */
[----:B------:R-:W-:-:S03]  /*0310*/  VIADD R7, R7, 0x200 ;  /* 0x0000020007077836 */ /* 0x000fc60000000000 */
[----:B------:R-:W-:Y:S01]  /*0320*/  ISETP.NE.AND P0, PT, R0, RZ, PT ;  /* 0x000000ff0000720c */ /* 0x000fe20003f05270 */
[----:B------:R-:W-:Y:S01]  /*0330*/  IMAD.X R11, RZ, RZ, R11, P3 ;  /* 0x000000ffff0b7224 */ /* 0x000fe200018e060b */
[----:B--2--5:R-:W-:-:S05]  /*0340*/  IADD3 R2, P2, PT, R8, R2, RZ ;  /* 0x0000000208027210 */ /* 0x024fca0007f5e0ff */
[----:B------:R-:W-:-:S06]  /*0350*/  IMAD.X R3, R9, 0x1, R3, P2 ;  /* 0x0000000109037824 */ /* 0x000fcc00010e0603 */
[----:B------:R-:W-:Y:S05]  /*0360*/  @P0 BRA `(.L_x_9) ;  /* 0xfffffffc00d40947 */ /* 0x000fea000383ffff */
.L_x_8:
[----:B------:R-:W-:Y:S05]  /*0370*/  BSYNC.RECONVERGENT B2 ;  /* 0x0000000000027941 */ /* 0x000fea0003800200 */
.L_x_7:
[----:B------:R-:W-:Y:S05]  /*0380*/  @!P1 BRA `(.L_x_6) ;  /* 0x0000000400689947 */ /* 0x000fea0003800000 */
[----:B------:R-:W-:Y:S01]  /*0390*/  IMAD.IADD R0, R4, 0x1, -R7 ;  /* 0x0000000104007824 */ /* 0x000fe200078e0a07 */
[----:B------:R-:W-:Y:S01]  /*03a0*/  BSSY.RECONVERGENT B2, `(.L_x_10) ;  /* 0x0000031000027945 */ /* 0x000fe20003800200 */
[----:B------:R-:W-:-:S03]  /*03b0*/  PLOP3.LUT P0, PT, PT, PT, PT, 0x80, 0x8 ;  /* 0x000000000008781c */ /* 0x000fc60003f0f070 */
[----:B------:R-:W-:-:S13]  /*03c0*/  ISETP.GT.AND P1, PT, R0, 0x1800, PT ;  /* 0x000018000000780c */ /* 0x000fda0003f24270 */
[----:B------:R-:W-:Y:S05]  /*03d0*/  @!P1 BRA `(.L_x_11) ;  /* 0x0000000000b49947 */ /* 0x000fea0003800000 */
[----:B------:R-:W-:Y:S01]  /*03e0*/  PLOP3.LUT P0, PT, PT, PT, PT, 0x8, 0x80 ;  /* 0x000000000080781c */ /* 0x000fe20003f0e170 */
[----:B------:R-:W-:-:S12]  /*03f0*/  VIADD R0, R4, 0xffffe800 ;  /* 0xffffe80004007836 */ /* 0x000fd80000000000 */
.L_x_12:
[----:B------:R-:W0:Y:S01]  /*0400*/  LDC.64 R44, c[0x0][0x380] ;  /* 0x0000e000ff2c7b82 */ /* 0x000e220000000a00 */
[C---:B------:R-:W-:Y:S02]  /*0410*/  VIADD R41, R7.reuse, 0x800 ;  /* 0x0000080007297836 */ /* 0x040fe40000000000 */
[C---:B------:R-:W-:Y:S02]  /*0420*/  VIADD R43, R7.reuse, 0x1000 ;  /* 0x00001000072b7836 */ /* 0x040fe40000000000 */
[----:B0-----:R-:W-:-:S05]  /*0430*/  IMAD.WIDE R28, R7, 0x8, R44 ;  /* 0x00000008071c7825 */ /* 0x001fca00078e022c */
[----:B------:R-:W2:Y:S01]  /*0440*/  LDG.E.64.CONSTANT R8, desc[UR6][R28.64] ;  /* 0x000000061c087981 */ /* 0x000ea2000c1e9b00 */
[----:B------:R-:W-:-:S03]  /*0450*/  IMAD.WIDE R40, R41, 0x8, R44 ;  /* 0x0000000829287825 */ /* 0x000fc600078e022c */
[----:B------:R-:W2:Y:S04]  /*0460*/  LDG.E.64.CONSTANT R10, desc[UR6][R28.64+0x1000] ;  /* 0x001000061c0a7981 */ /* 0x000ea8000c1e9b00 */
[----:B------:R-:W3:Y:S04]  /*0470*/  LDG.E.64.CONSTANT R12, desc[UR6][R28.64+0x2000] ;  /* 0x002000061c0c7981 */ /* 0x000ee8000c1e9b00 */
[----:B------:R-:W3:Y:S01]  /*0480*/  LDG.E.64.CONSTANT R14, desc[UR6][R28.64+0x3000] ;  /* 0x003000061c0e7981 */ /* 0x000ee2000c1e9b00 */
[----:B------:R-:W-:-:S03]  /*0490*/  IMAD.WIDE R42, R43, 0x8, R44 ;  /* 0x000000082b2a7825 */ /* 0x000fc600078e022c */
[----:B------:R-:W4:Y:S04]  /*04a0*/  LDG.E.64.CONSTANT R16, desc[UR6][R40.64] ;  /* 0x0000000628107981 */ /* 0x000f28000c1e9b00 */
[----:B------:R-:W4:Y:S04]  /*04b0*/  LDG.E.64.CONSTANT R18, desc[UR6][R40.64+0x1000] ;  /* 0x0010000628127981 */ /* 0x000f28000c1e9b00 */
[----:B------:R-:W4:Y:S04]  /*04c0*/  LDG.E.64.CONSTANT R20, desc[UR6][R40.64+0x2000] ;  /* 0x0020000628147981 */ /* 0x000f28000c1e9b00 */
[----:B------:R2:W4:Y:S01]  /*04d0*/  LDG.E.64.CONSTANT R26, desc[UR6][R40.64+0x3000] ;  /* 0x00300006281a7981 */ /* 0x000522000c1e9b00 */
[----:B------:R-:W-:-:S03]  /*04e0*/  VIADD R31, R7, 0x1800 ;  /* 0x00001800071f7836 */ /* 0x000fc60000000000 */
[----:B------:R-:W4:Y:S04]  /*04f0*/  LDG.E.64.CONSTANT R24, desc[UR6][R42.64] ;  /* 0x000000062a187981 */ /* 0x000f28000c1e9b00 */
[----:B------:R-:W4:Y:S01]  /*0500*/  LDG.E.64.CONSTANT R22, desc[UR6][R42.64+0x1000] ;  /* 0x001000062a167981 */ /* 0x000f22000c1e9b00 */
[----:B------:R-:W-:-:S03]  /*0510*/  IMAD.WIDE R44, R31, 0x8, R44 ;  /* 0x000000081f2c7825 */ /* 0x000fc600078e022c */
[----:B------:R-:W4:Y:S04]  /*0520*/  LDG.E.64.CONSTANT R28, desc[UR6][R42.64+0x2000] ;  /* 0x002000062a1c7981 */ /* 0x000f28000c1e9b00 */
[----:B------:R-:W4:Y:S04]  /*0530*/  LDG.E.64.CONSTANT R36, desc[UR6][R42.64+0x3000] ;  /* 0x003000062a247981 */ /* 0x000f28000c1e9b00 */
[----:B------:R-:W4:Y:S04]  /*0540*/  LDG.E.64.CONSTANT R34, desc[UR6][R44.64] ;  /* 0x000000062c227981 */ /* 0x000f28000c1e9b00 */
[----:B------:R-:W4:Y:S04]  /*0550*/  LDG.E.64.CONSTANT R32, desc[UR6][R44.64+0x1000] ;  /* 0x001000062c207981 */ /* 0x000f28000c1e9b00 */
[----:B------:R-:W4:Y:S04]  /*0560*/  LDG.E.64.CONSTANT R30, desc[UR6][R44.64+0x2000] ;  /* 0x002000062c1e7981 */ /* 0x000f28000c1e9b00 */
[----:B------:R-:W4:Y:S01]  /*0570*/  LDG.E.64.CONSTANT R38, desc[UR6][R44.64+0x3000] ;  /* 0x003000062c267981 */ /* 0x000f22000c1e9b00 */
[----:B------:R-:W-:Y:S01]  /*0580*/  VIADD R7, R7, 0x2000 ;  /* 0x0000200007077836 */ /* 0x000fe20000000000 */
[----:B--2--5:R-:W-:-:S04]  /*0590*/  IADD3 R41, P1, P2, R10, R8, R2 ;  /* 0x000000080a297210 */ /* 0x024fc80007a3e002 */
[----:B------:R-:W-:Y:S02]  /*05a0*/  IADD3.X R9, PT, PT, R11, R9, R3, P1, P2 ;  /* 0x000000090b097210 */ /* 0x000fe40000fe4403 */
[----:B---3--:R-:W-:-:S04]  /*05b0*/  IADD3 R41, P3, P4, R14, R12, R41 ;  /* 0x0000000c0e297210 */ /* 0x008fc80007c7e029 */
[----:B------:R-:W-:Y:S02]  /*05c0*/  IADD3.X R13, PT, PT, R15, R13, R9, P3, P4 ;  /* 0x0000000d0f0d7210 */ /* 0x000fe40001fe8409 */
[----:B----4-:R-:W-:-:S04]  /*05d0*/  IADD3 R3, P1, P2, R18, R16, R41 ;  /* 0x0000001012037210 */ /* 0x010fc80007a3e029 */
[----:B------:R-:W-:Y:S02]  /*05e0*/  IADD3.X R17, PT, PT, R19, R17, R13, P1, P2 ;  /* 0x0000001113117210 */ /* 0x000fe40000fe440d */
[----:B------:R-:W-:-:S04]  /*05f0*/  IADD3 R3, P3, P4, R26, R20, R3 ;  /* 0x000000141a037210 */ /* 0x000fc80007c7e003 */
[----:B------:R-:W-:Y:S02]  /*0600*/  IADD3.X R21, PT, PT, R27, R21, R17, P3, P4 ;  /* 0x000000151b157210 */ /* 0x000fe40001fe8411 */
[----:B------:R-:W-:-:S04]  /*0610*/  IADD3 R3, P1, P2, R22, R24, R3 ;  /* 0x0000001816037210 */ /* 0x000fc80007a3e003 */
[----:B------:R-:W-:Y:S02]  /*0620*/  IADD3.X R23, PT, PT, R23, R25, R21, P1, P2 ;  /* 0x0000001917177210 */ /* 0x000fe40000fe4415 */
[----:B------:R-:W-:-:S04]  /*0630*/  IADD3 R3, P3, P4, R36, R28, R3 ;  /* 0x0000001c24037210 */ /* 0x000fc80007c7e003 */
[----:B------:R-:W-:Y:S02]  /*0640*/  IADD3.X R29, PT, PT, R37, R29, R23, P3, P4 ;  /* 0x0000001d251d7210 */ /* 0x000fe40001fe8417 */
[----:B------:R-:W-:Y:S02]  /*0650*/  ISETP.GE.AND P3, PT, R7, R0, PT ;  /* 0x000000000700720c */ /* 0x000fe40003f66270 */
[----:B------:R-:W-:-:S04]  /*0660*/  IADD3 R3, P2, P1, R32, R34, R3 ;  /* 0x0000002220037210 */ /* 0x000fc8000795e003 */
[----:B------:R-:W-:Y:S02]  /*0670*/  IADD3 R2, P4, P5, R38, R30, R3 ;  /* 0x0000001e26027210 */ /* 0x000fe40007d9e003 */
[----:B------:R-:W-:-:S04]  /*0680*/  IADD3.X R3, PT, PT, R33, R35, R29, P2, P1 ;  /* 0x0000002321037210 */ /* 0x000fc800017e241d */
[----:B------:R-:W-:Y:S01]  /*0690*/  IADD3.X R3, PT, PT, R39, R31, R3, P4, P5 ;  /* 0x0000001f27037210 */ /* 0x000fe200027ea403 */
[----:B------:R-:W-:Y:S06]  /*06a0*/  @!P3 BRA `(.L_x_12) ;  /* 0xfffffffc0054b947 */ /* 0x000fec000383ffff */
.L_x_11:
[----:B------:R-:W-:Y:S05]  /*06b0*/  BSYNC.RECONVERGENT B2 ;  /* 0x0000000000027941 */ /* 0x000fea0003800200 */
.L_x_10:
[----:B------:R-:W-:Y:S01]  /*06c0*/  IMAD.IADD R0, R4, 0x1, -R7 ;  /* 0x0000000104007824 */ /* 0x000fe200078e0a07 */
[----:B------:R-:W-:Y:S04]  /*06d0*/  BSSY.RECONVERGENT B2, `(.L_x_13) ;  /* 0x0000019000027945 */ /* 0x000fe80003800200 */
[----:B------:R-:W-:-:S13]  /*06e0*/  ISETP.GT.AND P1, PT, R0, 0x800, PT ;  /* 0x000008000000780c */ /* 0x000fda0003f24270 */
[----:B------:R-:W-:Y:S05]  /*06f0*/  @!P1 BRA `(.L_x_14) ;  /* 0x0000000000589947 */ /* 0x000fea0003800000 */
[----:B------:R-:W0:Y:S01]  /*0700*/  LDC.64 R18, c[0x0][0x380] ;  /* 0x0000e000ff127b82 */ /* 0x000e220000000a00 */
[C---:B------:R-:W-:Y:S02]  /*0710*/  VIADD R15, R7.reuse, 0x800 ;  /* 0x00000800070f7836 */ /* 0x040fe40000000000 */
[----:B0-----:R-:W-:-:S05]  /*0720*/  IMAD.WIDE R8, R7, 0x8, R18 ;  /* 0x0000000807087825 */ /* 0x001fca00078e0212 */
[----:B------:R-:W2:Y:S01]  /*0730*/  LDG.E.64.CONSTANT R10, desc[UR6][R8.64] ;  /* 0x00000006080a7981 */ /* 0x000ea2000c1e9b00 */
[----:B------:R-:W-:-:S03]  /*0740*/  IMAD.WIDE R18, R15, 0x8, R18 ;  /* 0x000000080f127825 */ /* 0x000fc600078e0212 */
[----:B------:R-:W2:Y:S04]  /*0750*/  LDG.E.64.CONSTANT R12, desc[UR6][R8.64+0x1000] ;  /* 0x00100006080c7981 */ /* 0x000ea8000c1e9b00 */
[----:B------:R-:W3:Y:S04]  /*0760*/  LDG.E.64.CONSTANT R14, desc[UR6][R8.64+0x2000] ;  /* 0x00200006080e7981 */ /* 0x000ee8000c1e9b00 */
[----:B------:R-:W3:Y:S04]  /*0770*/  LDG.E.64.CONSTANT R16, desc[UR6][R8.64+0x3000] ;  /* 0x0030000608107981 */ /* 0x000ee8000c1e9b00 */
[----:B------:R-:W4:Y:S04]  /*0780*/  LDG.E.64.CONSTANT R20, desc[UR6][R18.64] ;  /* 0x0000000612147981 */ /* 0x000f28000c1e9b00 */
[----:B------:R-:W4:Y:S04]  /*0790*/  LDG.E.64.CONSTANT R22, desc[UR6][R18.64+0x1000] ;  /* 0x0010000612167981 */ /* 0x000f28000c1e9b00 */
[----:B------:R-:W4:Y:S04]  /*07a0*/  LDG.E.64.CONSTANT R24, desc[UR6][R18.64+0x2000] ;  /* 0x0020000612187981 */ /* 0x000f28000c1e9b00 */
[----:B------:R-:W4:Y:S01]  /*07b0*/  LDG.E.64.CONSTANT R26, desc[UR6][R18.64+0x3000] ;  /* 0x00300006121a7981 */ /* 0x000f22000c1e9b00 */
[----:B------:R-:W-:Y:S01]  /*07c0*/  VIADD R7, R7, 0x1000 ;  /* 0x0000100007077836 */ /* 0x000fe20000000000 */
[----:B--2--5:R-:W-:-:S04]  /*07d0*/  IADD3 R29, P0, P1, R12, R10, R2 ;  /* 0x0000000a0c1d7210 */ /* 0x024fc8000791e002 */
[----:B------:R-:W-:Y:S02]  /*07e0*/  IADD3.X R11, PT, PT, R13, R11, R3, P0, P1 ;  /* 0x0000000b0d0b7210 */ /* 0x000fe400007e2403 */
[----:B------:R-:W-:Y:S02]  /*07f0*/  PLOP3.LUT P0, PT, PT, PT, PT, 0x8, 0x80 ;  /* 0x000000000080781c */ /* 0x000fe40003f0e170 */
[----:B---3--:R-:W-:-:S04]  /*0800*/  IADD3 R29, P2, P3, R16, R14, R29 ;  /* 0x0000000e101d7210 */ /* 0x008fc80007b5e01d */
[----:B------:R-:W-:Y:S02]  /*0810*/  IADD3.X R15, PT, PT, R17, R15, R11, P2, P3 ;  /* 0x0000000f110f7210 */ /* 0x000fe400017e640b */
[----:B----4-:R-:W-:-:S04]  /*0820*/  IADD3 R3, P1, P4, R22, R20, R29 ;  /* 0x0000001416037210 */ /* 0x010fc80007c3e01d */
[----:B------:R-:W-:Y:S02]  /*0830*/  IADD3 R2, P2, P3, R26, R24, R3 ;  /* 0x000000181a027210 */ /* 0x000fe40007b5e003 */
[----:B------:R-:W-:-:S04]  /*0840*/  IADD3.X R3, PT, PT, R23, R21, R15, P1, P4 ;  /* 0x0000001517037210 */ /* 0x000fc80000fe840f */
[----:B------:R-:W-:-:S07]  /*0850*/  IADD3.X R3, PT, PT, R27, R25, R3, P2, P3 ;  /* 0x000000191b037210 */ /* 0x000fce00017e6403 */
.L_x_14:
[----:B------:R-:W-:Y:S05]  /*0860*/  BSYNC.RECONVERGENT B2 ;  /* 0x0000000000027941 */ /* 0x000fea0003800200 */
.L_x_13:
[----:B------:R-:W-:-:S13]  /*0870*/  ISETP.LT.OR P0, PT, R7, R4, P0 ;  /* 0x000000040700720c */ /* 0x000fda0000701670 */
[----:B------:R-:W-:Y:S05]  /*0880*/  @!P0 BRA `(.L_x_6) ;  /* 0x0000000000288947 */ /* 0x000fea0003800000 */
[----:B------:R-:W0:Y:S02]  /*0890*/  LDC.64 R8, c[0x0][0x380] ;  /* 0x0000e000ff087b82 */ /* 0x000e240000000a00 */
[----:B0-----:R-:W-:-:S05]  /*08a0*/  IMAD.WIDE R6, R7, 0x8, R8 ;  /* 0x0000000807067825 */ /* 0x001fca00078e0208 */
[----:B------:R-:W2:Y:S04]  /*08b0*/  LDG.E.64.CONSTANT R8, desc[UR6][R6.64] ;  /* 0x0000000606087981 */ /* 0x000ea8000c1e9b00 */
[----:B------:R-:W2:Y:S04]  /*08c0*/  LDG.E.64.CONSTANT R10, desc[UR6][R6.64+0x1000] ;  /* 0x00100006060a7981 */ /* 0x000ea8000c1e9b00 */
[----:B------:R-:W3:Y:S04]  /*08d0*/  LDG.E.64.CONSTANT R12, desc[UR6][R6.64+0x2000] ;  /* 0x00200006060c7981 */ /* 0x000ee8000c1e9b00 */
[----:B------:R-:W3:Y:S01]  /*08e0*/  LDG.E.64.CONSTANT R14, desc[UR6][R6.64+0x3000] ;  /* 0x00300006060e7981 */ /* 0x000ee2000c1e9b00 */
[----:B--2--5:R-:W-:-:S04]  /*08f0*/  IADD3 R17, P0, P1, R10, R8, R2 ;  /* 0x000000080a117210 */ /* 0x024fc8000791e002 */
[----:B------:R-:W-:Y:S02]  /*0900*/  IADD3.X R3, PT, PT, R11, R9, R3, P0, P1 ;  /* 0x000000090b037210 */ /* 0x000fe400007e2403 */
[----:B---3--:R-:W-:-:S04]  /*0910*/  IADD3 R2, P2, P3, R14, R12, R17 ;  /* 0x0000000c0e027210 */ /* 0x008fc80007b5e011 */
[----:B------:R-:W-:-:S09]  /*0920*/  IADD3.X R3, PT, PT, R15, R13, R3, P2, P3 ;  /* 0x0000000d0f037210 */ /* 0x000fd200017e6403 */
.L_x_6:
[----:B------:R-:W-:Y:S05]  /*0930*/  BSYNC.RECONVERGENT B1 ;  /* 0x0000000000017941 */ /* 0x000fea0003800200 */
.L_x_5:
[----:B------:R-:W-:-:S13]  /*0940*/  ISETP.GE.AND P0, PT, R4, 0x200, PT ;  /* 0x000002000400780c */ /* 0x000fda0003f06270 */
[----:B------:R-:W-:Y:S05]  /*0950*/  @!P0 BRA `(.L_x_15) ;  /* 0x0000000400188947 */ /* 0x000fea0003800000 */
[----:B-----5:R-:W0:Y:S04]  /*0960*/  SHFL.DOWN PT, R7, R2, 0x1, 0x1f ;  /* 0x08201f0002077f89 */ /* 0x020e2800000e0000 */
[----:B------:R-:W1:Y:S01]  /*0970*/  SHFL.DOWN P0, R0, R3, 0x1, 0x1f ;  /* 0x08201f0003007f89 */ /* 0x000e620000000000 */
[----:B0-----:R-:W-:-:S04]  /*0980*/  IADD3 R4, P1, PT, R7, R2, RZ ;  /* 0x0000000207047210 */ /* 0x001fc80007f3e0ff */
[----:B-1----:R-:W-:Y:S01]  /*0990*/  SEL R11, R4, R7, P0 ;  /* 0x00000007040b7207 */ /* 0x002fe20000000000 */
[----:B------:R-:W-:Y:S02]  /*09a0*/  IMAD.X R17, R0, 0x1, R3, P1 ;  /* 0x0000000100117824 */ /* 0x000fe400008e0603 */
[----:B------:R-:W0:Y:S03]  /*09b0*/  S2R R3, SR_LANEID ;  /* 0x0000000000037919 */ /* 0x000e260000000000 */
[----:B------:R-:W-:Y:S02]  /*09c0*/  SEL R17, R17, R0, P0 ;  /* 0x0000000011117207 */ /* 0x000fe40000000000 */
[----:B------:R-:W1:Y:S04]  /*09d0*/  SHFL.DOWN PT, R0, R11, 0x2, 0x1f ;  /* 0x08401f000b007f89 */ /* 0x000e6800000e0000 */
[----:B------:R-:W2:Y:S01]  /*09e0*/  SHFL.DOWN P0, R4, R17, 0x2, 0x1f ;  /* 0x08401f0011047f89 */ /* 0x000ea20000000000 */
[----:B-1----:R-:W-:-:S04]  /*09f0*/  IADD3 R7, P1, PT, R0, R11, RZ ;  /* 0x0000000b00077210 */ /* 0x002fc80007f3e0ff */
[----:B--2---:R-:W-:Y:S01]  /*0a00*/  SEL R7, R7, R0, P0 ;  /* 0x0000000007077207 */ /* 0x004fe20000000000 */
[----:B------:R-:W-:-:S04]  /*0a10*/  IMAD.X R15, R4, 0x1, R17, P1 ;  /* 0x00000001040f7824 */ /* 0x000fc800008e0611 */
[----:B------:R-:W1:Y:S01]  /*0a20*/  SHFL.DOWN PT, R0, R7, 0x4, 0x1f ;  /* 0x08801f0007007f89 */ /* 0x000e6200000e0000 */
[----:B------:R-:W-:-:S05]  /*0a30*/  SEL R15, R15, R4, P0 ;  /* 0x000000040f0f7207 */ /* 0x000fca0000000000 */
[----:B------:R-:W2:Y:S01]  /*0a40*/  SHFL.DOWN P0, R2, R15, 0x4, 0x1f ;  /* 0x08801f000f027f89 */ /* 0x000ea20000000000 */
[----:B-1----:R-:W-:-:S04]  /*0a50*/  IADD3 R9, P1, PT, R0, R7, RZ ;  /* 0x0000000700097210 */ /* 0x002fc80007f3e0ff */
[----:B--2---:R-:W-:Y:S01]  /*0a60*/  SEL R9, R9, R0, P0 ;  /* 0x0000000009097207 */ /* 0x004fe20000000000 */
[----:B------:R-:W-:Y:S01]  /*0a70*/  IMAD.X R13, R2, 0x1, R15, P1 ;  /* 0x00000001020d7824 */ /* 0x000fe200008e060f */
[----:B0-----:R-:W-:-:S03]  /*0a80*/  ISETP.NE.AND P1, PT, R3, RZ, PT ;  /* 0x000000ff0300720c */ /* 0x001fc60003f25270 */
[----:B------:R-:W0:Y:S01]  /*0a90*/  SHFL.DOWN PT, R0, R9, 0x8, 0x1f ;  /* 0x09001f0009007f89 */ /* 0x000e2200000e0000 */
[----:B------:R-:W-:-:S05]  /*0aa0*/  SEL R13, R13, R2, P0 ;  /* 0x000000020d0d7207 */ /* 0x000fca0000000000 */
[----:B------:R-:W1:Y:S04]  /*0ab0*/  SHFL.DOWN P0, R2, R13, 0x8, 0x1f ;  /* 0x09001f000d027f89 */ /* 0x000e680000000000 */
[----:B------:R-:W2:Y:S01]  /*0ac0*/  @!P1 S2R R7, SR_CgaCtaId ;  /* 0x0000000000079919 */ /* 0x000ea20000008800 */
[----:B------:R-:W-:Y:S02]  /*0ad0*/  @!P1 MOV R4, 0x400 ;  /* 0x0000040000049802 */ /* 0x000fe40000000f00 */
[----:B0-----:R-:W-:-:S05]  /*0ae0*/  IADD3 R11, P2, PT, R0, R9, RZ ;  /* 0x00000009000b7210 */ /* 0x001fca0007f5e0ff */
[----:B-1----:R-:W-:Y:S01]  /*0af0*/  IMAD.X R3, R2, 0x1, R13, P2 ;  /* 0x0000000102037824 */ /* 0x002fe200010e060d */
[----:B------:R-:W-:Y:S02]  /*0b00*/  SEL R11, R11, R0, P0 ;  /* 0x000000000b0b7207 */ /* 0x000fe40000000000 */
[----:B------:R-:W-:Y:S02]  /*0b10*/  @!P1 SHF.R.U32.HI R0, RZ, 0x2, R5 ;  /* 0x00000002ff009819 */ /* 0x000fe40000011605 */
[----:B------:R-:W-:Y:S02]  /*0b20*/  SEL R6, R3, R2, P0 ;  /* 0x0000000203067207 */ /* 0x000fe40000000000 */
[----:B------:R-:W0:Y:S01]  /*0b30*/  SHFL.DOWN PT, R2, R11, 0x10, 0x1f ;  /* 0x0a001f000b027f89 */ /* 0x000e2200000e0000 */
[----:B------:R-:W-:-:S03]  /*0b40*/  @!P1 LOP3.LUT R0, R0, 0xf8, RZ, 0xc0, !PT ;  /* 0x000000f800009812 */ /* 0x000fc600078ec0ff */
[----:B------:R-:W1:Y:S01]  /*0b50*/  SHFL.DOWN P0, R3, R6, 0x10, 0x1f ;  /* 0x0a001f0006037f89 */ /* 0x000e620000000000 */
[----:B--2---:R-:W-:-:S05]  /*0b60*/  @!P1 LEA R7, R7, R4, 0x18 ;  /* 0x0000000407079211 */ /* 0x004fca00078ec0ff */
[----:B------:R-:W-:Y:S01]  /*0b70*/  @!P1 IMAD.IADD R7, R0, 0x1, R7 ;  /* 0x0000000100079824 */ /* 0x000fe200078e0207 */
[----:B0-----:R-:W-:-:S04]  /*0b80*/  IADD3 R9, P2, PT, R2, R11, RZ ;  /* 0x0000000b02097210 */ /* 0x001fc80007f5e0ff */
[----:B-1----:R-:W-:Y:S01]  /*0b90*/  SEL R2, R9, R2, P0 ;  /* 0x0000000209027207 */ /* 0x002fe20000000000 */
[----:B------:R-:W-:-:S05]  /*0ba0*/  IMAD.X R4, R3, 0x1, R6, P2 ;  /* 0x0000000103047824 */ /* 0x000fca00010e0606 */
[----:B------:R-:W-:Y:S02]  /*0bb0*/  SEL R3, R4, R3, P0 ;  /* 0x0000000304037207 */ /* 0x000fe40000000000 */
[----:B------:R-:W-:-:S03]  /*0bc0*/  ISETP.NE.AND P0, PT, R5, RZ, PT ;  /* 0x000000ff0500720c */ /* 0x000fc60003f05270 */
[----:B------:R2:W-:Y:S01]  /*0bd0*/  @!P1 STS.64 [R7+0x10], R2 ;  /* 0x0000100207009388 */ /* 0x0005e20000000a00 */
[----:B------:R-:W-:Y:S09]  /*0be0*/  BAR.SYNC.DEFER_BLOCKING 0x0 ;  /* 0x0000000000007b1d */ /* 0x000ff20000010000 */
[----:B------:R-:W-:Y:S05]  /*0bf0*/  @P0 BRA `(.L_x_16) ;  /* 0x0000001800440947 */ /* 0x000fea0003800000 */
[----:B------:R-:W0:Y:S01]  /*0c00*/  S2UR UR5, SR_CgaCtaId ;  /* 0x00000000000579c3 */ /* 0x000e220000008800 */
[----:B------:R-:W-:Y:S02]  /*0c10*/  UMOV UR4, 0x400 ;  /* 0x0000040000047882 */ /* 0x000fe40000000000 */
[----:B0-----:R-:W-:-:S09]  /*0c20*/  ULEA UR4, UR5, UR4, 0x18 ;  /* 0x0000000405047291 */ /* 0x001fd2000f8ec0ff */
[----:B------:R-:W-:Y:S04]  /*0c30*/  LDS.64 R32, [UR4+0x18] ;  /* 0x00001804ff207984 */ /* 0x000fe80008000a00 */
[----:B------:R-:W0:Y:S04]  /*0c40*/  LDS.128 R28, [UR4+0x20] ;  /* 0x00002004ff1c7984 */ /* 0x000e280008000c00 */
[----:B------:R-:W1:Y:S04]  /*0c50*/  LDS.128 R24, [UR4+0x30] ;  /* 0x00003004ff187984 */ /* 0x000e680008000c00 */
[----:B------:R-:W3:Y:S04]  /*0c60*/  LDS.128 R20, [UR4+0x40] ;  /* 0x00004004ff147984 */ /* 0x000ee80008000c00 */
[----:B------:R-:W4:Y:S04]  /*0c70*/  LDS.128 R16, [UR4+0x50] ;  /* 0x00005004ff107984 */ /* 0x000f280008000c00 */
[----:B------:R-:W5:Y:S04]  /*0c80*/  LDS.128 R12, [UR4+0x60] ;  /* 0x00006004ff0c7984 */ /* 0x000f680008000c00 */
[----:B------:R-:W5:Y:S04]  /*0c90*/  LDS.128 R8, [UR4+0x70] ;  /* 0x00007004ff087984 */ /* 0x000f680008000c00 */
[----:B--2---:R-:W2:Y:S01]  /*0ca0*/  LDS.128 R4, [UR4+0x80] ;  /* 0x00008004ff047984 */ /* 0x004ea20008000c00 */
[----:B0-----:R-:W-:-:S04]  /*0cb0*/  IADD3 R35, P1, P2, R28, R32, R2 ;  /* 0x000000201c237210 */ /* 0x001fc80007a3e002 */
[----:B-1----:R-:W-:Y:S02]  /*0cc0*/  IADD3 R35, P3, P4, R24, R35, R30 ;  /* 0x0000002318237210 */ /* 0x002fe40007c7e01e */
[----:B------:R-:W-:Y:S02]  /*0cd0*/  IADD3.X R29, PT, PT, R29, R33, R3, P1, P2 ;  /* 0x000000211d1d7210 */ /* 0x000fe40000fe4403 */
[----:B---3--:R-:W-:Y:S02]  /*0ce0*/  IADD3 R3, P1, P2, R20, R35, R26 ;  /* 0x0000002314037210 */ /* 0x008fe40007a3e01a */
[----:B------:R-:W-:Y:S02]  /*0cf0*/  IADD3.X R25, PT, PT, R25, R29, R31, P3, P4 ;  /* 0x0000001d19197210 */ /* 0x000fe40001fe841f */
[----:B----4-:R-:W-:Y:S02]  /*0d00*/  IADD3 R3, P3, P4, R16, R3, R22 ;  /* 0x0000000310037210 */ /* 0x010fe40007c7e016 */
[----:B------:R-:W-:-:S02]  /*0d10*/  IADD3.X R21, PT, PT, R21, R25, R27, P1, P2 ;  /* 0x0000001915157210 */ /* 0x000fc40000fe441b */
[----:B-----5:R-:W-:Y:S02]  /*0d20*/  IADD3 R3, P1, P2, R12, R3, R18 ;  /* 0x000000030c037210 */ /* 0x020fe40007a3e012 */
[----:B------:R-:W-:Y:S02]  /*0d30*/  IADD3.X R17, PT, PT, R17, R21, R23, P3, P4 ;  /* 0x0000001511117210 */ /* 0x000fe40001fe8417 */
[----:B------:R-:W-:Y:S02]  /*0d40*/  IADD3 R3, P3, P4, R8, R3, R14 ;  /* 0x0000000308037210 */ /* 0x000fe40007c7e00e */
[----:B------:R-:W-:Y:S02]  /*0d50*/  IADD3.X R13, PT, PT, R13, R17, R19, P1, P2 ;  /* 0x000000110d0d7210 */ /* 0x000fe40000fe4413 */
[----:B--2---:R-:W-:Y:S02]  /*0d60*/  IADD3 R3, P1, P2, R4, R3, R10 ;  /* 0x0000000304037210 */ /* 0x004fe40007a3e00a */
[----:B------:R-:W-:-:S02]  /*0d70*/  IADD3.X R9, PT, PT, R9, R13, R15, P3, P4 ;  /* 0x0000000d09097210 */ /* 0x000fc40001fe840f */
[----:B------:R-:W-:Y:S02]  /*0d80*/  IADD3 R2, P3, PT, R3, R6, RZ ;  /* 0x0000000603027210 */ /* 0x000fe40007f7e0ff */
[----:B------:R-:W-:-:S05]  /*0d90*/  IADD3.X R3, PT, PT, R5, R9, R11, P1, P2 ;  /* 0x0000000905037210 */ /* 0x000fca0000fe440b */
[----:B------:R-:W-:Y:S01]  /*0da0*/  IMAD.X R3, R3, 0x1, R7, P3 ;  /* 0x0000000103037824 */ /* 0x000fe200018e0607 */
[----:B------:R-:W-:Y:S06]  /*0db0*/  BRA `(.L_x_16) ;  /* 0x0000001400d47947 */ /* 0x000fec0003800000 */
.L_x_15:
[----:B------:R-:W-:Y:S01]  /*0dc0*/  LOP3.LUT R0, R5, 0x3e0, RZ, 0xc0, !PT ;  /* 0x000003e005007812 */ /* 0x000fe200078ec0ff */
[----:B------:R-:W0:Y:S03]  /*0dd0*/  S2R R12, SR_LANEID ;  /* 0x00000000000c7919 */ /* 0x000e260000000000 */
[----:B------:R-:W-:Y:S01]  /*0de0*/  LOP3.LUT R9, RZ, R0, RZ, 0x33, !PT ;  /* 0x00000000ff097212 */ /* 0x000fe200078e33ff */
[----:B------:R-:W-:-:S04]  /*0df0*/  VIADD R7, R0, 0x20 ;  /* 0x0000002000077836 */ /* 0x000fc80000000000 */
[----:B------:R-:W-:Y:S01]  /*0e00*/  IMAD.IADD R9, R9, 0x1, R4 ;  /* 0x0000000109097824 */ /* 0x000fe200078e0204 */
[----:B------:R-:W-:-:S04]  /*0e10*/  ISETP.GT.AND P0, PT, R7, R4, PT ;  /* 0x000000040700720c */ /* 0x000fc80003f04270 */
[----:B------:R-:W-:-:S05]  /*0e20*/  SEL R9, R9, 0x1f, P0 ;  /* 0x0000001f09097807 */ /* 0x000fca0000000000 */
[----:B-----5:R-:W1:Y:S04]  /*0e30*/  SHFL.DOWN PT, R7, R2, 0x1, R9 ;  /* 0x0820000002077989 */ /* 0x020e6800000e0009 */
[----:B------:R-:W2:Y:S01]  /*0e40*/  SHFL.DOWN P0, R0, R3, 0x1, R9 ;  /* 0x0820000003007989 */ /* 0x000ea20000000009 */
[----:B0-----:R-:W-:Y:S02]  /*0e50*/  ISETP.NE.AND P2, PT, R12, RZ, PT ;  /* 0x000000ff0c00720c */ /* 0x001fe40003f45270 */
[----:B-1----:R-:W-:-:S04]  /*0e60*/  IADD3 R10, P1, PT, R7, R2, RZ ;  /* 0x00000002070a7210 */ /* 0x002fc80007f3e0ff */
[----:B--2---:R-:W-:Y:S01]  /*0e70*/  SEL R10, R10, R7, P0 ;  /* 0x000000070a0a7207 */ /* 0x004fe20000000000 */
[----:B------:R-:W-:-:S05]  /*0e80*/  IMAD.X R11, R0, 0x1, R3, P1 ;  /* 0x00000001000b7824 */ /* 0x000fca00008e0603 */
[----:B------:R-:W-:Y:S02]  /*0e90*/  SEL R11, R11, R0, P0 ;  /* 0x000000000b0b7207 */ /* 0x000fe40000000000 */
[----:B------:R-:W0:Y:S04]  /*0ea0*/  SHFL.DOWN PT, R0, R10, 0x2, R9 ;  /* 0x084000000a007989 */ /* 0x000e2800000e0009 */
[----:B------:R-:W1:Y:S01]  /*0eb0*/  SHFL.DOWN P0, R6, R11, 0x2, R9 ;  /* 0x084000000b067989 */ /* 0x000e620000000009 */
[----:B0-----:R-:W-:-:S04]  /*0ec0*/  IADD3 R7, P1, PT, R0, R10, RZ ;  /* 0x0000000a00077210 */ /* 0x001fc80007f3e0ff */
[----:B-1----:R-:W-:Y:S01]  /*0ed0*/  SEL R8, R7, R0, P0 ;  /* 0x0000000007087207 */ /* 0x002fe20000000000 */
[----:B------:R-:W-:Y:S02]  /*0ee0*/  IMAD.X R7, R6, 0x1, R11, P1 ;  /* 0x0000000106077824 */ /* 0x000fe400008e060b */
[----:B------:R-:W0:Y:S03]  /*0ef0*/  @!P2 S2R R11, SR_CgaCtaId ;  /* 0x00000000000ba919 */ /* 0x000e260000008800 */
[----:B------:R-:W-:Y:S01]  /*0f00*/  SEL R6, R7, R6, P0 ;  /* 0x0000000607067207 */ /* 0x000fe20000000000 */
[----:B------:R-:W1:Y:S04]  /*0f10*/  SHFL.DOWN PT, R0, R8, 0x4, R9 ;  /* 0x0880000008007989 */ /* 0x000e6800000e0009 */
[----:B------:R-:W2:Y:S01]  /*0f20*/  SHFL.DOWN P0, R2, R6, 0x4, R9 ;  /* 0x0880000006027989 */ /* 0x000ea20000000009 */
[----:B-1----:R-:W-:-:S04]  /*0f30*/  IADD3 R7, P1, PT, R0, R8, RZ ;  /* 0x0000000800077210 */ /* 0x002fc80007f3e0ff */
[----:B--2---:R-:W-:Y:S01]  /*0f40*/  SEL R7, R7, R0, P0 ;  /* 0x0000000007077207 */ /* 0x004fe20000000000 */
[----:B------:R-:W-:-:S04]  /*0f50*/  IMAD.X R3, R2, 0x1, R6, P1 ;  /* 0x0000000102037824 */ /* 0x000fc800008e0606 */
[----:B------:R-:W1:Y:S01]  /*0f60*/  SHFL.DOWN PT, R0, R7, 0x8, R9 ;  /* 0x0900000007007989 */ /* 0x000e6200000e0009 */
[----:B------:R-:W-:-:S05]  /*0f70*/  SEL R10, R3, R2, P0 ;  /* 0x00000002030a7207 */ /* 0x000fca0000000000 */
[----:B------:R-:W2:Y:S01]  /*0f80*/  SHFL.DOWN P0, R2, R10, 0x8, R9 ;  /* 0x090000000a027989 */ /* 0x000ea20000000009 */
[----:B-1----:R-:W-:-:S04]  /*0f90*/  IADD3 R3, P1, PT, R0, R7, RZ ;  /* 0x0000000700037210 */ /* 0x002fc80007f3e0ff */
[----:B--2---:R-:W-:Y:S01]  /*0fa0*/  SEL R6, R3, R0, P0 ;  /* 0x0000000003067207 */ /* 0x004fe20000000000 */
[----:B------:R-:W-:Y:S01]  /*0fb0*/  IMAD.X R3, R2, 0x1, R10, P1 ;  /* 0x0000000102037824 */ /* 0x000fe200008e060a */
[----:B------:R-:W-:Y:S02]  /*0fc0*/  @!P2 MOV R0, 0x400 ;  /* 0x000004000000a802 */ /* 0x000fe40000000f00 */
[----:B------:R-:W-:Y:S02]  /*0fd0*/  @!P2 SHF.R.U32.HI R10, RZ, 0x2, R5 ;  /* 0x00000002ff0aa819 */ /* 0x000fe40000011605 */
[----:B------:R-:W-:Y:S02]  /*0fe0*/  SEL R8, R3, R2, P0 ;  /* 0x0000000203087207 */ /* 0x000fe40000000000 */
[----:B------:R-:W1:Y:S01]  /*0ff0*/  SHFL.DOWN PT, R2, R6, 0x10, R9 ;  /* 0x0a00000006027989 */ /* 0x000e6200000e0009 */
[----:B0-----:R-:W-:Y:S02]  /*1000*/  @!P2 LEA R11, R11, R0, 0x18 ;  /* 0x000000000b0ba211 */ /* 0x001fe400078ec0ff */
[----:B------:R-:W-:Y:S01]  /*1010*/  @!P2 LOP3.LUT R10, R10, 0xf8, RZ, 0xc0, !PT ;  /* 0x000000f80a0aa812 */ /* 0x000fe200078ec0ff */
[----:B------:R-:W0:Y:S04]  /*1020*/  SHFL.DOWN P0, R3, R8, 0x10, R9 ;  /* 0x0a00000008037989 */ /* 0x000e280000000009 */
[----:B------:R-:W-:Y:S01]  /*1030*/  @!P2 IMAD.IADD R11, R10, 0x1, R11 ;  /* 0x000000010a0ba824 */ /* 0x000fe200078e020b */
[----:B-1----:R-:W-:-:S04]  /*1040*/  IADD3 R7, P1, PT, R2, R6, RZ ;  /* 0x0000000602077210 */ /* 0x002fc80007f3e0ff */
[----:B0-----:R-:W-:Y:S01]  /*1050*/  SEL R2, R7, R2, P0 ;  /* 0x0000000207027207 */ /* 0x001fe20000000000 */
[----:B------:R-:W-:-:S05]  /*1060*/  IMAD.X R0, R3, 0x1, R8, P1 ;  /* 0x0000000103007824 */ /* 0x000fca00008e0608 */
[----:B------:R-:W-:Y:S02]  /*1070*/  SEL R3, R0, R3, P0 ;  /* 0x0000000300037207 */ /* 0x000fe40000000000 */
[----:B------:R-:W-:-:S03]  /*1080*/  ISETP.NE.AND P0, PT, R5, RZ, PT ;  /* 0x000000ff0500720c */ /* 0x000fc60003f05270 */
[----:B------:R1:W-:Y:S01]  /*1090*/  @!P2 STS.64 [R11+0x10], R2 ;  /* 0x000010020b00a388 */ /* 0x0003e20000000a00 */
[----:B------:R-:W-:Y:S09]  /*10a0*/  BAR.SYNC.DEFER_BLOCKING 0x0 ;  /* 0x0000000000007b1d */ /* 0x000ff20000010000 */
[----:B------:R-:W-:Y:S05]  /*10b0*/  @P0 BRA `(.L_x_16) ;  /* 0x0000001400140947 */ /* 0x000fea0003800000 */
[----:B------:R-:W0:Y:S01]  /*10c0*/  S2UR UR5, SR_CgaCtaId ;  /* 0x00000000000579c3 */ /* 0x000e220000008800 */
[----:B------:R-:W-:Y:S01]  /*10d0*/  UMOV UR4, 0x400 ;  /* 0x0000040000047882 */ /* 0x000fe20000000000 */
[C---:B------:R-:W-:Y:S02]  /*10e0*/  ISETP.GT.AND P2, PT, R4.reuse, 0x40, PT ;  /* 0x000000400400780c */ /* 0x040fe40003f44270 */
[C---:B------:R-:W-:Y:S02]  /*10f0*/  ISETP.GT.AND P1, PT, R4.reuse, 0x20, PT ;  /* 0x000000200400780c */ /* 0x040fe40003f24270 */
[C---:B------:R-:W-:Y:S02]  /*1100*/  ISETP.GT.AND P5, PT, R4.reuse, 0x180, PT ;  /* 0x000001800400780c */ /* 0x040fe40003fa4270 */
[----:B------:R-:W-:Y:S01]  /*1110*/  ISETP.GT.AND P6, PT, R4, 0x1a0, PT ;  /* 0x000001a00400780c */ /* 0x000fe20003fc4270 */
[----:B0-----:R-:W-:-:S09]  /*1120*/  ULEA UR4, UR5, UR4, 0x18 ;  /* 0x0000000405047291 */ /* 0x001fd2000f8ec0ff */
[----:B-1----:R-:W0:Y:S04]  /*1130*/  LDS.128 R8, [UR4+0x20] ;  /* 0x00002004ff087984 */ /* 0x002e280008000c00 */
[----:B------:R-:W1:Y:S04]  /*1140*/  LDS.64 R6, [UR4+0x18] ;  /* 0x00001804ff067984 */ /* 0x000e680008000a00 */
[----:B------:R-:W2:Y:S04]  /*1150*/  LDS.128 R12, [UR4+0x30] ;  /* 0x00003004ff0c7984 */ /* 0x000ea80008000c00 */
[----:B------:R-:W3:Y:S04]  /*1160*/  LDS.128 R16, [UR4+0x40] ;  /* 0x00004004ff107984 */ /* 0x000ee80008000c00 */
[----:B------:R-:W4:Y:S04]  /*1170*/  LDS.128 R20, [UR4+0x50] ;  /* 0x00005004ff147984 */ /* 0x000f280008000c00 */
[----:B------:R-:W5:Y:S04]  /*1180*/  LDS.128 R24, [UR4+0x60] ;  /* 0x00006004ff187984 */ /* 0x000f680008000c00 */
[----:B------:R-:W5:Y:S04]  /*1190*/  LDS.128 R32, [UR4+0x70] ;  /* 0x00007004ff207984 */ /* 0x000f680008000c00 */
[----:B------:R-:W5:Y:S01]  /*11a0*/  LDS.128 R28, [UR4+0x80] ;  /* 0x00008004ff1c7984 */ /* 0x000f620008000c00 */
[----:B0-----:R-:W-:-:S02]  /*11b0*/  SEL R5, R8, RZ, P2 ;  /* 0x000000ff08057207 */ /* 0x001fc40001000000 */
[----:B------:R-:W-:Y:S02]  /*11c0*/  SEL R8, R9, RZ, P2 ;  /* 0x000000ff09087207 */ /* 0x000fe40001000000 */
[----:B-1----:R-:W-:Y:S02]  /*11d0*/  SEL R0, R6, RZ, P1 ;  /* 0x000000ff06007207 */ /* 0x002fe40000800000 */
[----:B------:R-:W-:Y:S02]  /*11e0*/  SEL R7, R7, RZ, P1 ;  /* 0x000000ff07077207 */ /* 0x000fe40000800000 */
[C---:B------:R-:W-:Y:S02]  /*11f0*/  ISETP.GT.AND P1, PT, R4.reuse, 0x60, PT ;  /* 0x000000600400780c */ /* 0x040fe40003f24270 */
[----:B------:R-:W-:Y:S02]  /*1200*/  ISETP.GT.AND P2, PT, R4, 0x80, PT ;  /* 0x000000800400780c */ /* 0x000fe40003f44270 */
[----:B------:R-:W-:-:S02]  /*1210*/  IADD3 R0, P3, P4, R5, R0, R2 ;  /* 0x0000000005007210 */ /* 0x000fc40007c7e002 */
[----:B------:R-:W-:Y:S02]  /*1220*/  SEL R5, R10, RZ, P1 ;  /* 0x000000ff0a057207 */ /* 0x000fe40000800000 */
[----:B------:R-:W-:Y:S02]  /*1230*/  SEL R11, R11, RZ, P1 ;  /* 0x000000ff0b0b7207 */ /* 0x000fe40000800000 */
[----:B--2---:R-:W-:Y:S02]  /*1240*/  SEL R2, R12, RZ, P2 ;  /* 0x000000ff0c027207 */ /* 0x004fe40001000000 */
[----:B------:R-:W-:Y:S02]  /*1250*/  SEL R6, R13, RZ, P2 ;  /* 0x000000ff0d067207 */ /* 0x000fe40001000000 */
[C---:B------:R-:W-:Y:S02]  /*1260*/  ISETP.GT.AND P1, PT, R4.reuse, 0xa0, PT ;  /* 0x000000a00400780c */ /* 0x040fe40003f24270 */
[----:B------:R-:W-:-:S02]  /*1270*/  ISETP.GT.AND P2, PT, R4, 0xc0, PT ;  /* 0x000000c00400780c */ /* 0x000fc40003f44270 */
[----:B------:R-:W-:Y:S02]  /*1280*/  IADD3.X R7, PT, PT, R8, R7, R3, P3, P4 ;  /* 0x0000000708077210 */ /* 0x000fe40001fe8403 */
[----:B------:R-:W-:Y:S02]  /*1290*/  IADD3 R2, P3, P4, R2, R0, R5 ;  /* 0x0000000002027210 */ /* 0x000fe40007c7e005 */
[----:B------:R-:W-:Y:S02]  /*12a0*/  SEL R3, R14, RZ, P1 ;  /* 0x000000ff0e037207 */ /* 0x000fe40000800000 */
[----:B---3--:R-:W-:Y:S02]  /*12b0*/  SEL R0, R16, RZ, P2 ;  /* 0x000000ff10007207 */ /* 0x008fe40001000000 */
[----:B------:R-:W-:Y:S02]  /*12c0*/  SEL R14, R15, RZ, P1 ;  /* 0x000000ff0f0e7207 */ /* 0x000fe40000800000 */
[----:B------:R-:W-:-:S02]  /*12d0*/  ISETP.GT.AND P1, PT, R4, 0xe0, PT ;  /* 0x000000e00400780c */ /* 0x000fc40003f24270 */
[----:B------:R-:W-:Y:S02]  /*12e0*/  IADD3.X R6, PT, PT, R6, R7, R11, P3, P4 ;  /* 0x0000000706067210 */ /* 0x000fe40001fe840b */
[----:B------:R-:W-:Y:S02]  /*12f0*/  SEL R5, R17, RZ, P2 ;  /* 0x000000ff11057207 */ /* 0x000fe40001000000 */
[----:B------:R-:W-:Y:S02]  /*1300*/  IADD3 R0, P3, P4, R0, R2, R3 ;  /* 0x0000000200007210 */ /* 0x000fe40007c7e003 */
[----:B------:R-:W-:Y:S02]  /*1310*/  ISETP.GT.AND P2, PT, R4, 0x100, PT ;  /* 0x000001000400780c */ /* 0x000fe40003f44270 */
[----:B------:R-:W-:Y:S02]  /*1320*/  SEL R3, R18, RZ, P1 ;  /* 0x000000ff12037207 */ /* 0x000fe40000800000 */
[----:B------:R-:W-:-:S02]  /*1330*/  SEL R19, R19, RZ, P1 ;  /* 0x000000ff13137207 */ /* 0x000fc40000800000 */
[----:B------:R-:W-:Y:S02]  /*1340*/  ISETP.GT.AND P1, PT, R4, 0x120, PT ;  /* 0x000001200400780c */ /* 0x000fe40003f24270 */
[----:B------:R-:W-:Y:S02]  /*1350*/  IADD3.X R5, PT, PT, R5, R6, R14, P3, P4 ;  /* 0x0000000605057210 */ /* 0x000fe40001fe840e */
[----:B----4-:R-:W-:Y:S02]  /*1360*/  SEL R2, R20, RZ, P2 ;  /* 0x000000ff14027207 */ /* 0x010fe40001000000 */
[----:B------:R-:W-:Y:S02]  /*1370*/  SEL R6, R21, RZ, P2 ;  /* 0x000000ff15067207 */ /* 0x000fe40001000000 */
[----:B------:R-:W-:Y:S02]  /*1380*/  ISETP.GT.AND P2, PT, R4, 0x140, PT ;  /* 0x000001400400780c */ /* 0x000fe40003f44270 */
[----:B------:R-:W-:-:S02]  /*1390*/  SEL R7, R22, RZ, P1 ;  /* 0x000000ff16077207 */ /* 0x000fc40000800000 */
[----:B------:R-:W-:Y:S02]  /*13a0*/  SEL R22, R23, RZ, P1 ;  /* 0x000000ff17167207 */ /* 0x000fe40000800000 */
[----:B------:R-:W-:Y:S02]  /*13b0*/  IADD3 R2, P3, P4, R2, R0, R3 ;  /* 0x0000000002027210 */ /* 0x000fe40007c7e003 */
[----:B------:R-:W-:Y:S02]  /*13c0*/  ISETP.GT.AND P1, PT, R4, 0x160, PT ;  /* 0x000001600400780c */ /* 0x000fe40003f24270 */
[----:B-----5:R-:W-:Y:S02]  /*13d0*/  SEL R0, R24, RZ, P2 ;  /* 0x000000ff18007207 */ /* 0x020fe40001000000 */
[----:B------:R-:W-:Y:S02]  /*13e0*/  IADD3.X R6, PT, PT, R6, R5, R19, P3, P4 ;  /* 0x0000000506067210 */ /* 0x000fe40001fe8413 */
[----:B------:R-:W-:-:S02]  /*13f0*/  SEL R3, R26, RZ, P1 ;  /* 0x000000ff1a037207 */ /* 0x000fc40000800000 */
[----:B------:R-:W-:Y:S02]  /*1400*/  SEL R27, R27, RZ, P1 ;  /* 0x000000ff1b1b7207 */ /* 0x000fe40000800000 */
[----:B------:R-:W-:Y:S02]  /*1410*/  SEL R5, R25, RZ, P2 ;  /* 0x000000ff19057207 */ /* 0x000fe40001000000 */
[----:B------:R-:W-:Y:S02]  /*1420*/  IADD3 R0, P1, P3, R0, R2, R7 ;  /* 0x0000000200007210 */ /* 0x000fe40007b3e007 */
[----:B------:R-:W-:Y:S02]  /*1430*/  SEL R2, R32, RZ, P5 ;  /* 0x000000ff20027207 */ /* 0x000fe40002800000 */
[----:B------:R-:W-:Y:S02]  /*1440*/  ISETP.GT.AND P2, PT, R4, 0x1c0, PT ;  /* 0x000001c00400780c */ /* 0x000fe40003f44270 */
[----:B------:R-:W-:-:S02]  /*1450*/  IADD3.X R5, PT, PT, R5, R6, R22, P1, P3 ;  /* 0x0000000605057210 */ /* 0x000fc40000fe6416 */
[----:B------:R-:W-:Y:S02]  /*1460*/  IADD3 R2, P3, P4, R2, R0, R3 ;  /* 0x0000000002027210 */ /* 0x000fe40007c7e003 */
[----:B------:R-:W-:Y:S02]  /*1470*/  SEL R0, R34, RZ, P6 ;  /* 0x000000ff22007207 */ /* 0x000fe40003000000 */
[----:B------:R-:W-:Y:S02]  /*1480*/  SEL R3, R28, RZ, P2 ;  /* 0x000000ff1c037207 */ /* 0x000fe40001000000 */
[----:B------:R-:W-:Y:S02]  /*1490*/  ISETP.GT.AND P1, PT, R4, 0x1e0, PT ;  /* 0x000001e00400780c */ /* 0x000fe40003f24270 */
[----:B------:R-:W-:Y:S02]  /*14a0*/  SEL R4, R33, RZ, P5 ;  /* 0x000000ff21047207 */ /* 0x000fe40002800000 */
[----:B------:R-:W-:-:S02]  /*14b0*/  SEL R35, R35, RZ, P6 ;  /* 0x000000ff23237207 */ /* 0x000fc40003000000 */
[----:B------:R-:W-:Y:S02]  /*14c0*/  IADD3 R3, P5, P6, R3, R2, R0 ;  /* 0x0000000203037210 */ /* 0x000fe40007ebe000 */
[----:B------:R-:W-:Y:S02]  /*14d0*/  SEL R2, R30, RZ, P1 ;  /* 0x000000ff1e027207 */ /* 0x000fe40000800000 */
[----:B------:R-:W-:Y:S02]  /*14e0*/  IADD3.X R4, PT, PT, R4, R5, R27, P3, P4 ;  /* 0x0000000504047210 */ /* 0x000fe40001fe841b */
[----:B------:R-:W-:Y:S02]  /*14f0*/  SEL R0, R29, RZ, P2 ;  /* 0x000000ff1d007207 */ /* 0x000fe40001000000 */
[----:B------:R-:W-:Y:S02]  /*1500*/  IADD3 R2, P2, PT, R2, R3, RZ ;  /* 0x0000000302027210 */ /* 0x000fe40007f5e0ff */
[----:B------:R-:W-:-:S02]  /*1510*/  SEL R3, R31, RZ, P1 ;  /* 0x000000ff1f037207 */ /* 0x000fc40000800000 */
[----:B------:R-:W-:-:S05]  /*1520*/  IADD3.X R0, PT, PT, R0, R4, R35, P5, P6 ;  /* 0x0000000400007210 */ /* 0x000fca0002fec423 */
[----:B------:R-:W-:Y:S01]  /*1530*/  IMAD.X R3, R3, 0x1, R0, P2 ;  /* 0x0000000103037824 */ /* 0x000fe200010e0600 */
[----:B------:R-:W-:Y:S06]  /*1540*/  BRA `(.L_x_16) ;  /* 0x0000000c00f07947 */ /* 0x000fec0003800000 */
.L_x_2:
[----:B------:R-:W0:Y:S01]  /*1550*/  S2R R39, SR_TID.X ;  /* 0x0000000000277919 */ /* 0x000e220000002100 */
[----:B------:R-:W1:Y:S02]  /*1560*/  LDCU.64 UR4, c[0x0][0x380] ;  /* 0x00007000ff0477ac */ /* 0x000e640008000a00 */
[----:B-1----:R-:W-:Y:S02]  /*1570*/  IMAD.U32 R2, RZ, RZ, UR4 ;  /* 0x00000004ff027e24 */ /* 0x002fe4000f8e00ff */
[----:B------:R-:W-:Y:S02]  /*1580*/  IMAD.U32 R3, RZ, RZ, UR5 ;  /* 0x00000005ff037e24 */ /* 0x000fe4000f8e00ff */
[----:B0-----:R-:W-:-:S05]  /*1590*/  IMAD.WIDE.U32 R18, R39, 0x8, R2 ;  /* 0x0000000827127825 */ /* 0x001fca00078e0002 */
[----:B------:R-:W2:Y:S04]  /*15a0*/  LDG.E.64.CONSTANT R20, desc[UR6][R18.64] ;  /* 0x0000000612147981 */ /* 0x000ea8000c1e9b00 */
[----:B------:R-:W2:Y:S04]  /*15b0*/  LDG.E.64.CONSTANT R6, desc[UR6][R18.64+0x1000] ;  /* 0x0010000612067981 */ /* 0x000ea8000c1e9b00 */
[----:B------:R-:W2:Y:S04]  /*15c0*/  LDG.E.64.CONSTANT R8, desc[UR6][R18.64+0x2000] ;  /* 0x0020000612087981 */ /* 0x000ea8000c1e9b00 */
[----:B------:R-:W3:Y:S04]  /*15d0*/  LDG.E.64.CONSTANT R10, desc[UR6][R18.64+0x3000] ;  /* 0x00300006120a7981 */ /* 0x000ee8000c1e9b00 */
[----:B------:R-:W3:Y:S04]  /*15e0*/  LDG.E.64.CONSTANT R12, desc[UR6][R18.64+0x4000] ;  /* 0x00400006120c7981 */ /* 0x000ee8000c1e9b00 */
[----:B------:R-:W4:Y:S04]  /*15f0*/  LDG.E.64.CONSTANT R14, desc[UR6][R18.64+0x5000] ;  /* 0x00500006120e7981 */ /* 0x000f28000c1e9b00 */
[----:B------:R-:W4:Y:S01]  /*1600*/  LDG.E.64.CONSTANT R16, desc[UR6][R18.64+0x6000] ;  /* 0x0060000612107981 */ /* 0x000f22000c1e9b00 */
[----:B------:R-:W-:Y:S01]  /*1610*/  UMOV UR4, 0xe00 ;  /* 0x00000e0000047882 */ /* 0x000fe20000000000 */
[----:B--2---:R-:W-:-:S04]  /*1620*/  IADD3 R43, P0, P1, R8, R6, R20 ;  /* 0x00000006082b7210 */ /* 0x004fc8000791e014 */
[----:B------:R-:W-:Y:S02]  /*1630*/  IADD3.X R7, PT, PT, R9, R7, R21, P0, P1 ;  /* 0x0000000709077210 */ /* 0x000fe400007e2415 */
[----:B------:R-:W-:Y:S02]  /*1640*/  ISETP.GE.U32.AND P0, PT, R4, 0x1c00, PT ;  /* 0x00001c000400780c */ /* 0x000fe40003f06070 */
[----:B---3--:R-:W-:-:S04]  /*1650*/  IADD3 R43, P2, P3, R12, R10, R43 ;  /* 0x0000000a0c2b7210 */ /* 0x008fc80007b5e02b */
[----:B------:R-:W-:Y:S02]  /*1660*/  IADD3.X R11, PT, PT, R13, R11, R7, P2, P3 ;  /* 0x0000000b0d0b7210 */ /* 0x000fe400017e6407 */
[----:B----4-:R-:W-:-:S04]  /*1670*/  IADD3 R43, P1, P4, R16, R14, R43 ;  /* 0x0000000e102b7210 */ /* 0x010fc80007c3e02b */
[----:B------:R-:W-:Y:S01]  /*1680*/  IADD3.X R41, PT, PT, R17, R15, R11, P1, P4 ;  /* 0x0000000f11297210 */ /* 0x000fe20000fe840b */
[----:B------:R-:W-:Y:S08]  /*1690*/  @!P0 BRA `(.L_x_17) ;  /* 0x0000000000708947 */ /* 0x000ff00003800000 */
[----:B------:R-:W0:Y:S01]  /*16a0*/  LDC R20, c[0x0][0x390] ;  /* 0x0000e400ff147b82 */ /* 0x000e220000000800 */
[----:B------:R-:W-:Y:S01]  /*16b0*/  VIADD R21, R4, 0xfffff200 ;  /* 0xfffff20004157836 */ /* 0x000fe20000000000 */
[----:B------:R-:W-:-:S06]  /*16c0*/  UMOV UR4, 0xe00 ;  /* 0x00000e0000047882 */ /* 0x000fcc0000000000 */
[----:B------:R-:W1:Y:S02]  /*16d0*/  LDC.64 R2, c[0x0][0x380] ;  /* 0x0000e000ff027b82 */ /* 0x000e640000000a00 */
.L_x_19:
[----:B------:R-:W-:-:S04]  /*16e0*/  VIADD R7, R39, UR4 ;  /* 0x0000000427077c36 */ /* 0x000fc80008000000 */
[----:B-1----:R-:W-:-:S05]  /*16f0*/  IMAD.WIDE.U32 R6, R7, 0x8, R2 ;  /* 0x0000000807067825 */ /* 0x002fca00078e0002 */
[----:B------:R-:W2:Y:S04]  /*1700*/  LDG.E.64.CONSTANT R4, desc[UR6][R6.64] ;  /* 0x0000000606047981 */ /* 0x000ea8000c1e9b00 */
[----:B------:R-:W2:Y:S04]  /*1710*/  LDG.E.64.CONSTANT R8, desc[UR6][R6.64+0x1000] ;  /* 0x0010000606087981 */ /* 0x000ea8000c1e9b00 */
[----:B------:R-:W3:Y:S04]  /*1720*/  LDG.E.64.CONSTANT R10, desc[UR6][R6.64+0x2000] ;  /* 0x00200006060a7981 */ /* 0x000ee8000c1e9b00 */
[----:B------:R-:W3:Y:S04]  /*1730*/  LDG.E.64.CONSTANT R12, desc[UR6][R6.64+0x3000] ;  /* 0x00300006060c7981 */ /* 0x000ee8000c1e9b00 */
[----:B------:R-:W4:Y:S04]  /*1740*/  LDG.E.64.CONSTANT R14, desc[UR6][R6.64+0x4000] ;  /* 0x00400006060e7981 */ /* 0x000f28000c1e9b00 */
[----:B------:R-:W4:Y:S04]  /*1750*/  LDG.E.64.CONSTANT R16, desc[UR6][R6.64+0x5000] ;  /* 0x0050000606107981 */ /* 0x000f28000c1e9b00 */
[----:B------:R-:W5:Y:S01]  /*1760*/  LDG.E.64.CONSTANT R18, desc[UR6][R6.64+0x6000] ;  /* 0x0060000606127981 */ /* 0x000f62000c1e9b00 */
[----:B--2---:R-:W-:Y:S01]  /*1770*/  IADD3 R43, P0, P1, R8, R4, R43 ;  /* 0x00000004082b7210 */ /* 0x004fe2000791e02b */
[----:B0-----:R-:W-:-:S03]  /*1780*/  IMAD.MOV.U32 R4, RZ, RZ, R20 ;  /* 0x000000ffff047224 */ /* 0x001fc600078e0014 */
[----:B------:R-:W-:Y:S01]  /*1790*/  IADD3.X R5, PT, PT, R9, R5, R41, P0, P1 ;  /* 0x0000000509057210 */ /* 0x000fe200007e2429 */
[----:B------:R-:W-:Y:S01]  /*17a0*/  VIADD R0, R4, -UR4 ;  /* 0x8000000404007c36 */ /* 0x000fe20008000000 */
[----:B---3--:R-:W-:-:S04]  /*17b0*/  IADD3 R43, P2, P3, R12, R10, R43 ;  /* 0x0000000a0c2b7210 */ /* 0x008fc80007b5e02b */
[----:B------:R-:W-:Y:S02]  /*17c0*/  ISETP.GE.AND P0, PT, R0, 0xe00, PT ;  /* 0x00000e000000780c */ /* 0x000fe40003f06270 */
[----:B------:R-:W-:Y:S02]  /*17d0*/  IADD3.X R11, PT, PT, R13, R11, R5, P2, P3 ;  /* 0x0000000b0d0b7210 */ /* 0x000fe400017e6405 */
[----:B----4-:R-:W-:-:S04]  /*17e0*/  IADD3 R43, P1, P4, R16, R14, R43 ;  /* 0x0000000e102b7210 */ /* 0x010fc80007c3e02b */
[----:B-----5:R-:W-:Y:S02]  /*17f0*/  IADD3 R43, P2, PT, R18, R43, RZ ;  /* 0x0000002b122b7210 */ /* 0x020fe40007f5e0ff */
[----:B------:R-:W-:-:S05]  /*1800*/  IADD3.X R15, PT, PT, R17, R15, R11, P1, P4 ;  /* 0x0000000f110f7210 */ /* 0x000fca0000fe840b */
[----:B------:R-:W-:Y:S01]  /*1810*/  IMAD.X R41, R19, 0x1, R15, P2 ;  /* 0x0000000113297824 */ /* 0x000fe200010e060f */
[----:B------:R-:W-:Y:S06]  /*1820*/  @!P0 BRA `(.L_x_18) ;  /* 0x0000000800248947 */ /* 0x000fec0003800000 */
[----:B------:R-:W-:-:S06]  /*1830*/  UIADD3 UR4, UPT, UPT, UR4, 0xe00, URZ ;  /* 0x00000e0004047890 */ /* 0x000fcc000fffe0ff */
[----:B------:R-:W-:-:S13]  /*1840*/  ISETP.LT.AND P0, PT, R21, UR4, PT ;  /* 0x0000000415007c0c */ /* 0x000fda000bf01270 */
[----:B------:R-:W-:Y:S05]  /*1850*/  @!P0 BRA `(.L_x_19) ;  /* 0xfffffffc00a08947 */ /* 0x000fea000383ffff */
.L_x_17:
[----:B------:R-:W-:-:S13]  /*1860*/  ISETP.LE.AND P0, PT, R4, UR4, PT ;  /* 0x0000000404007c0c */ /* 0x000fda000bf03270 */
[----:B------:R-:W-:Y:S05]  /*1870*/  @P0 BRA `(.L_x_18) ;  /* 0x0000000800100947 */ /* 0x000fea0003800000 */
[----:B------:R-:W-:Y:S01]  /*1880*/  VIADD R0, R4, -UR4 ;  /* 0x8000000404007c36 */ /* 0x000fe20008000000 */
[----:B------:R-:W-:Y:S04]  /*1890*/  BSSY.RECONVERGENT B1, `(.L_x_18) ;  /* 0x0000082000017945 */ /* 0x000fe80003800200 */
[----:B------:R-:W-:-:S13]  /*18a0*/  ISETP.GE.AND P0, PT, R39, R0, PT ;  /* 0x000000002700720c */ /* 0x000fda0003f06270 */
[----:B------:R-:W-:Y:S05]  /*18b0*/  @P0 BRA `(.L_x_20) ;  /* 0x0000000400fc0947 */ /* 0x000fea0003800000 */
[----:B------:R-:W-:Y:S01]  /*18c0*/  LOP3.LUT R5, RZ, R39, RZ, 0x33, !PT ;  /* 0x00000027ff057212 */ /* 0x000fe200078e33ff */
[----:B------:R-:W-:Y:S01]  /*18d0*/  BSSY.RECONVERGENT B2, `(.L_x_21) ;  /* 0x0000015000027945 */ /* 0x000fe20003800200 */
[----:B------:R-:W-:Y:S02]  /*18e0*/  IMAD.MOV.U32 R45, RZ, RZ, R39 ;  /* 0x000000ffff2d7224 */ /* 0x000fe400078e0027 */
[----:B------:R-:W-:-:S04]  /*18f0*/  IADD3 R4, PT, PT, R4, -UR4, R5 ;  /* 0x8000000404047c10 */ /* 0x000fc8000fffe005 */
[C---:B------:R-:W-:Y:S02]  /*1900*/  LOP3.LUT R5, R4.reuse, 0x600, RZ, 0xc0, !PT ;  /* 0x0000060004057812 */ /* 0x040fe400078ec0ff */
[----:B------:R-:W-:Y:S02]  /*1910*/  ISETP.GE.U32.AND P1, PT, R4, 0x600, PT ;  /* 0x000006000400780c */ /* 0x000fe40003f26070 */
[----:B------:R-:W-:-:S13]  /*1920*/  ISETP.NE.AND P0, PT, R5, 0x600, PT ;  /* 0x000006000500780c */ /* 0x000fda0003f05270 */
[----:B------:R-:W-:Y:S05]  /*1930*/  @!P0 BRA `(.L_x_22) ;  /* 0x0000000000388947 */ /* 0x000fea0003800000 */
[----:B------:R-:W-:Y:S01]  /*1940*/  LEA.HI R4, R4, 0x1, RZ, 0x17 ;  /* 0x0000000104047811 */ /* 0x000fe200078fb8ff */
[----:B------:R-:W-:Y:S02]  /*1950*/  VIADD R7, R39, UR4 ;  /* 0x0000000427077c36 */ /* 0x000fe40008000000 */
[----:B------:R-:W-:Y:S01]  /*1960*/  IMAD.MOV.U32 R45, RZ, RZ, R39 ;  /* 0x000000ffff2d7224 */ /* 0x000fe200078e0027 */
[----:B------:R-:W-:-:S05]  /*1970*/  LOP3.LUT R4, R4, 0x3, RZ, 0xc0, !PT ;  /* 0x0000000304047812 */ /* 0x000fca00078ec0ff */
[----:B------:R-:W-:-:S07]  /*1980*/  IMAD.MOV R6, RZ, RZ, -R4 ;  /* 0x000000ffff067224 */ /* 0x000fce00078e0a04 */
.L_x_23:
[----:B------:R-:W-:-:S06]  /*1990*/  IMAD.WIDE.U32 R4, R7, 0x8, R2 ;  /* 0x0000000807047825 */ /* 0x000fcc00078e0002 */
[----:B------:R-:W2:Y:S01]  /*19a0*/  LDG.E.64.CONSTANT R4, desc[UR6][R4.64] ;  /* 0x0000000604047981 */ /* 0x000ea2000c1e9b00 */
[----:B------:R-:W-:Y:S02]  /*19b0*/  VIADD R6, R6, 0x1 ;  /* 0x0000000106067836 */ /* 0x000fe40000000000 */
[----:B------:R-:W-:Y:S02]  /*19c0*/  VIADD R45, R45, 0x200 ;  /* 0x000002002d2d7836 */ /* 0x000fe40000000000 */
[----:B------:R-:W-:Y:S01]  /*19d0*/  VIADD R7, R7, 0x200 ;  /* 0x0000020007077836 */ /* 0x000fe20000000000 */
[----:B------:R-:W-:Y:S02]  /*19e0*/  ISETP.NE.AND P0, PT, R6, RZ, PT ;  /* 0x000000ff0600720c */ /* 0x000fe40003f05270 */
[----:B--2---:R-:W-:-:S05]  /*19f0*/  IADD3 R43, P2, PT, R4, R43, RZ ;  /* 0x0000002b042b7210 */ /* 0x004fca0007f5e0ff */
[----:B------:R-:W-:-:S06]  /*1a00*/  IMAD.X R41, R5, 0x1, R41, P2 ;  /* 0x0000000105297824 */ /* 0x000fcc00010e0629 */
[----:B------:R-:W-:Y:S05]  /*1a10*/  @P0 BRA `(.L_x_23) ;  /* 0xfffffffc00dc0947 */ /* 0x000fea000383ffff */
.L_x_22:
[----:B------:R-:W-:Y:S05]  /*1a20*/  BSYNC.RECONVERGENT B2 ;  /* 0x0000000000027941 */ /* 0x000fea0003800200 */
.L_x_21:
[----:B------:R-:W-:Y:S05]  /*1a30*/  @!P1 BRA `(.L_x_20) ;  /* 0x00000004009c9947 */ /* 0x000fea0003800000 */
[----:B------:R-:W0:Y:S01]  /*1a40*/  LDCU.64 UR8, c[0x0][0x380] ;  /* 0x00007000ff0877ac */ /* 0x000e220008000a00 */
[----:B------:R-:W-:Y:S01]  /*1a50*/  IMAD.IADD R7, R0, 0x1, -R45 ;  /* 0x0000000100077824 */ /* 0x000fe200078e0a2d */
[C---:B------:R-:W-:Y:S01]  /*1a60*/  IADD3 R4, P0, PT, R45.reuse, UR4, RZ ;  /* 0x000000042d047c10 */ /* 0x040fe2000ff1e0ff */
[----:B------:R-:W-:Y:S01]  /*1a70*/  BSSY.RECONVERGENT B2, `(.L_x_24) ;  /* 0x0000039000027945 */ /* 0x000fe20003800200 */
[----:B------:R-:W-:Y:S02]  /*1a80*/  VIADD R38, R45, UR4 ;  /* 0x000000042d267c36 */ /* 0x000fe40008000000 */
[----:B------:R-:W-:Y:S01]  /*1a90*/  ISETP.GT.AND P1, PT, R7, 0x1800, PT ;  /* 0x000018000700780c */ /* 0x000fe20003f24270 */
[----:B------:R-:W-:Y:S01]  /*1aa0*/  IMAD.X R5, RZ, RZ, RZ, P0 ;  /* 0x000000ffff057224 */ /* 0x000fe200000e06ff */
[----:B0-----:R-:W-:-:S04]  /*1ab0*/  LEA R6, P0, R4, UR8, 0x3 ;  /* 0x0000000804067c11 */ /* 0x001fc8000f8018ff */
[----:B------:R-:W-:Y:S02]  /*1ac0*/  LEA.HI.X R4, R4, UR9, R5, 0x3, P0 ;  /* 0x0000000904047c11 */ /* 0x000fe400080f1c05 */
[----:B------:R-:W-:-:S05]  /*1ad0*/  IADD3 R6, P0, PT, R6, 0x2000, RZ ;  /* 0x0000200006067810 */ /* 0x000fca0007f1e0ff */
[----:B------:R-:W-:Y:S01]  /*1ae0*/  IMAD.X R7, RZ, RZ, R4, P0 ;  /* 0x000000ffff077224 */ /* 0x000fe200000e0604 */
[----:B------:R-:W-:Y:S01]  /*1af0*/  PLOP3.LUT P0, PT, PT, PT, PT, 0x80, 0x8 ;  /* 0x000000000008781c */ /* 0x000fe20003f0f070 */
[----:B------:R-:W-:-:S12]  /*1b00*/  @!P1 BRA `(.L_x_25) ;  /* 0x0000000000bc9947 */ /* 0x000fd80003800000 */
[----:B------:R-:W-:Y:S01]  /*1b10*/  PLOP3.LUT P0, PT, PT, PT, PT, 0x8, 0x80 ;  /* 0x000000000080781c */ /* 0x000fe20003f0e170 */
[----:B------:R-:W-:-:S12]  /*1b20*/  VIADD R40, R0, 0xffffe800 ;  /* 0xffffe80000287836 */ /* 0x000fd80000000000 */
.L_x_26:
[C-C-:B------:R-:W-:Y:S01]  /*1b30*/  IMAD.WIDE.U32 R8, R38.reuse, 0x8, R2.reuse ;  /* 0x0000000826087825 */ /* 0x140fe200078e0002 */
[----:B------:R-:W2:Y:S03]  /*1b40*/  LDG.E.64.CONSTANT R4, desc[UR6][R6.64+-0x1000] ;  /* 0xfff0000606047981 */ /* 0x000ea6000c1e9b00 */
[----:B------:R-:W-:Y:S01]  /*1b50*/  VIADD R25, R38, 0x800 ;  /* 0x0000080026197836 */ /* 0x000fe20000000000 */
[----:B------:R-:W3:Y:S04]  /*1b60*/  LDG.E.64.CONSTANT R10, desc[UR6][R6.64] ;  /* 0x00000006060a7981 */ /* 0x000ee8000c1e9b00 */
[----:B------:R-:W2:Y:S01]  /*1b70*/  LDG.E.64.CONSTANT R8, desc[UR6][R8.64] ;  /* 0x0000000608087981 */ /* 0x000ea2000c1e9b00 */
[----:B------:R-:W-:-:S03]  /*1b80*/  IMAD.WIDE.U32 R24, R25, 0x8, R2 ;  /* 0x0000000819187825 */ /* 0x000fc600078e0002 */
[----:B------:R-:W3:Y:S01]  /*1b90*/  LDG.E.64.CONSTANT R26, desc[UR6][R6.64+0x1000] ;  /* 0x00100006061a7981 */ /* 0x000ee2000c1e9b00 */
[----:B------:R-:W-:-:S03]  /*1ba0*/  VIADD R17, R38, 0x1000 ;  /* 0x0000100026117836 */ /* 0x000fc60000000000 */
[----:B------:R-:W4:Y:S01]  /*1bb0*/  LDG.E.64.CONSTANT R22, desc[UR6][R6.64+0x3000] ;  /* 0x0030000606167981 */ /* 0x000f22000c1e9b00 */
[----:B------:R-:W-:-:S03]  /*1bc0*/  IMAD.WIDE.U32 R16, R17, 0x8, R2 ;  /* 0x0000000811107825 */ /* 0x000fc600078e0002 */
[----:B------:R-:W4:Y:S04]  /*1bd0*/  LDG.E.64.CONSTANT R24, desc[UR6][R24.64] ;  /* 0x0000000618187981 */ /* 0x000f28000c1e9b00 */
[----:B------:R-:W5:Y:S04]  /*1be0*/  LDG.E.64.CONSTANT R20, desc[UR6][R6.64+0x4000] ;  /* 0x0040000606147981 */ /* 0x000f68000c1e9b00 */
[----:B------:R-:W5:Y:S04]  /*1bf0*/  LDG.E.64.CONSTANT R18, desc[UR6][R6.64+0x5000] ;  /* 0x0050000606127981 */ /* 0x000f68000c1e9b00 */
[----:B------:R-:W5:Y:S04]  /*1c00*/  LDG.E.64.CONSTANT R14, desc[UR6][R6.64+0x7000] ;  /* 0x00700006060e7981 */ /* 0x000f68000c1e9b00 */
[----:B------:R-:W5:Y:S01]  /*1c10*/  LDG.E.64.CONSTANT R16, desc[UR6][R16.64] ;  /* 0x0000000610107981 */ /* 0x000f62000c1e9b00 */
[----:B------:R-:W-:-:S03]  /*1c20*/  VIADD R33, R38, 0x1800 ;  /* 0x0000180026217836 */ /* 0x000fc60000000000 */
[----:B------:R-:W5:Y:S04]  /*1c30*/  LDG.E.64.CONSTANT R12, desc[UR6][R6.64+0x8000] ;  /* 0x00800006060c7981 */ /* 0x000f68000c1e9b00 */
[----:B------:R-:W5:Y:S01]  /*1c40*/  LDG.E.64.CONSTANT R28, desc[UR6][R6.64+0x9000] ;  /* 0x00900006061c7981 */ /* 0x000f62000c1e9b00 */
[----:B------:R-:W-:-:S03]  /*1c50*/  IMAD.WIDE.U32 R32, R33, 0x8, R2 ;  /* 0x0000000821207825 */ /* 0x000fc600078e0002 */
[----:B------:R-:W5:Y:S04]  /*1c60*/  LDG.E.64.CONSTANT R30, desc[UR6][R6.64+0xb000] ;  /* 0x00b00006061e7981 */ /* 0x000f68000c1e9b00 */
[----:B------:R-:W5:Y:S04]  /*1c70*/  LDG.E.64.CONSTANT R32, desc[UR6][R32.64] ;  /* 0x0000000620207981 */ /* 0x000f68000c1e9b00 */
[----:B------:R-:W5:Y:S04]  /*1c80*/  LDG.E.64.CONSTANT R34, desc[UR6][R6.64+0xc000] ;  /* 0x00c0000606227981 */ /* 0x000f68000c1e9b00 */
[----:B------:R0:W5:Y:S01]  /*1c90*/  LDG.E.64.CONSTANT R36, desc[UR6][R6.64+0xd000] ;  /* 0x00d0000606247981 */ /* 0x000162000c1e9b00 */
[----:B------:R-:W-:-:S02]  /*1ca0*/  VIADD R45, R45, 0x2000 ;  /* 0x000020002d2d7836 */ /* 0x000fc40000000000 */
[----:B------:R-:W-:Y:S01]  /*1cb0*/  VIADD R38, R38, 0x2000 ;  /* 0x0000200026267836 */ /* 0x000fe20000000000 */
[----:B0-----:R-:W-:-:S05]  /*1cc0*/  IADD3 R6, P6, PT, R6, 0x10000, RZ ;  /* 0x0001000006067810 */ /* 0x001fca0007fde0ff */
[----:B------:R-:W-:Y:S01]  /*1cd0*/  IMAD.X R7, RZ, RZ, R7, P6 ;  /* 0x000000ffff077224 */ /* 0x000fe200030e0607 */
[----:B--2---:R-:W-:-:S04]  /*1ce0*/  IADD3 R43, P1, P2, R4, R8, R43 ;  /* 0x00000008042b7210 */ /* 0x004fc80007a3e02b */
[----:B---3--:R-:W-:Y:S02]  /*1cf0*/  IADD3 R43, P3, P4, R26, R10, R43 ;  /* 0x0000000a1a2b7210 */ /* 0x008fe40007c7e02b */
[----:B------:R-:W-:-:S04]  /*1d00*/  IADD3.X R5, PT, PT, R5, R9, R41, P1, P2 ;  /* 0x0000000905057210 */ /* 0x000fc80000fe4429 */
[----:B------:R-:W-:Y:S02]  /*1d10*/  IADD3.X R11, PT, PT, R27, R11, R5, P3, P4 ;  /* 0x0000000b1b0b7210 */ /* 0x000fe40001fe8405 */
[----:B----4-:R-:W-:-:S04]  /*1d20*/  IADD3 R43, P1, P2, R22, R24, R43 ;  /* 0x00000018162b7210 */ /* 0x010fc80007a3e02b */
[----:B------:R-:W-:Y:S02]  /*1d30*/  IADD3.X R23, PT, PT, R23, R25, R11, P1, P2 ;  /* 0x0000001917177210 */ /* 0x000fe40000fe440b */
[----:B-----5:R-:W-:-:S04]  /*1d40*/  IADD3 R43, P3, P4, R18, R20, R43 ;  /* 0x00000014122b7210 */ /* 0x020fc80007c7e02b */
[----:B------:R-:W-:Y:S02]  /*1d50*/  IADD3.X R19, PT, PT, R19, R21, R23, P3, P4 ;  /* 0x0000001513137210 */ /* 0x000fe40001fe8417 */
[----:B------:R-:W-:-:S04]  /*1d60*/  IADD3 R43, P1, P2, R14, R16, R43 ;  /* 0x000000100e2b7210 */ /* 0x000fc80007a3e02b */
[----:B------:R-:W-:Y:S02]  /*1d70*/  IADD3.X R15, PT, PT, R15, R17, R19, P1, P2 ;  /* 0x000000110f0f7210 */ /* 0x000fe40000fe4413 */
[----:B------:R-:W-:-:S04]  /*1d80*/  IADD3 R43, P3, P4, R28, R12, R43 ;  /* 0x0000000c1c2b7210 */ /* 0x000fc80007c7e02b */
[----:B------:R-:W-:Y:S02]  /*1d90*/  IADD3.X R13, PT, PT, R29, R13, R15, P3, P4 ;  /* 0x0000000d1d0d7210 */ /* 0x000fe40001fe840f */
[----:B------:R-:W-:Y:S02]  /*1da0*/  ISETP.GE.AND P3, PT, R45, R40, PT ;  /* 0x000000282d00720c */ /* 0x000fe40003f66270 */
[----:B------:R-:W-:-:S04]  /*1db0*/  IADD3 R43, P2, P1, R30, R32, R43 ;  /* 0x000000201e2b7210 */ /* 0x000fc8000795e02b */
[----:B------:R-:W-:Y:S02]  /*1dc0*/  IADD3.X R31, PT, PT, R31, R33, R13, P2, P1 ;  /* 0x000000211f1f7210 */ /* 0x000fe400017e240d */
[----:B------:R-:W-:-:S04]  /*1dd0*/  IADD3 R43, P4, P5, R36, R34, R43 ;  /* 0x00000022242b7210 */ /* 0x000fc80007d9e02b */
[----:B------:R-:W-:Y:S01]  /*1de0*/  IADD3.X R41, PT, PT, R37, R35, R31, P4, P5 ;  /* 0x0000002325297210 */ /* 0x000fe200027ea41f */
[----:B------:R-:W-:Y:S08]  /*1df0*/  @!P3 BRA `(.L_x_26) ;  /* 0xfffffffc004cb947 */ /* 0x000ff0000383ffff */
.L_x_25:
[----:B------:R-:W-:Y:S05]  /*1e00*/  BSYNC.RECONVERGENT B2 ;  /* 0x0000000000027941 */ /* 0x000fea0003800200 */
.L_x_24:
[----:B------:R-:W-:Y:S01]  /*1e10*/  IMAD.IADD R4, R0, 0x1, -R45 ;  /* 0x0000000100047824 */ /* 0x000fe200078e0a2d */
[----:B------:R-:W-:Y:S04]  /*1e20*/  BSSY.RECONVERGENT B2, `(.L_x_27) ;  /* 0x000001d000027945 */ /* 0x000fe80003800200 */
[----:B------:R-:W-:-:S13]  /*1e30*/  ISETP.GT.AND P1, PT, R4, 0x800, PT ;  /* 0x000008000400780c */ /* 0x000fda0003f24270 */
[----:B------:R-:W-:Y:S05]  /*1e40*/  @!P1 BRA `(.L_x_28) ;  /* 0x0000000000689947 */ /* 0x000fea0003800000 */
[C-C-:B------:R-:W-:Y:S01]  /*1e50*/  IMAD.WIDE.U32 R10, R38.reuse, 0x8, R2.reuse ;  /* 0x00000008260a7825 */ /* 0x140fe200078e0002 */
[----:B------:R-:W2:Y:S03]  /*1e60*/  LDG.E.64.CONSTANT R12, desc[UR6][R6.64+-0x1000] ;  /* 0xfff00006060c7981 */ /* 0x000ea6000c1e9b00 */
[----:B------:R-:W-:Y:S01]  /*1e70*/  VIADD R19, R38, 0x800 ;  /* 0x0000080026137836 */ /* 0x000fe20000000000 */
[----:B------:R-:W3:Y:S04]  /*1e80*/  LDG.E.64.CONSTANT R14, desc[UR6][R6.64] ;  /* 0x00000006060e7981 */ /* 0x000ee8000c1e9b00 */
[----:B------:R-:W2:Y:S01]  /*1e90*/  LDG.E.64.CONSTANT R10, desc[UR6][R10.64] ;  /* 0x000000060a0a7981 */ /* 0x000ea2000c1e9b00 */
[----:B------:R-:W-:-:S03]  /*1ea0*/  IMAD.WIDE.U32 R18, R19, 0x8, R2 ;  /* 0x0000000813127825 */ /* 0x000fc600078e0002 */
[----:B------:R-:W3:Y:S04]  /*1eb0*/  LDG.E.64.CONSTANT R16, desc[UR6][R6.64+0x1000] ;  /* 0x0010000606107981 */ /* 0x000ee8000c1e9b00 */
[----:B------:R-:W4:Y:S04]  /*1ec0*/  LDG.E.64.CONSTANT R20, desc[UR6][R6.64+0x3000] ;  /* 0x0030000606147981 */ /* 0x000f28000c1e9b00 */
[----:B------:R-:W4:Y:S04]  /*1ed0*/  LDG.E.64.CONSTANT R18, desc[UR6][R18.64] ;  /* 0x0000000612127981 */ /* 0x000f28000c1e9b00 */
[----:B------:R-:W5:Y:S04]  /*1ee0*/  LDG.E.64.CONSTANT R4, desc[UR6][R6.64+0x4000] ;  /* 0x0040000606047981 */ /* 0x000f68000c1e9b00 */
[----:B------:R-:W5:Y:S01]  /*1ef0*/  LDG.E.64.CONSTANT R8, desc[UR6][R6.64+0x5000] ;  /* 0x0050000606087981 */ /* 0x000f62000c1e9b00 */
[----:B------:R-:W-:-:S02]  /*1f00*/  VIADD R45, R45, 0x1000 ;  /* 0x000010002d2d7836 */ /* 0x000fc40000000000 */
[----:B------:R-:W-:Y:S01]  /*1f10*/  VIADD R38, R38, 0x1000 ;  /* 0x0000100026267836 */ /* 0x000fe20000000000 */
[----:B--2---:R-:W-:-:S04]  /*1f20*/  IADD3 R43, P0, P1, R12, R10, R43 ;  /* 0x0000000a0c2b7210 */ /* 0x004fc8000791e02b */
[----:B------:R-:W-:Y:S02]  /*1f30*/  IADD3.X R13, PT, PT, R13, R11, R41, P0, P1 ;  /* 0x0000000b0d0d7210 */ /* 0x000fe400007e2429 */
[----:B---3--:R-:W-:Y:S02]  /*1f40*/  IADD3 R43, P0, P1, R16, R14, R43 ;  /* 0x0000000e102b7210 */ /* 0x008fe4000791e02b */
[----:B------:R-:W-:Y:S02]  /*1f50*/  IADD3 R10, P3, PT, R6, 0x8000, RZ ;  /* 0x00008000060a7810 */ /* 0x000fe40007f7e0ff */
[----:B------:R-:W-:Y:S02]  /*1f60*/  IADD3.X R15, PT, PT, R17, R15, R13, P0, P1 ;  /* 0x0000000f110f7210 */ /* 0x000fe400007e240d */
[----:B----4-:R-:W-:Y:S01]  /*1f70*/  IADD3 R43, P0, P1, R20, R18, R43 ;  /* 0x00000012142b7210 */ /* 0x010fe2000791e02b */
[----:B------:R-:W-:-:S03]  /*1f80*/  IMAD.X R11, RZ, RZ, R7, P3 ;  /* 0x000000ffff0b7224 */ /* 0x000fc600018e0607 */
[----:B------:R-:W-:Y:S02]  /*1f90*/  IADD3.X R21, PT, PT, R21, R19, R15, P0, P1 ;  /* 0x0000001315157210 */ /* 0x000fe400007e240f */
[----:B-----5:R-:W-:Y:S01]  /*1fa0*/  IADD3 R43, P1, P2, R8, R4, R43 ;  /* 0x00000004082b7210 */ /* 0x020fe20007a3e02b */
[----:B------:R-:W-:Y:S01]  /*1fb0*/  IMAD.MOV.U32 R6, RZ, RZ, R10 ;  /* 0x000000ffff067224 */ /* 0x000fe200078e000a */
[----:B------:R-:W-:Y:S01]  /*1fc0*/  PLOP3.LUT P0, PT, PT, PT, PT, 0x8, 0x80 ;  /* 0x000000000080781c */ /* 0x000fe20003f0e170 */
[----:B------:R-:W-:Y:S01]  /*1fd0*/  IMAD.MOV.U32 R7, RZ, RZ, R11 ;  /* 0x000000ffff077224 */ /* 0x000fe200078e000b */
[----:B------:R-:W-:-:S11]  /*1fe0*/  IADD3.X R41, PT, PT, R9, R5, R21, P1, P2 ;  /* 0x0000000509297210 */ /* 0x000fd60000fe4415 */
.L_x_28:
[----:B------:R-:W-:Y:S05]  /*1ff0*/  BSYNC.RECONVERGENT B2 ;  /* 0x0000000000027941 */ /* 0x000fea0003800200 */
.L_x_27:
[----:B------:R-:W-:-:S13]  /*2000*/  ISETP.LT.OR P0, PT, R45, R0, P0 ;  /* 0x000000002d00720c */ /* 0x000fda0000701670 */
[----:B------:R-:W-:Y:S05]  /*2010*/  @!P0 BRA `(.L_x_20) ;  /* 0x0000000000248947 */ /* 0x000fea0003800000 */
[----:B------:R-:W-:Y:S01]  /*2020*/  IMAD.WIDE.U32 R2, R38, 0x8, R2 ;  /* 0x0000000826027825 */ /* 0x000fe200078e0002 */
[----:B------:R-:W2:Y:S04]  /*2030*/  LDG.E.64.CONSTANT R4, desc[UR6][R6.64+-0x1000] ;  /* 0xfff0000606047981 */ /* 0x000ea8000c1e9b00 */
[----:B------:R-:W3:Y:S04]  /*2040*/  LDG.E.64.CONSTANT R8, desc[UR6][R6.64] ;  /* 0x0000000606087981 */ /* 0x000ee8000c1e9b00 */
[----:B------:R-:W2:Y:S04]  /*2050*/  LDG.E.64.CONSTANT R2, desc[UR6][R2.64] ;  /* 0x0000000602027981 */ /* 0x000ea8000c1e9b00 */
[----:B------:R-:W3:Y:S01]  /*2060*/  LDG.E.64.CONSTANT R10, desc[UR6][R6.64+0x1000] ;  /* 0x00100006060a7981 */ /* 0x000ee2000c1e9b00 */
[----:B--2---:R-:W-:-:S04]  /*2070*/  IADD3 R43, P0, P1, R4, R2, R43 ;  /* 0x00000002042b7210 */ /* 0x004fc8000791e02b */
[----:B---3--:R-:W-:Y:S02]  /*2080*/  IADD3 R43, P2, P3, R10, R8, R43 ;  /* 0x000000080a2b7210 */ /* 0x008fe40007b5e02b */
[----:B------:R-:W-:-:S04]  /*2090*/  IADD3.X R41, PT, PT, R5, R3, R41, P0, P1 ;  /* 0x0000000305297210 */ /* 0x000fc800007e2429 */
[----:B------:R-:W-:-:S07]  /*20a0*/  IADD3.X R41, PT, PT, R11, R9, R41, P2, P3 ;  /* 0x000000090b297210 */ /* 0x000fce00017e6429 */
.L_x_20:
[----:B------:R-:W-:Y:S05]  /*20b0*/  BSYNC.RECONVERGENT B1 ;  /* 0x0000000000017941 */ /* 0x000fea0003800200 */
.L_x_18:
[----:B------:R-:W0:Y:S04]  /*20c0*/  SHFL.DOWN PT, R0, R43, 0x1, 0x1f ;  /* 0x08201f002b007f89 */ /* 0x000e2800000e0000 */
[----:B------:R-:W1:Y:S01]  /*20d0*/  SHFL.DOWN P0, R2, R41, 0x1, 0x1f ;  /* 0x08201f0029027f89 */ /* 0x000e620000000000 */
[----:B------:R-:W2:Y:S01]  /*20e0*/  S2R R4, SR_LANEID ;  /* 0x0000000000047919 */ /* 0x000ea20000000000 */
[----:B0-----:R-:W-:-:S04]  /*20f0*/  IADD3 R7, P1, PT, R0, R43, RZ ;  /* 0x0000002b00077210 */ /* 0x001fc80007f3e0ff */
[----:B-1----:R-:W-:Y:S01]  /*2100*/  SEL R7, R7, R0, P0 ;  /* 0x0000000007077207 */ /* 0x002fe20000000000 */
[----:B------:R-:W-:-:S04]  /*2110*/  IMAD.X R13, R2, 0x1, R41, P1 ;  /* 0x00000001020d7824 */ /* 0x000fc800008e0629 */
[----:B------:R-:W0:Y:S01]  /*2120*/  SHFL.DOWN PT, R0, R7, 0x2, 0x1f ;  /* 0x08401f0007007f89 */ /* 0x000e2200000e0000 */
[----:B------:R-:W-:-:S05]  /*2130*/  SEL R13, R13, R2, P0 ;  /* 0x000000020d0d7207 */ /* 0x000fca0000000000 */
[----:B------:R-:W1:Y:S01]  /*2140*/  SHFL.DOWN P0, R2, R13, 0x2, 0x1f ;  /* 0x08401f000d027f89 */ /* 0x000e620000000000 */
[----:B--2---:R-:W-:-:S13]  /*2150*/  ISETP.NE.AND P2, PT, R4, RZ, PT ;  /* 0x000000ff0400720c */ /* 0x004fda0003f45270 */
[----:B------:R-:W-:Y:S02]  /*2160*/  @!P2 SHF.R.U32.HI R6, RZ, 0x2, R39 ;  /* 0x00000002ff06a819 */ /* 0x000fe40000011627 */
[----:B0-----:R-:W-:Y:S02]  /*2170*/  IADD3 R3, P1, PT, R0, R7, RZ ;  /* 0x0000000700037210 */ /* 0x001fe40007f3e0ff */
[----:B------:R-:W-:Y:S02]  /*2180*/  @!P2 LOP3.LUT R6, R6, 0xf8, RZ, 0xc0, !PT ;  /* 0x000000f80606a812 */ /* 0x000fe400078ec0ff */
[----:B-1----:R-:W-:Y:S01]  /*2190*/  SEL R3, R3, R0, P0 ;  /* 0x0000000003037207 */ /* 0x002fe20000000000 */
[----:B------:R-:W-:Y:S02]  /*21a0*/  IMAD.X R11, R2, 0x1, R13, P1 ;  /* 0x00000001020b7824 */ /* 0x000fe400008e060d */
[----:B------:R-:W0:Y:S03]  /*21b0*/  @!P2 S2R R13, SR_CgaCtaId ;  /* 0x00000000000da919 */ /* 0x000e260000008800 */
[----:B------:R-:W-:Y:S01]  /*21c0*/  SEL R11, R11, R2, P0 ;  /* 0x000000020b0b7207 */ /* 0x000fe20000000000 */
        /* <DEDUP_REMOVED lines=8> */
[----:B-1----:R-:W-:-:S05]  /*2250*/  IADD3 R7, P1, PT, R0, R5, RZ ;  /* 0x0000000500077210 */ /* 0x002fca0007f3e0ff */
[----:B--2---:R-:W-:Y:S01]  /*2260*/  IMAD.X R3, R2, 0x1, R9, P1 ;  /* 0x0000000102037824 */ /* 0x004fe200008e0609 */
[----:B------:R-:W-:Y:S02]  /*2270*/  SEL R7, R7, R0, P0 ;  /* 0x0000000007077207 */ /* 0x000fe40000000000 */
[----:B------:R-:W-:Y:S02]  /*2280*/  @!P2 MOV R0, 0x400 ;  /* 0x000004000000a802 */ /* 0x000fe40000000f00 */
[----:B------:R-:W-:Y:S02]  /*2290*/  SEL R4, R3, R2, P0 ;  /* 0x0000000203047207 */ /* 0x000fe40000000000 */
[----:B------:R-:W1:Y:S01]  /*22a0*/  SHFL.DOWN PT, R2, R7, 0x10, 0x1f ;  /* 0x0a001f0007027f89 */ /* 0x000e6200000e0000 */
[----:B0-----:R-:W-:-:S03]  /*22b0*/  @!P2 LEA R13, R13, R0, 0x18 ;  /* 0x000000000d0da211 */ /* 0x001fc600078ec0ff */
[----:B------:R-:W0:Y:S02]  /*22c0*/  SHFL.DOWN P0, R3, R4, 0x10, 0x1f ;  /* 0x0a001f0004037f89 */ /* 0x000e240000000000 */
        /* <DEDUP_REMOVED lines=9> */
[----:B------:R-:W1:Y:S01]  /*2360*/  S2UR UR5, SR_CgaCtaId ;  /* 0x00000000000579c3 */ /* 0x000e620000008800 */
[----:B------:R-:W-:Y:S02]  /*2370*/  UMOV UR4, 0x400 ;  /* 0x0000040000047882 */ /* 0x000fe40000000000 */
[----:B-1----:R-:W-:-:S09]  /*2380*/  ULEA UR4, UR5, UR4, 0x18 ;  /* 0x0000000405047291 */ /* 0x002fd2000f8ec0ff */
[----:B------:R-:W-:Y:S04]  /*2390*/  LDS.64 R32, [UR4+0x18] ;  /* 0x00001804ff207984 */ /* 0x000fe80008000a00 */
[----:B------:R-:W1:Y:S04]  /*23a0*/  LDS.128 R28, [UR4+0x20] ;  /* 0x00002004ff1c7984 */ /* 0x000e680008000c00 */
[----:B------:R-:W2:Y:S04]  /*23b0*/  LDS.128 R24, [UR4+0x30] ;  /* 0x00003004ff187984 */ /* 0x000ea80008000c00 */
[----:B------:R-:W3:Y:S04]  /*23c0*/  LDS.128 R20, [UR4+0x40] ;  /* 0x00004004ff147984 */ /* 0x000ee80008000c00 */
[----:B------:R-:W4:Y:S04]  /*23d0*/  LDS.128 R16, [UR4+0x50] ;  /* 0x00005004ff107984 */ /* 0x000f280008000c00 */
[----:B0-----:R-:W0:Y:S04]  /*23e0*/  LDS.128 R12, [UR4+0x60] ;  /* 0x00006004ff0c7984 */ /* 0x001e280008000c00 */
[----:B------:R-:W5:Y:S04]  /*23f0*/  LDS.128 R8, [UR4+0x70] ;  /* 0x00007004ff087984 */ /* 0x000f680008000c00 */
[----:B------:R-:W5:Y:S01]  /*2400*/  LDS.128 R4, [UR4+0x80] ;  /* 0x00008004ff047984 */ /* 0x000f620008000c00 */
[----:B-1----:R-:W-:-:S04]  /*2410*/  IADD3 R35, P1, P2, R28, R32, R2 ;  /* 0x000000201c237210 */ /* 0x002fc80007a3e002 */
[----:B--2---:R-:W-:Y:S02]  /*2420*/  IADD3 R35, P3, P4, R24, R35, R30 ;  /* 0x0000002318237210 */ /* 0x004fe40007c7e01e */
[----:B------:R-:W-:Y:S02]  /*2430*/  IADD3.X R29, PT, PT, R29, R33, R3, P1, P2 ;  /* 0x000000211d1d7210 */ /* 0x000fe40000fe4403 */
[----:B---3--:R-:W-:Y:S02]  /*2440*/  IADD3 R3, P1, P2, R20, R35, R26 ;  /* 0x0000002314037210 */ /* 0x008fe40007a3e01a */
[----:B------:R-:W-:Y:S02]  /*2450*/  IADD3.X R25, PT, PT, R25, R29, R31, P3, P4 ;  /* 0x0000001d19197210 */ /* 0x000fe40001fe841f */
[----:B----4-:R-:W-:Y:S02]  /*2460*/  IADD3 R3, P3, P4, R16, R3, R22 ;  /* 0x0000000310037210 */ /* 0x010fe40007c7e016 */
[----:B------:R-:W-:-:S02]  /*2470*/  IADD3.X R21, PT, PT, R21, R25, R27, P1, P2 ;  /* 0x0000001915157210 */ /* 0x000fc40000fe441b */
[----:B0-----:R-:W-:Y:S02]  /*2480*/  IADD3 R3, P1, P2, R12, R3, R18 ;  /* 0x000000030c037210 */ /* 0x001fe40007a3e012 */
[----:B------:R-:W-:Y:S02]  /*2490*/  IADD3.X R17, PT, PT, R17, R21, R23, P3, P4 ;  /* 0x0000001511117210 */ /* 0x000fe40001fe8417 */
[----:B-----5:R-:W-:Y:S02]  /*24a0*/  IADD3 R3, P3, P4, R8, R3, R14 ;  /* 0x0000000308037210 */ /* 0x020fe40007c7e00e */
[----:B------:R-:W-:Y:S02]  /*24b0*/  IADD3.X R13, PT, PT, R13, R17, R19, P1, P2 ;  /* 0x000000110d0d7210 */ /* 0x000fe40000fe4413 */
[----:B------:R-:W-:Y:S02]  /*24c0*/  IADD3 R3, P1, P2, R4, R3, R10 ;  /* 0x0000000304037210 */ /* 0x000fe40007a3e00a */
[----:B------:R-:W-:-:S02]  /*24d0*/  IADD3.X R9, PT, PT, R9, R13, R15, P3, P4 ;  /* 0x0000000d09097210 */ /* 0x000fc40001fe840f */
[----:B------:R-:W-:Y:S02]  /*24e0*/  IADD3 R2, P3, PT, R3, R6, RZ ;  /* 0x0000000603027210 */ /* 0x000fe40007f7e0ff */
[----:B------:R-:W-:-:S05]  /*24f0*/  IADD3.X R3, PT, PT, R5, R9, R11, P1, P2 ;  /* 0x0000000905037210 */ /* 0x000fca0000fe440b */
[----:B------:R-:W-:-:S07]  /*2500*/  IMAD.X R3, R3, 0x1, R7, P3 ;  /* 0x0000000103037824 */ /* 0x000fce00018e0607 */
.L_x_16:
[----:B------:R-:W-:Y:S05]  /*2510*/  BSYNC.RECONVERGENT B0 ;  /* 0x0000000000007941 */ /* 0x000fea0003800200 */
.L_x_1:
[----:B------:R-:W-:Y:S05]  /*2520*/  @P0 EXIT ;  /* 0x000000000000094d */ /* 0x000fea0003800000 */
[----:B------:R-:W0:Y:S01]  /*2530*/  LDCU.64 UR4, c[0x0][0x398] ;  /* 0x00007300ff0477ac */ /* 0x000e220008000a00 */
[----:B------:R-:W3:Y:S01]  /*2540*/  LDC.64 R4, c[0x0][0x388] ;  /* 0x0000e200ff047b82 */ /* 0x000ee20000000a00 */
[----:B012---:R-:W-:-:S04]  /*2550*/  IADD3 R2, P0, PT, R2, UR4, RZ ;  /* 0x0000000402027c10 */ /* 0x007fc8000ff1e0ff */
[----:B------:R-:W-:-:S05]  /*2560*/  IADD3.X R3, PT, PT, R3, UR5, RZ, P0, !PT ;  /* 0x0000000503037c10 */ /* 0x000fca00087fe4ff */
[----:B---3--:R-:W-:Y:S01]  /*2570*/  STG.E.64 desc[UR6][R4.64], R2 ;  /* 0x0000000204007986 */ /* 0x008fe2000c101b06 */
[----:B------:R-:W-:Y:S05]  /*2580*/  EXIT ;  /* 0x000000000000794d */ /* 0x000fea0003800000 */
.L_x_29:
[----:B------:R-:W-:-:S00]  /*2590*/  BRA `(.L_x_29) ;  /* 0xfffffffc00fc7947 */ /* 0x000fc0000383ffff */
[----:B------:R-:W-:-:S00]  /*25a0*/  NOP ;  /* 0x0000000000007918 */ /* 0x000fc00000000000 */
        /* <DEDUP_REMOVED lines=13> */
.L_x_179:


//--------------------- .text._ZN3cub18CUB_300001_SM_10006detail6reduce18DeviceReduceKernelINS2_10policy_hubIyjN4cuda3std3__44plusIvEEE10Policy1000EPyjS9_yNS7_10__identityEEEvT0_PT3_T1_NS0_13GridEvenShareISH_EET2_T4_ --------------------------
	.section	.text._ZN3cub18CUB_300001_SM_10006detail6reduce18DeviceReduceKernelINS2_10policy_hubIyjN4cuda3std3__44plusIvEEE10Policy1000EPyjS9_yNS7_10__identityEEEvT0_PT3_T1_NS0_13GridEvenShareISH_EET2_T4_,"ax",@progbits
	.align	128
        .global         _ZN3cub18CUB_300001_SM_10006detail6reduce18DeviceReduceKernelINS2_10policy_hubIyjN4cuda3std3__44plusIvEEE10Policy1000EPyjS9_yNS7_10__identityEEEvT0_PT3_T1_NS0_13GridEvenShareISH_EET2_T4_
        .type           _ZN3cub18CUB_300001_SM_10006detail6reduce18DeviceReduceKernelINS2_10policy_hubIyjN4cuda3std3__44plusIvEEE10Policy1000EPyjS9_yNS7_10__identityEEEvT0_PT3_T1_NS0_13GridEvenShareISH_EET2_T4_,@function
        .size           _ZN3cub18CUB_300001_SM_10006detail6reduce18DeviceReduceKernelINS2_10policy_hubIyjN4cuda3std3__44plusIvEEE10Policy1000EPyjS9_yNS7_10__identityEEEvT0_PT3_T1_NS0_13GridEvenShareISH_EET2_T4_,(.L_x_180 - _ZN3cub18CUB_300001_SM_10006detail6reduce18DeviceReduceKernelINS2_10policy_hubIyjN4cuda3std3__44plusIvEEE10Policy1000EPyjS9_yNS7_10__identityEEEvT0_PT3_T1_NS0_13GridEvenShareISH_EET2_T4_)
        .other          _ZN3cub18CUB_300001_SM_10006detail6reduce18DeviceReduceKernelINS2_10policy_hubIyjN4cuda3std3__44plusIvEEE10Policy1000EPyjS9_yNS7_10__identityEEEvT0_PT3_T1_NS0_13GridEvenShareISH_EET2_T4_,@"STO_CUDA_ENTRY STV_DEFAULT"
_ZN3cub18CUB_300001_SM_10006detail6reduce18DeviceReduceKernelINS2_10policy_hubIyjN4cuda3std3__44plusIvEEE10Policy1000EPyjS9_yNS7_10__identityEEEvT0_PT3_T1_NS0_13GridEvenShareISH_EET2_T4_:
.text._ZN3cub18CUB_300001_SM_10006detail6reduce18DeviceReduceKernelINS2_10policy_hubIyjN4cuda3std3__44plusIvEEE10Policy1000EPyjS9_yNS7_10__identityEEEvT0_PT3_T1_NS0_13GridEvenShareISH_EET2_T4_:
[----:B------:R-:W-:Y:S01]  /*0000*/  LDC R1, c[0x0][0x37c] ;  /* 0x0000df00ff017b82 */ /* 0x000fe20000000800 */
[----:B------:R-:W0:Y:S07]  /*0010*/  S2R R0, SR_CTAID.X ;  /* 0x0000000000007919 */ /* 0x000e2e0000002500 */
[----:B------:R-:W1:Y:S01]  /*0020*/  LDC.64 R10, c[0x0][0x3a8] ;  /* 0x0000ea00ff0a7b82 */ /* 0x000e620000000a00 */
[----:B------:R-:W2:Y:S01]  /*0030*/  LDCU.64 UR6, c[0x0][0x358] ;  /* 0x00006b00ff0677ac */ /* 0x000ea20008000a00 */
[----:B------:R-:W-:Y:S01]  /*0040*/  BSSY.RECONVERGENT B0, `(.L_x_30) ;  /* 0x00001c1000007945 */ /* 0x000fe20003800200 */
[----:B-1----:R-:W-:-:S02]  /*0050*/  IMAD R25, R11, 0xe00, RZ ;  /* 0x00000e000b197824 */ /* 0x002fc400078e02ff */
[----:B0-----:R-:W-:-:S05]  /*0060*/  IMAD R28, R0, -0xe00, R10 ;  /* 0xfffff200001c7824 */ /* 0x001fca00078e020a */
[----:B------:R-:W-:-:S13]  /*0070*/  ISETP.GT.U32.AND P0, PT, R28, 0xdff, PT ;  /* 0x00000dff1c00780c */ /* 0x000fda0003f04070 */
[----:B--2---:R-:W-:Y:S05]  /*0080*/  @P0 BRA `(.L_x_31) ;  /* 0x0000001000000947 */ /* 0x004fea0003800000 */
[----:B------:R-:W0:Y:S01]  /*0090*/  S2R R5, SR_TID.X ;  /* 0x0000000000057919 */ /* 0x000e220000002100 */
[----:B------:R-:W-:Y:S01]  /*00a0*/  BSSY.RECONVERGENT B1, `(.L_x_32) ;  /* 0x000000a000017945 */ /* 0x000fe20003800200 */
[----:B------:R-:W-:Y:S02]  /*00b0*/  CS2R R2, SRZ ;  /* 0x0000000000027805 */ /* 0x000fe4000001ff00 */
[----:B0-----:R-:W-:Y:S01]  /*00c0*/  ISETP.GE.U32.AND P0, PT, R5, R28, PT ;  /* 0x0000001c0500720c */ /* 0x001fe20003f06070 */
[----:B------:R-:W-:-:S12]  /*00d0*/  IMAD.MOV.U32 R11, RZ, RZ, R5 ;  /* 0x000000ffff0b7224 */ /* 0x000fd800078e0005 */
[----:B------:R-:W-:Y:S05]  /*00e0*/  @P0 BRA `(.L_x_33) ;  /* 0x0000000000140947 */ /* 0x000fea0003800000 */
[----:B------:R-:W0:Y:S01]  /*00f0*/  LDC.64 R2, c[0x0][0x380] ;  /* 0x0000e000ff027b82 */ /* 0x000e220000000a00 */
[----:B------:R-:W-:-:S04]  /*0100*/  IMAD R7, R0, 0xe00, R5 ;  /* 0x00000e0000077824 */ /* 0x000fc800078e0205 */
[----:B0-----:R-:W-:-:S06]  /*0110*/  IMAD.WIDE.U32 R2, R7, 0x8, R2 ;  /* 0x0000000807027825 */ /* 0x001fcc00078e0002 */
[----:B------:R-:W5:Y:S01]  /*0120*/  LDG.E.64.CONSTANT R2, desc[UR6][R2.64] ;  /* 0x0000000602027981 */ /* 0x000f62000c1e9b00 */
[----:B------:R-:W-:-:S07]  /*0130*/  VIADD R11, R5, 0x200 ;  /* 0x00000200050b7836 */ /* 0x000fce0000000000 */
.L_x_33:
[----:B------:R-:W-:Y:S05]  /*0140*/  BSYNC.RECONVERGENT B1 ;  /* 0x0000000000017941 */ /* 0x000fea0003800200 */
.L_x_32:
[----:B------:R-:W-:Y:S01]  /*0150*/  ISETP.GE.U32.AND P0, PT, R11, R28, PT ;  /* 0x0000001c0b00720c */ /* 0x000fe20003f06070 */
[----:B------:R-:W-:-:S12]  /*0160*/  BSSY.RECONVERGENT B1, `(.L_x_34) ;  /* 0x0000031000017945 */ /* 0x000fd80003800200 */
[----:B------:R-:W-:Y:S05]  /*0170*/  @P0 BRA `(.L_x_35) ;  /* 0x0000000000bc0947 */ /* 0x000fea0003800000 */
[----:B------:R-:W-:Y:S01]  /*0180*/  LOP3.LUT R7, RZ, R11, RZ, 0x33, !PT ;  /* 0x0000000bff077212 */ /* 0x000fe200078e33ff */
[----:B------:R-:W-:Y:S04]  /*0190*/  BSSY.RECONVERGENT B2, `(.L_x_36) ;  /* 0x0000015000027945 */ /* 0x000fe80003800200 */
[----:B------:R-:W-:-:S04]  /*01a0*/  IMAD.IADD R7, R7, 0x1, R10 ;  /* 0x0000000107077824 */ /* 0x000fc800078e020a */
[----:B------:R-:W-:-:S05]  /*01b0*/  IMAD R7, R0, -0xe00, R7 ;  /* 0xfffff20000077824 */ /* 0x000fca00078e0207 */
[C---:B------:R-:W-:Y:S02]  /*01c0*/  LOP3.LUT R4, R7.reuse, 0x600, RZ, 0xc0, !PT ;  /* 0x0000060007047812 */ /* 0x040fe400078ec0ff */
[----:B------:R-:W-:Y:S02]  /*01d0*/  ISETP.GE.U32.AND P1, PT, R7, 0x600, PT ;  /* 0x000006000700780c */ /* 0x000fe40003f26070 */
[----:B------:R-:W-:-:S13]  /*01e0*/  ISETP.NE.AND P0, PT, R4, 0x600, PT ;  /* 0x000006000400780c */ /* 0x000fda0003f05270 */
[----:B------:R-:W-:Y:S05]  /*01f0*/  @!P0 BRA `(.L_x_37) ;  /* 0x0000000000388947 */ /* 0x000fea0003800000 */
[----:B------:R-:W0:Y:S01]  /*0200*/  LDC.64 R8, c[0x0][0x380] ;  /* 0x0000e000ff087b82 */ /* 0x000e220000000a00 */
[----:B------:R-:W-:Y:S01]  /*0210*/  LEA.HI R4, R7, 0x1, RZ, 0x17 ;  /* 0x0000000107047811 */ /* 0x000fe200078fb8ff */
[----:B------:R-:W-:-:S03]  /*0220*/  IMAD R13, R0, 0xe00, R11 ;  /* 0x00000e00000d7824 */ /* 0x000fc600078e020b */
[----:B------:R-:W-:-:S05]  /*0230*/  LOP3.LUT R4, R4, 0x3, RZ, 0xc0, !PT ;  /* 0x0000000304047812 */ /* 0x000fca00078ec0ff */
[----:B------:R-:W-:-:S07]  /*0240*/  IMAD.MOV R4, RZ, RZ, -R4 ;  /* 0x000000ffff047224 */ /* 0x000fce00078e0a04 */
.L_x_38:
[----:B0-----:R-:W-:-:S06]  /*0250*/  IMAD.WIDE.U32 R6, R13, 0x8, R8 ;  /* 0x000000080d067825 */ /* 0x001fcc00078e0008 */
[----:B------:R-:W2:Y:S01]  /*0260*/  LDG.E.64.CONSTANT R6, desc[UR6][R6.64] ;  /* 0x0000000606067981 */ /* 0x000ea2000c1e9b00 */
[----:B------:R-:W-:Y:S02]  /*0270*/  VIADD R4, R4, 0x1 ;  /* 0x0000000104047836 */ /* 0x000fe40000000000 */
[----:B------:R-:W-:Y:S02]  /*0280*/  VIADD R11, R11, 0x200 ;  /* 0x000002000b0b7836 */ /* 0x000fe40000000000 */
[----:B------:R-:W-:Y:S01]  /*0290*/  VIADD R13, R13, 0x200 ;  /* 0x000002000d0d7836 */ /* 0x000fe20000000000 */
[----:B------:R-:W-:Y:S02]  /*02a0*/  ISETP.NE.AND P0, PT, R4, RZ, PT ;  /* 0x000000ff0400720c */ /* 0x000fe40003f05270 */
[----:B--2--5:R-:W-:-:S05]  /*02b0*/  IADD3 R2, P2, PT, R6, R2, RZ ;  /* 0x0000000206027210 */ /* 0x024fca0007f5e0ff */
[----:B------:R-:W-:-:S06]  /*02c0*/  IMAD.X R3, R7, 0x1, R3, P2 ;  /* 0x0000000107037824 */ /* 0x000fcc00010e0603 */
[----:B------:R-:W-:Y:S05]  /*02d0*/  @P0 BRA `(.L_x_38) ;  /* 0xfffffffc00dc0947 */ /* 0x000fea000383ffff */
.L_x_37:
[----:B------:R-:W-:Y:S05]  /*02e0*/  BSYNC.RECONVERGENT B2 ;  /* 0x0000000000027941 */ /* 0x000fea0003800200 */
.L_x_36:
[----:B------:R-:W-:Y:S05]  /*02f0*/  @!P1 BRA `(.L_x_35) ;  /* 0x00000000005c9947 */ /* 0x000fea0003800000 */
[----:B------:R-:W0:Y:S01]  /*0300*/  LDC.64 R6, c[0x0][0x380] ;  /* 0x0000e000ff067b82 */ /* 0x000e220000000a00 */
[----:B------:R-:W-:Y:S02]  /*0310*/  VIADD R4, R11, 0x400 ;  /* 0x000004000b047836 */ /* 0x000fe40000000000 */
[----:B------:R-:W-:-:S07]  /*0320*/  IMAD R11, R0, 0xe00, R11 ;  /* 0x00000e00000b7824 */ /* 0x000fce00078e020b */
.L_x_39:
[C---:B------:R-:W-:Y:S02]  /*0330*/  VIADD R15, R11.reuse, 0x200 ;  /* 0x000002000b0f7836 */ /* 0x040fe40000000000 */
[----:B0-----:R-:W-:-:S04]  /*0340*/  IMAD.WIDE.U32 R8, R11, 0x8, R6 ;  /* 0x000000080b087825 */ /* 0x001fc800078e0006 */
[--C-:B------:R-:W-:Y:S02]  /*0350*/  IMAD.WIDE.U32 R14, R15, 0x8, R6.reuse ;  /* 0x000000080f0e7825 */ /* 0x100fe400078e0006 */
[----:B------:R-:W2:Y:S02]  /*0360*/  LDG.E.64.CONSTANT R8, desc[UR6][R8.64] ;  /* 0x0000000608087981 */ /* 0x000ea4000c1e9b00 */
[C---:B------:R-:W-:Y:S02]  /*0370*/  VIADD R13, R11.reuse, 0x400 ;  /* 0x000004000b0d7836 */ /* 0x040fe40000000000 */
[----:B------:R-:W-:Y:S01]  /*0380*/  VIADD R17, R11, 0x600 ;  /* 0x000006000b117836 */ /* 0x000fe20000000000 */
[----:B------:R-:W2:Y:S01]  /*0390*/  LDG.E.64.CONSTANT R14, desc[UR6][R14.64] ;  /* 0x000000060e0e7981 */ /* 0x000ea2000c1e9b00 */
[----:B------:R-:W-:-:S04]  /*03a0*/  IMAD.WIDE.U32 R12, R13, 0x8, R6 ;  /* 0x000000080d0c7825 */ /* 0x000fc800078e0006 */
[----:B------:R-:W-:Y:S02]  /*03b0*/  IMAD.WIDE.U32 R16, R17, 0x8, R6 ;  /* 0x0000000811107825 */ /* 0x000fe400078e0006 */
[----:B------:R-:W3:Y:S04]  /*03c0*/  LDG.E.64.CONSTANT R12, desc[UR6][R12.64] ;  /* 0x000000060c0c7981 */ /* 0x000ee8000c1e9b00 */
[----:B------:R-:W3:Y:S01]  /*03d0*/  LDG.E.64.CONSTANT R16, desc[UR6][R16.64] ;  /* 0x0000000610107981 */ /* 0x000ee2000c1e9b00 */
[----:B------:R-:W-:-:S05]  /*03e0*/  VIADD R19, R4, 0x400 ;  /* 0x0000040004137836 */ /* 0x000fca0000000000 */
[----:B------:R-:W-:Y:S01]  /*03f0*/  ISETP.GE.AND P0, PT, R19, R28, PT ;  /* 0x0000001c1300720c */ /* 0x000fe20003f06270 */
[----:B------:R-:W-:Y:S02]  /*0400*/  VIADD R4, R4, 0x800 ;  /* 0x0000080004047836 */ /* 0x000fe40000000000 */
[----:B------:R-:W-:Y:S01]  /*0410*/  VIADD R11, R11, 0x800 ;  /* 0x000008000b0b7836 */ /* 0x000fe20000000000 */
[----:B--2--5:R-:W-:-:S04]  /*0420*/  IADD3 R21, P1, P2, R14, R8, R2 ;  /* 0x000000080e157210 */ /* 0x024fc80007a3e002 */
[----:B------:R-:W-:Y:S02]  /*0430*/  IADD3.X R3, PT, PT, R15, R9, R3, P1, P2 ;  /* 0x000000090f037210 */ /* 0x000fe40000fe4403 */
[----:B---3--:R-:W-:-:S04]  /*0440*/  IADD3 R2, P1, P2, R16, R12, R21 ;  /* 0x0000000c10027210 */ /* 0x008fc80007a3e015 */
[----:B------:R-:W-:Y:S01]  /*0450*/  IADD3.X R3, PT, PT, R17, R13, R3, P1, P2 ;  /* 0x0000000d11037210 */ /* 0x000fe20000fe4403 */
[----:B------:R-:W-:Y:S08]  /*0460*/  @!P0 BRA `(.L_x_39) ;  /* 0xfffffffc00b08947 */ /* 0x000ff0000383ffff */
.L_x_35:
[----:B------:R-:W-:Y:S05]  /*0470*/  BSYNC.RECONVERGENT B1 ;  /* 0x0000000000017941 */ /* 0x000fea0003800200 */
.L_x_34:
[----:B------:R-:W-:-:S13]  /*0480*/  ISETP.GE.U32.AND P0, PT, R28, 0x200, PT ;  /* 0x000002001c00780c */ /* 0x000fda0003f06070 */
[----:B------:R-:W-:Y:S05]  /*0490*/  @!P0 BRA `(.L_x_40) ;  /* 0x0000000400188947 */ /* 0x000fea0003800000 */
[----:B-----5:R-:W0:Y:S04]  /*04a0*/  SHFL.DOWN PT, R7, R2, 0x1, 0x1f ;  /* 0x08201f0002077f89 */ /* 0x020e2800000e0000 */
[----:B------:R-:W1:Y:S01]  /*04b0*/  SHFL.DOWN P0, R4, R3, 0x1, 0x1f ;  /* 0x08201f0003047f89 */ /* 0x000e620000000000 */
[----:B0-----:R-:W-:-:S04]  /*04c0*/  IADD3 R6, P1, PT, R7, R2, RZ ;  /* 0x0000000207067210 */ /* 0x001fc80007f3e0ff */
[----:B-1----:R-:W-:Y:S01]  /*04d0*/  SEL R11, R6, R7, P0 ;  /* 0x00000007060b7207 */ /* 0x002fe20000000000 */
[----:B------:R-:W-:-:S05]  /*04e0*/  IMAD.X R13, R4, 0x1, R3, P1 ;  /* 0x00000001040d7824 */ /* 0x000fca00008e0603 */
[----:B------:R-:W-:Y:S02]  /*04f0*/  SEL R13, R13, R4, P0 ;  /* 0x000000040d0d7207 */ /* 0x000fe40000000000 */
[----:B------:R-:W0:Y:S04]  /*0500*/  SHFL.DOWN PT, R4, R11, 0x2, 0x1f ;  /* 0x08401f000b047f89 */ /* 0x000e2800000e0000 */
[----:B------:R-:W1:Y:S01]  /*0510*/  SHFL.DOWN P0, R6, R13, 0x2, 0x1f ;  /* 0x08401f000d067f89 */ /* 0x000e620000000000 */
[----:B0-----:R-:W-:-:S04]  /*0520*/  IADD3 R7, P1, PT, R4, R11, RZ ;  /* 0x0000000b04077210 */ /* 0x001fc80007f3e0ff */
[----:B-1----:R-:W-:Y:S01]  /*0530*/  SEL R7, R7, R4, P0 ;  /* 0x0000000407077207 */ /* 0x002fe20000000000 */
[----:B------:R-:W-:Y:S01]  /*0540*/  IMAD.X R9, R6, 0x1, R13, P1 ;  /* 0x0000000106097824 */ /* 0x000fe200008e060d */
[----:B------:R-:W0:Y:S04]  /*0550*/  S2R R4, SR_LANEID ;  /* 0x0000000000047919 */ /* 0x000e280000000000 */
[----:B------:R-:W-:Y:S01]  /*0560*/  SEL R6, R9, R6, P0 ;  /* 0x0000000609067207 */ /* 0x000fe20000000000 */
[----:B------:R-:W1:Y:S04]  /*0570*/  SHFL.DOWN PT, R2, R7, 0x4, 0x1f ;  /* 0x08801f0007027f89 */ /* 0x000e6800000e0000 */
        /* <DEDUP_REMOVED lines=10> */
[----:B------:R-:W-:-:S04]  /*0620*/  @!P1 SHF.R.U32.HI R4, RZ, 0x2, R5 ;  /* 0x00000002ff049819 */ /* 0x000fc80000011605 */
[----:B------:R-:W-:Y:S02]  /*0630*/  @!P1 LOP3.LUT R4, R4, 0xf8, RZ, 0xc0, !PT ;  /* 0x000000f804049812 */ /* 0x000fe400078ec0ff */
[----:B0-----:R-:W-:-:S04]  /*0640*/  IADD3 R11, P2, PT, R2, R9, RZ ;  /* 0x00000009020b7210 */ /* 0x001fc80007f5e0ff */
[----:B-1----:R-:W-:Y:S01]  /*0650*/  SEL R11, R11, R2, P0 ;  /* 0x000000020b0b7207 */ /* 0x002fe20000000000 */
[----:B------:R-:W-:-:S04]  /*0660*/  IMAD.X R8, R3, 0x1, R10, P2 ;  /* 0x0000000103087824 */ /* 0x000fc800010e060a */
[----:B------:R-:W0:Y:S01]  /*0670*/  SHFL.DOWN PT, R2, R11, 0x10, 0x1f ;  /* 0x0a001f000b027f89 */ /* 0x000e2200000e0000 */
[----:B------:R-:W-:-:S05]  /*0680*/  SEL R8, R8, R3, P0 ;  /* 0x0000000308087207 */ /* 0x000fca0000000000 */
[----:B------:R-:W1:Y:S01]  /*0690*/  SHFL.DOWN P0, R3, R8, 0x10, 0x1f ;  /* 0x0a001f0008037f89 */ /* 0x000e620000000000 */
[----:B--2---:R-:W-:-:S05]  /*06a0*/  @!P1 LEA R7, R7, R6, 0x18 ;  /* 0x0000000607079211 */ /* 0x004fca00078ec0ff */
[----:B------:R-:W-:Y:S01]  /*06b0*/  @!P1 IMAD.IADD R7, R4, 0x1, R7 ;  /* 0x0000000104079824 */ /* 0x000fe200078e0207 */
[----:B0-----:R-:W-:-:S05]  /*06c0*/  IADD3 R9, P2, PT, R2, R11, RZ ;  /* 0x0000000b02097210 */ /* 0x001fca0007f5e0ff */
[----:B-1----:R-:W-:Y:S01]  /*06d0*/  IMAD.X R6, R3, 0x1, R8, P2 ;  /* 0x0000000103067824 */ /* 0x002fe200010e0608 */
[----:B------:R-:W-:-:S04]  /*06e0*/  SEL R2, R9, R2, P0 ;  /* 0x0000000209027207 */ /* 0x000fc80000000000 */
        /* <DEDUP_REMOVED lines=10> */
[----:B--2---:R-:W1:Y:S04]  /*0790*/  LDS.128 R4, [UR4+0x30] ;  /* 0x00003004ff047984 */ /* 0x004e680008000c00 */
[----:B------:R-:W2:Y:S04]  /*07a0*/  LDS.128 R20, [UR4+0x40] ;  /* 0x00004004ff147984 */ /* 0x000ea80008000c00 */
[----:B------:R-:W3:Y:S04]  /*07b0*/  LDS.128 R16, [UR4+0x50] ;  /* 0x00005004ff107984 */ /* 0x000ee80008000c00 */
[----:B------:R-:W4:Y:S01]  /*07c0*/  LDS.128 R12, [UR4+0x60] ;  /* 0x00006004ff0c7984 */ /* 0x000f220008000c00 */
[----:B0-----:R-:W-:-:S04]  /*07d0*/  IADD3 R11, P1, P2, R24, R8, R2 ;  /* 0x00000008180b7210 */ /* 0x001fc80007a3e002 */
[----:B------:R-:W-:Y:S02]  /*07e0*/  IADD3.X R25, PT, PT, R25, R9, R3, P1, P2 ;  /* 0x0000000919197210 */ /* 0x000fe40000fe4403 */
[----:B-1----:R-:W-:Y:S02]  /*07f0*/  IADD3 R3, P1, P2, R4, R11, R26 ;  /* 0x0000000b04037210 */ /* 0x002fe40007a3e01a */
[----:B------:R-:W0:Y:S02]  /*0800*/  LDS.128 R8, [UR4+0x70] ;  /* 0x00007004ff087984 */ /* 0x000e240008000c00 */
[----:B------:R-:W-:Y:S02]  /*0810*/  IADD3.X R5, PT, PT, R5, R25, R27, P1, P2 ;  /* 0x0000001905057210 */ /* 0x000fe40000fe441b */
[----:B------:R-:W1:Y:S01]  /*0820*/  LDS.128 R24, [UR4+0x80] ;  /* 0x00008004ff187984 */ /* 0x000e620008000c00 */
[----:B--2---:R-:W-:-:S04]  /*0830*/  IADD3 R3, P1, P2, R20, R3, R6 ;  /* 0x0000000314037210 */ /* 0x004fc80007a3e006 */
[----:B---3--:R-:W-:Y:S02]  /*0840*/  IADD3 R3, P3, P4, R16, R3, R22 ;  /* 0x0000000310037210 */ /* 0x008fe40007c7e016 */
[----:B------:R-:W-:Y:S02]  /*0850*/  IADD3.X R7, PT, PT, R21, R5, R7, P1, P2 ;  /* 0x0000000515077210 */ /* 0x000fe40000fe4407 */
[----:B----4-:R-:W-:Y:S02]  /*0860*/  IADD3 R3, P1, P2, R12, R3, R18 ;  /* 0x000000030c037210 */ /* 0x010fe40007a3e012 */
[----:B------:R-:W-:-:S04]  /*0870*/  IADD3.X R17, PT, PT, R17, R7, R23, P3, P4 ;  /* 0x0000000711117210 */ /* 0x000fc80001fe8417 */
[----:B------:R-:W-:Y:S02]  /*0880*/  IADD3.X R13, PT, PT, R13, R17, R19, P1, P2 ;  /* 0x000000110d0d7210 */ /* 0x000fe40000fe4413 */
[----:B0-----:R-:W-:-:S04]  /*0890*/  IADD3 R3, P3, P4, R8, R3, R14 ;  /* 0x0000000308037210 */ /* 0x001fc80007c7e00e */
[----:B-1----:R-:W-:Y:S02]  /*08a0*/  IADD3 R3, P1, P2, R24, R3, R10 ;  /* 0x0000000318037210 */ /* 0x002fe40007a3e00a */
[----:B------:R-:W-:Y:S02]  /*08b0*/  IADD3.X R9, PT, PT, R9, R13, R15, P3, P4 ;  /* 0x0000000d09097210 */ /* 0x000fe40001fe840f */
[----:B------:R-:W-:Y:S02]  /*08c0*/  IADD3 R2, P3, PT, R3, R26, RZ ;  /* 0x0000001a03027210 */ /* 0x000fe40007f7e0ff */
[----:B------:R-:W-:-:S05]  /*08d0*/  IADD3.X R3, PT, PT, R25, R9, R11, P1, P2 ;  /* 0x0000000919037210 */ /* 0x000fca0000fe440b */
[----:B------:R-:W-:Y:S01]  /*08e0*/  IMAD.X R3, R3, 0x1, R27, P3 ;  /* 0x0000000103037824 */ /* 0x000fe200018e061b */
[----:B------:R-:W-:Y:S06]  /*08f0*/  BRA `(.L_x_41) ;  /* 0x0000001000d47947 */ /* 0x000fec0003800000 */
.L_x_40:
[----:B------:R-:W-:Y:S01]  /*0900*/  LOP3.LUT R4, R5, 0x3e0, RZ, 0xc0, !PT ;  /* 0x000003e005047812 */ /* 0x000fe200078ec0ff */
[----:B------:R-:W0:Y:S03]  /*0910*/  S2R R12, SR_LANEID ;  /* 0x00000000000c7919 */ /* 0x000e260000000000 */
[----:B------:R-:W-:Y:S01]  /*0920*/  LOP3.LUT R9, RZ, R4, RZ, 0x33, !PT ;  /* 0x00000004ff097212 */ /* 0x000fe200078e33ff */
[----:B------:R-:W-:-:S04]  /*0930*/  VIADD R7, R4, 0x20 ;  /* 0x0000002004077836 */ /* 0x000fc80000000000 */
[----:B------:R-:W-:Y:S01]  /*0940*/  IMAD.IADD R4, R28, 0x1, R9 ;  /* 0x000000011c047824 */ /* 0x000fe200078e0209 */
[----:B------:R-:W-:-:S04]  /*0950*/  ISETP.GT.U32.AND P0, PT, R7, R28, PT ;  /* 0x0000001c0700720c */ /* 0x000fc80003f04070 */
[----:B------:R-:W-:-:S05]  /*0960*/  SEL R4, R4, 0x1f, P0 ;  /* 0x0000001f04047807 */ /* 0x000fca0000000000 */
[----:B-----5:R-:W1:Y:S04]  /*0970*/  SHFL.DOWN PT, R7, R2, 0x1, R4 ;  /* 0x0820000002077989 */ /* 0x020e6800000e0004 */
[----:B------:R-:W2:Y:S01]  /*0980*/  SHFL.DOWN P0, R6, R3, 0x1, R4 ;  /* 0x0820000003067989 */ /* 0x000ea20000000004 */
[----:B0-----:R-:W-:Y:S02]  /*0990*/  ISETP.NE.AND P2, PT, R12, RZ, PT ;  /* 0x000000ff0c00720c */ /* 0x001fe40003f45270 */
[----:B-1----:R-:W-:-:S11]  /*09a0*/  IADD3 R8, P1, PT, R7, R2, RZ ;  /* 0x0000000207087210 */ /* 0x002fd60007f3e0ff */
[----:B------:R-:W0:Y:S01]  /*09b0*/  @!P2 S2R R12, SR_CgaCtaId ;  /* 0x00000000000ca919 */ /* 0x000e220000008800 */
[----:B--2---:R-:W-:Y:S01]  /*09c0*/  SEL R9, R8, R7, P0 ;  /* 0x0000000708097207 */ /* 0x004fe20000000000 */
[----:B------:R-:W-:-:S05]  /*09d0*/  IMAD.X R7, R6, 0x1, R3, P1 ;  /* 0x0000000106077824 */ /* 0x000fca00008e0603 */
[----:B------:R-:W-:Y:S02]  /*09e0*/  SEL R10, R7, R6, P0 ;  /* 0x00000006070a7207 */ /* 0x000fe40000000000 */
[----:B------:R-:W1:Y:S04]  /*09f0*/  SHFL.DOWN PT, R6, R9, 0x2, R4 ;  /* 0x0840000009067989 */ /* 0x000e6800000e0004 */
[----:B------:R-:W2:Y:S01]  /*0a00*/  SHFL.DOWN P0, R7, R10, 0x2, R4 ;  /* 0x084000000a077989 */ /* 0x000ea20000000004 */
[----:B-1----:R-:W-:-:S04]  /*0a10*/  IADD3 R11, P1, PT, R6, R9, RZ ;  /* 0x00000009060b7210 */ /* 0x002fc80007f3e0ff */
[----:B--2---:R-:W-:Y:S01]  /*0a20*/  SEL R11, R11, R6, P0 ;  /* 0x000000060b0b7207 */ /* 0x004fe20000000000 */
[----:B------:R-:W-:Y:S01]  /*0a30*/  IMAD.X R8, R7, 0x1, R10, P1 ;  /* 0x0000000107087824 */ /* 0x000fe200008e060a */
[----:B------:R-:W-:-:S03]  /*0a40*/  @!P2 SHF.R.U32.HI R10, RZ, 0x2, R5 ;  /* 0x00000002ff0aa819 */ /* 0x000fc60000011605 */
[----:B------:R-:W1:Y:S01]  /*0a50*/  SHFL.DOWN PT, R2, R11, 0x4, R4 ;  /* 0x088000000b027989 */ /* 0x000e6200000e0004 */
[----:B------:R-:W-:Y:S02]  /*0a60*/  SEL R8, R8, R7, P0 ;  /* 0x0000000708087207 */ /* 0x000fe40000000000 */
[----:B------:R-:W-:-:S03]  /*0a70*/  @!P2 LOP3.LUT R10, R10, 0xf8, RZ, 0xc0, !PT ;  /* 0x000000f80a0aa812 */ /* 0x000fc600078ec0ff */
[----:B------:R-:W2:Y:S01]  /*0a80*/  SHFL.DOWN P0, R3, R8, 0x4, R4 ;  /* 0x0880000008037989 */ /* 0x000ea20000000004 */
[----:B-1----:R-:W-:Y:S02]  /*0a90*/  IADD3 R7, P1, PT, R2, R11, RZ ;  /* 0x0000000b02077210 */ /* 0x002fe40007f3e0ff */
[----:B------:R-:W-:Y:S02]  /*0aa0*/  @!P2 MOV R11, 0x400 ;  /* 0x00000400000ba802 */ /* 0x000fe40000000f00 */
[----:B--2---:R-:W-:Y:S01]  /*0ab0*/  SEL R7, R7, R2, P0 ;  /* 0x0000000207077207 */ /* 0x004fe20000000000 */
[----:B------:R-:W-:Y:S01]  /*0ac0*/  IMAD.X R6, R3, 0x1, R8, P1 ;  /* 0x0000000103067824 */ /* 0x000fe200008e0608 */
[----:B0-----:R-:W-:-:S03]  /*0ad0*/  @!P2 LEA R11, R12, R11, 0x18 ;  /* 0x0000000b0c0ba211 */ /* 0x001fc600078ec0ff */
[----:B------:R-:W0:Y:S01]  /*0ae0*/  SHFL.DOWN PT, R2, R7, 0x8, R4 ;  /* 0x0900000007027989 */ /* 0x000e2200000e0004 */
[----:B------:R-:W-:Y:S01]  /*0af0*/  SEL R6, R6, R3, P0 ;  /* 0x0000000306067207 */ /* 0x000fe20000000000 */
[----:B------:R-:W-:-:S04]  /*0b00*/  @!P2 IMAD.IADD R11, R10, 0x1, R11 ;  /* 0x000000010a0ba824 */ /* 0x000fc800078e020b */
[----:B------:R-:W1:Y:S01]  /*0b10*/  SHFL.DOWN P0, R3, R6, 0x8, R4 ;  /* 0x0900000006037989 */ /* 0x000e620000000004 */
[----:B0-----:R-:W-:-:S04]  /*0b20*/  IADD3 R9, P1, PT, R2, R7, RZ ;  /* 0x0000000702097210 */ /* 0x001fc80007f3e0ff */
[----:B-1----:R-:W-:Y:S01]  /*0b30*/  SEL R9, R9, R2, P0 ;  /* 0x0000000209097207 */ /* 0x002fe20000000000 */
[----:B------:R-:W-:-:S04]  /*0b40*/  IMAD.X R8, R3, 0x1, R6, P1 ;  /* 0x0000000103087824 */ /* 0x000fc800008e0606 */
[----:B------:R-:W0:Y:S01]  /*0b50*/  SHFL.DOWN PT, R2, R9, 0x10, R4 ;  /* 0x0a00000009027989 */ /* 0x000e2200000e0004 */
[----:B------:R-:W-:-:S05]  /*0b60*/  SEL R8, R8, R3, P0 ;  /* 0x0000000308087207 */ /* 0x000fca0000000000 */
[----:B------:R-:W1:Y:S01]  /*0b70*/  SHFL.DOWN P0, R3, R8, 0x10, R4 ;  /* 0x0a00000008037989 */ /* 0x000e620000000004 */
        /* <DEDUP_REMOVED lines=9> */
[----:B------:R-:W-:Y:S01]  /*0c10*/  UMOV UR4, 0x400 ;  /* 0x0000040000047882 */ /* 0x000fe20000000000 */
[C---:B------:R-:W-:Y:S02]  /*0c20*/  ISETP.GT.U32.AND P1, PT, R28.reuse, 0x20, PT ;  /* 0x000000201c00780c */ /* 0x040fe40003f24070 */
[C---:B------:R-:W-:Y:S02]  /*0c30*/  ISETP.GT.U32.AND P2, PT, R28.reuse, 0x40, PT ;  /* 0x000000401c00780c */ /* 0x040fe40003f44070 */
[C---:B------:R-:W-:Y:S02]  /*0c40*/  ISETP.GT.U32.AND P3, PT, R28.reuse, 0x80, PT ;  /* 0x000000801c00780c */ /* 0x040fe40003f64070 */
[C---:B------:R-:W-:Y:S02]  /*0c50*/  ISETP.GT.U32.AND P5, PT, R28.reuse, 0x180, PT ;  /* 0x000001801c00780c */ /* 0x040fe40003fa4070 */
[----:B------:R-:W-:Y:S01]  /*0c60*/  ISETP.GT.U32.AND P6, PT, R28, 0x1a0, PT ;  /* 0x000001a01c00780c */ /* 0x000fe20003fc4070 */
[----:B0-----:R-:W-:-:S09]  /*0c70*/  ULEA UR4, UR5, UR4, 0x18 ;  /* 0x0000000405047291 */ /* 0x001fd2000f8ec0ff */
[----:B------:R-:W0:Y:S04]  /*0c80*/  LDS.64 R12, [UR4+0x18] ;  /* 0x00001804ff0c7984 */ /* 0x000e280008000a00 */
[----:B------:R-:W2:Y:S04]  /*0c90*/  LDS.128 R16, [UR4+0x20] ;  /* 0x00002004ff107984 */ /* 0x000ea80008000c00 */
[----:B------:R-:W3:Y:S04]  /*0ca0*/  LDS.128 R4, [UR4+0x30] ;  /* 0x00003004ff047984 */ /* 0x000ee80008000c00 */
[----:B-1----:R-:W1:Y:S04]  /*0cb0*/  LDS.128 R8, [UR4+0x40] ;  /* 0x00004004ff087984 */ /* 0x002e680008000c00 */
[----:B------:R-:W-:Y:S01]  /*0cc0*/  LDS.128 R24, [UR4+0x80] ;  /* 0x00008004ff187984 */ /* 0x000fe20008000c00 */
[----:B0-----:R-:W-:-:S02]  /*0cd0*/  SEL R22, R12, RZ, P1 ;  /* 0x000000ff0c167207 */ /* 0x001fc40000800000 */
[----:B------:R-:W-:Y:S02]  /*0ce0*/  SEL R23, R13, RZ, P1 ;  /* 0x000000ff0d177207 */ /* 0x000fe40000800000 */
[----:B--2---:R-:W-:Y:S01]  /*0cf0*/  SEL R21, R16, RZ, P2 ;  /* 0x000000ff10157207 */ /* 0x004fe20001000000 */
[----:B------:R-:W0:Y:S01]  /*0d00*/  LDS.128 R12, [UR4+0x50] ;  /* 0x00005004ff0c7984 */ /* 0x000e220008000c00 */
[----:B------:R-:W-:Y:S02]  /*0d10*/  ISETP.GT.U32.AND P1, PT, R28, 0x60, PT ;  /* 0x000000601c00780c */ /* 0x000fe40003f24070 */
[----:B------:R-:W-:Y:S02]  /*0d20*/  SEL R20, R17, RZ, P2 ;  /* 0x000000ff11147207 */ /* 0x000fe40001000000 */
[----:B------:R-:W-:Y:S02]  /*0d30*/  IADD3 R16, P2, P4, R21, R22, R2 ;  /* 0x0000001615107210 */ /* 0x000fe40007c5e002 */
[----:B------:R-:W-:-:S02]  /*0d40*/  SEL R17, R18, RZ, P1 ;  /* 0x000000ff12117207 */ /* 0x000fc40000800000 */
[----:B---3--:R-:W-:Y:S02]  /*0d50*/  SEL R4, R4, RZ, P3 ;  /* 0x000000ff04047207 */ /* 0x008fe40001800000 */
[----:B------:R-:W-:Y:S02]  /*0d60*/  IADD3.X R20, PT, PT, R20, R23, R3, P2, P4 ;  /* 0x0000001714147210 */ /* 0x000fe400017e8403 */
[----:B------:R-:W-:Y:S02]  /*0d70*/  SEL R3, R5, RZ, P3 ;  /* 0x000000ff05037207 */ /* 0x000fe40001800000 */
[----:B------:R-:W-:Y:S02]  /*0d80*/  SEL R2, R19, RZ, P1 ;  /* 0x000000ff13027207 */ /* 0x000fe40000800000 */
[----:B------:R-:W-:Y:S02]  /*0d90*/  IADD3 R4, P3, P4, R4, R16, R17 ;  /* 0x0000001004047210 */ /* 0x000fe40007c7e011 */
[----:B------:R-:W2:Y:S01]  /*0da0*/  LDS.128 R16, [UR4+0x60] ;  /* 0x00006004ff107984 */ /* 0x000ea20008000c00 */
[----:B------:R-:W-:-:S02]  /*0db0*/  ISETP.GT.U32.AND P1, PT, R28, 0xa0, PT ;  /* 0x000000a01c00780c */ /* 0x000fc40003f24070 */
[----:B------:R-:W-:Y:S02]  /*0dc0*/  IADD3.X R3, PT, PT, R3, R20, R2, P3, P4 ;  /* 0x0000001403037210 */ /* 0x000fe40001fe8402 */
[----:B------:R-:W3:Y:S01]  /*0dd0*/  LDS.128 R20, [UR4+0x70] ;  /* 0x00007004ff147984 */ /* 0x000ee20008000c00 */
[----:B------:R-:W-:Y:S02]  /*0de0*/  ISETP.GT.U32.AND P2, PT, R28, 0xc0, PT ;  /* 0x000000c01c00780c */ /* 0x000fe40003f44070 */
[----:B------:R-:W-:Y:S02]  /*0df0*/  SEL R5, R6, RZ, P1 ;  /* 0x000000ff06057207 */ /* 0x000fe40000800000 */
[----:B-1----:R-:W-:Y:S02]  /*0e00*/  SEL R2, R8, RZ, P2 ;  /* 0x000000ff08027207 */ /* 0x002fe40001000000 */
[----:B------:R-:W-:Y:S02]  /*0e10*/  SEL R7, R7, RZ, P1 ;  /* 0x000000ff07077207 */ /* 0x000fe40000800000 */
[----:B------:R-:W-:-:S02]  /*0e20*/  ISETP.GT.U32.AND P1, PT, R28, 0xe0, PT ;  /* 0x000000e01c00780c */ /* 0x000fc40003f24070 */
[----:B------:R-:W-:Y:S02]  /*0e30*/  IADD3 R2, P3, P4, R2, R4, R5 ;  /* 0x0000000402027210 */ /* 0x000fe40007c7e005 */
[----:B------:R-:W-:Y:S02]  /*0e40*/  SEL R6, R9, RZ, P2 ;  /* 0x000000ff09067207 */ /* 0x000fe40001000000 */
[----:B------:R-:W-:Y:S02]  /*0e50*/  ISETP.GT.U32.AND P2, PT, R28, 0x100, PT ;  /* 0x000001001c00780c */ /* 0x000fe40003f44070 */
[----:B------:R-:W-:Y:S02]  /*0e60*/  SEL R4, R10, RZ, P1 ;  /* 0x000000ff0a047207 */ /* 0x000fe40000800000 */
[----:B------:R-:W-:Y:S02]  /*0e70*/  SEL R10, R11, RZ, P1 ;  /* 0x000000ff0b0a7207 */ /* 0x000fe40000800000 */
[----:B------:R-:W-:-:S02]  /*0e80*/  ISETP.GT.U32.AND P1, PT, R28, 0x120, PT ;  /* 0x000001201c00780c */ /* 0x000fc40003f24070 */
[----:B------:R-:W-:Y:S02]  /*0e90*/  IADD3.X R6, PT, PT, R6, R3, R7, P3, P4 ;  /* 0x0000000306067210 */ /* 0x000fe40001fe8407 */
[----:B0-----:R-:W-:Y:S02]  /*0ea0*/  SEL R3, R12, RZ, P2 ;  /* 0x000000ff0c037207 */ /* 0x001fe40001000000 */
[----:B------:R-:W-:Y:S02]  /*0eb0*/  SEL R7, R13, RZ, P2 ;  /* 0x000000ff0d077207 */ /* 0x000fe40001000000 */
[----:B------:R-:W-:Y:S02]  /*0ec0*/  ISETP.GT.U32.AND P2, PT, R28, 0x140, PT ;  /* 0x000001401c00780c */ /* 0x000fe40003f44070 */
[----:B------:R-:W-:Y:S02]  /*0ed0*/  SEL R5, R14, RZ, P1 ;  /* 0x000000ff0e057207 */ /* 0x000fe40000800000 */
[----:B------:R-:W-:-:S02]  /*0ee0*/  SEL R15, R15, RZ, P1 ;  /* 0x000000ff0f0f7207 */ /* 0x000fc40000800000 */
[----:B------:R-:W-:Y:S02]  /*0ef0*/  ISETP.GT.U32.AND P1, PT, R28, 0x160, PT ;  /* 0x000001601c00780c */ /* 0x000fe40003f24070 */
[----:B------:R-:W-:Y:S02]  /*0f00*/  IADD3 R4, P3, P4, R3, R2, R4 ;  /* 0x0000000203047210 */ /* 0x000fe40007c7e004 */
[----:B--2---:R-:W-:Y:S02]  /*0f10*/  SEL R2, R16, RZ, P2 ;  /* 0x000000ff10027207 */ /* 0x004fe40001000000 */
[----:B------:R-:W-:Y:S02]  /*0f20*/  SEL R3, R18, RZ, P1 ;  /* 0x000000ff12037207 */ /* 0x000fe40000800000 */
[----:B------:R-:W-:Y:S02]  /*0f30*/  IADD3.X R7, PT, PT, R7, R6, R10, P3, P4 ;  /* 0x0000000607077210 */ /* 0x000fe40001fe840a */
[----:B------:R-:W-:-:S02]  /*0f40*/  SEL R18, R19, RZ, P1 ;  /* 0x000000ff13127207 */ /* 0x000fc40000800000 */
[----:B------:R-:W-:Y:S02]  /*0f50*/  SEL R6, R17, RZ, P2 ;  /* 0x000000ff11067207 */ /* 0x000fe40001000000 */
[----:B------:R-:W-:Y:S02]  /*0f60*/  IADD3 R2, P1, P3, R2, R4, R5 ;  /* 0x0000000402027210 */ /* 0x000fe40007b3e005 */
[----:B---3--:R-:W-:Y:S02]  /*0f70*/  SEL R4, R20, RZ, P5 ;  /* 0x000000ff14047207 */ /* 0x008fe40002800000 */
[----:B------:R-:W-:Y:S02]  /*0f80*/  ISETP.GT.U32.AND P2, PT, R28, 0x1c0, PT ;  /* 0x000001c01c00780c */ /* 0x000fe40003f44070 */
[----:B------:R-:W-:Y:S02]  /*0f90*/  IADD3.X R6, PT, PT, R6, R7, R15, P1, P3 ;  /* 0x0000000706067210 */ /* 0x000fe40000fe640f */
[----:B------:R-:W-:-:S02]  /*0fa0*/  IADD3 R4, P3, P4, R4, R2, R3 ;  /* 0x0000000204047210 */ /* 0x000fc40007c7e003 */
[----:B------:R-:W-:Y:S02]  /*0fb0*/  SEL R2, R22, RZ, P6 ;  /* 0x000000ff16027207 */ /* 0x000fe40003000000 */
[----:B------:R-:W-:Y:S02]  /*0fc0*/  SEL R3, R24, RZ, P2 ;  /* 0x000000ff18037207 */ /* 0x000fe40001000000 */
[----:B------:R-:W-:Y:S02]  /*0fd0*/  ISETP.GT.U32.AND P1, PT, R28, 0x1e0, PT ;  /* 0x000001e01c00780c */ /* 0x000fe40003f24070 */
[----:B------:R-:W-:Y:S02]  /*0fe0*/  SEL R5, R21, RZ, P5 ;  /* 0x000000ff15057207 */ /* 0x000fe40002800000 */
[----:B------:R-:W-:Y:S02]  /*0ff0*/  SEL R23, R23, RZ, P6 ;  /* 0x000000ff17177207 */ /* 0x000fe40003000000 */
[----:B------:R-:W-:-:S02]  /*1000*/  IADD3 R3, P5, P6, R3, R4, R2 ;  /* 0x0000000403037210 */ /* 0x000fc40007ebe002 */
[----:B------:R-:W-:Y:S02]  /*1010*/  SEL R2, R26, RZ, P1 ;  /* 0x000000ff1a027207 */ /* 0x000fe40000800000 */
[----:B------:R-:W-:Y:S02]  /*1020*/  IADD3.X R5, PT, PT, R5, R6, R18, P3, P4 ;  /* 0x0000000605057210 */ /* 0x000fe40001fe8412 */
[----:B------:R-:W-:Y:S02]  /*1030*/  SEL R4, R25, RZ, P2 ;  /* 0x000000ff19047207 */ /* 0x000fe40001000000 */
[----:B------:R-:W-:Y:S02]  /*1040*/  IADD3 R2, P2, PT, R2, R3, RZ ;  /* 0x0000000302027210 */ /* 0x000fe40007f5e0ff */
[----:B------:R-:W-:Y:S02]  /*1050*/  SEL R3, R27, RZ, P1 ;  /* 0x000000ff1b037207 */ /* 0x000fe40000800000 */
[----:B------:R-:W-:-:S05]  /*1060*/  IADD3.X R4, PT, PT, R4, R5, R23, P5, P6 ;  /* 0x0000000504047210 */ /* 0x000fca0002fec417 */
[----:B------:R-:W-:Y:S01]  /*1070*/  IMAD.X R3, R3, 0x1, R4, P2 ;  /* 0x0000000103037824 */ /* 0x000fe200010e0604 */
[----:B------:R-:W-:Y:S06]  /*1080*/  BRA `(.L_x_41) ;  /* 0x0000000800f07947 */ /* 0x000fec0003800000 */
.L_x_31:
[----:B------:R-:W0:Y:S01]  /*1090*/  S2R R19, SR_TID.X ;  /* 0x0000000000137919 */ /* 0x000e220000002100 */
[----:B------:R-:W1:Y:S01]  /*10a0*/  LDC.64 R2, c[0x0][0x380] ;  /* 0x0000e000ff027b82 */ /* 0x000e620000000a00 */
[----:B0-----:R-:W-:-:S04]  /*10b0*/  IMAD R27, R0, 0xe00, R19 ;  /* 0x00000e00001b7824 */ /* 0x001fc800078e0213 */
[----:B-1----:R-:W-:-:S05]  /*10c0*/  IMAD.WIDE.U32 R26, R27, 0x8, R2 ;  /* 0x000000081b1a7825 */ /* 0x002fca00078e0002 */
[----:B------:R-:W2:Y:S04]  /*10d0*/  LDG.E.64.CONSTANT R12, desc[UR6][R26.64] ;  /* 0x000000061a0c7981 */ /* 0x000ea8000c1e9b00 */
[----:B------:R-:W2:Y:S04]  /*10e0*/  LDG.E.64.CONSTANT R16, desc[UR6][R26.64+0x1000] ;  /* 0x001000061a107981 */ /* 0x000ea8000c1e9b00 */
[----:B------:R-:W2:Y:S04]  /*10f0*/  LDG.E.64.CONSTANT R14, desc[UR6][R26.64+0x2000] ;  /* 0x002000061a0e7981 */ /* 0x000ea8000c1e9b00 */
[----:B------:R-:W3:Y:S04]  /*1100*/  LDG.E.64.CONSTANT R6, desc[UR6][R26.64+0x3000] ;  /* 0x003000061a067981 */ /* 0x000ee8000c1e9b00 */
[----:B------:R-:W3:Y:S04]  /*1110*/  LDG.E.64.CONSTANT R4, desc[UR6][R26.64+0x4000] ;  /* 0x004000061a047981 */ /* 0x000ee8000c1e9b00 */
[----:B------:R-:W4:Y:S04]  /*1120*/  LDG.E.64.CONSTANT R2, desc[UR6][R26.64+0x5000] ;  /* 0x005000061a027981 */ /* 0x000f28000c1e9b00 */
[----:B------:R-:W4:Y:S01]  /*1130*/  LDG.E.64.CONSTANT R8, desc[UR6][R26.64+0x6000] ;  /* 0x006000061a087981 */ /* 0x000f22000c1e9b00 */
[----:B--2---:R-:W-:-:S04]  /*1140*/  IADD3 R23, P0, P1, R14, R16, R12 ;  /* 0x000000100e177210 */ /* 0x004fc8000791e00c */
[----:B------:R-:W-:Y:S02]  /*1150*/  IADD3.X R13, PT, PT, R15, R17, R13, P0, P1 ;  /* 0x000000110f0d7210 */ /* 0x000fe400007e240d */
[----:B------:R-:W-:Y:S02]  /*1160*/  ISETP.GE.U32.AND P0, PT, R28, R25, PT ;  /* 0x000000191c00720c */ /* 0x000fe40003f06070 */
[----:B---3--:R-:W-:-:S04]  /*1170*/  IADD3 R23, P2, P3, R4, R6, R23 ;  /* 0x0000000604177210 */ /* 0x008fc80007b5e017 */
[----:B------:R-:W-:Y:S02]  /*1180*/  IADD3.X R5, PT, PT, R5, R7, R13, P2, P3 ;  /* 0x0000000705057210 */ /* 0x000fe400017e640d */
[----:B----4-:R-:W-:-:S04]  /*1190*/  IADD3 R23, P1, P4, R8, R2, R23 ;  /* 0x0000000208177210 */ /* 0x010fc80007c3e017 */
[----:B------:R-:W-:Y:S01]  /*11a0*/  IADD3.X R21, PT, PT, R9, R3, R5, P1, P4 ;  /* 0x0000000309157210 */ /* 0x000fe20000fe8405 */
[----:B------:R-:W-:Y:S08]  /*11b0*/  @!P0 BRA `(.L_x_42) ;  /* 0x0000000400908947 */ /* 0x000ff00003800000 */
[----:B------:R-:W-:Y:S01]  /*11c0*/  IMAD.IADD R20, R0, 0x1, R11 ;  /* 0x0000000100147824 */ /* 0x000fe200078e020b */
[----:B------:R-:W-:Y:S01]  /*11d0*/  LOP3.LUT R27, RZ, R19, RZ, 0x33, !PT ;  /* 0x00000013ff1b7212 */ /* 0x000fe200078e33ff */
[----:B------:R-:W-:Y:S01]  /*11e0*/  VIADD R26, R10, 0xfffff200 ;  /* 0xfffff2000a1a7836 */ /* 0x000fe20000000000 */
[----:B------:R-:W0:Y:S01]  /*11f0*/  LDCU.64 UR8, c[0x0][0x380] ;  /* 0x00007000ff0877ac */ /* 0x000e220008000a00 */
[C---:B------:R-:W-:Y:S01]  /*1200*/  IMAD R29, R20.reuse, 0xe00, RZ ;  /* 0x00000e00141d7824 */ /* 0x040fe200078e02ff */
[----:B------:R-:W-:Y:S01]  /*1210*/  IADD3 R3, PT, PT, -R25, R10, R27 ;  /* 0x0000000a19037210 */ /* 0x000fe20007ffe11b */
[----:B------:R-:W-:Y:S01]  /*1220*/  IMAD R22, R20, 0xe00, R19 ;  /* 0x00000e0014167824 */ /* 0x000fe200078e0213 */
[----:B------:R-:W-:Y:S01]  /*1230*/  UMOV UR4, URZ ;  /* 0x000000ff00047c82 */ /* 0x000fe20008000000 */
[C---:B------:R-:W-:Y:S01]  /*1240*/  VIADD R18, R29.reuse, 0x200 ;  /* 0x000002001d127836 */ /* 0x040fe20000000000 */
[----:B------:R-:W-:Y:S01]  /*1250*/  ISETP.GT.U32.AND P0, PT, R29, R26, PT ;  /* 0x0000001a1d00720c */ /* 0x000fe20003f04070 */
[----:B------:R-:W-:-:S12]  /*1260*/  IMAD R24, R0, -0xe00, R3 ;  /* 0xfffff20000187824 */ /* 0x000fd800078e0203 */
[----:B0-----:R-:W-:Y:S05]  /*1270*/  @P0 BRA `(.L_x_43) ;  /* 0x0000000000780947 */ /* 0x001fea0003800000 */
.L_x_44:
[----:B------:R-:W-:-:S05]  /*1280*/  IADD3 R2, P0, PT, R19, R29, RZ ;  /* 0x0000001d13027210 */ /* 0x000fca0007f1e0ff */
[----:B------:R-:W-:Y:S01]  /*1290*/  IMAD.X R3, RZ, RZ, RZ, P0 ;  /* 0x000000ffff037224 */ /* 0x000fe200000e06ff */
[----:B------:R-:W-:-:S04]  /*12a0*/  LEA R16, P0, R2, UR8, 0x3 ;  /* 0x0000000802107c11 */ /* 0x000fc8000f8018ff */
[----:B------:R-:W-:-:S05]  /*12b0*/  LEA.HI.X R17, R2, UR9, R3, 0x3, P0 ;  /* 0x0000000902117c11 */ /* 0x000fca00080f1c03 */
[----:B------:R-:W2:Y:S04]  /*12c0*/  LDG.E.64.CONSTANT R10, desc[UR6][R16.64] ;  /* 0x00000006100a7981 */ /* 0x000ea8000c1e9b00 */
[----:B------:R-:W2:Y:S04]  /*12d0*/  LDG.E.64.CONSTANT R12, desc[UR6][R16.64+0x1000] ;  /* 0x00100006100c7981 */ /* 0x000ea8000c1e9b00 */
[----:B------:R-:W3:Y:S04]  /*12e0*/  LDG.E.64.CONSTANT R2, desc[UR6][R16.64+0x2000] ;  /* 0x0020000610027981 */ /* 0x000ee8000c1e9b00 */
[----:B------:R-:W3:Y:S04]  /*12f0*/  LDG.E.64.CONSTANT R4, desc[UR6][R16.64+0x3000] ;  /* 0x0030000610047981 */ /* 0x000ee8000c1e9b00 */
[----:B------:R-:W4:Y:S04]  /*1300*/  LDG.E.64.CONSTANT R6, desc[UR6][R16.64+0x4000] ;  /* 0x0040000610067981 */ /* 0x000f28000c1e9b00 */
[----:B------:R-:W4:Y:S04]  /*1310*/  LDG.E.64.CONSTANT R8, desc[UR6][R16.64+0x5000] ;  /* 0x0050000610087981 */ /* 0x000f28000c1e9b00 */
[----:B------:R-:W5:Y:S01]  /*1320*/  LDG.E.64.CONSTANT R14, desc[UR6][R16.64+0x6000] ;  /* 0x00600006100e7981 */ /* 0x000f62000c1e9b00 */
[----:B--2---:R-:W-:-:S02]  /*1330*/  IADD3 R23, P0, P1, R12, R10, R23 ;  /* 0x0000000a0c177210 */ /* 0x004fc4000791e017 */
[----:B------:R-:W0:Y:S02]  /*1340*/  LDC R10, c[0x0][0x3a8] ;  /* 0x0000ea00ff0a7b82 */ /* 0x000e240000000800 */
[----:B------:R-:W-:Y:S02]  /*1350*/  IADD3.X R11, PT, PT, R13, R11, R21, P0, P1 ;  /* 0x0000000b0d0b7210 */ /* 0x000fe400007e2415 */
[----:B---3--:R-:W-:-:S04]  /*1360*/  IADD3 R23, P0, P1, R4, R2, R23 ;  /* 0x0000000204177210 */ /* 0x008fc8000791e017 */
[----:B------:R-:W-:Y:S02]  /*1370*/  IADD3.X R3, PT, PT, R5, R3, R11, P0, P1 ;  /* 0x0000000305037210 */ /* 0x000fe400007e240b */
[----:B----4-:R-:W-:-:S04]  /*1380*/  IADD3 R23, P2, P3, R8, R6, R23 ;  /* 0x0000000608177210 */ /* 0x010fc80007b5e017 */
[----:B-----5:R-:W-:Y:S02]  /*1390*/  IADD3 R23, P1, PT, R14, R23, RZ ;  /* 0x000000170e177210 */ /* 0x020fe40007f3e0ff */
[----:B------:R-:W-:Y:S01]  /*13a0*/  IADD3.X R7, PT, PT, R9, R7, R3, P2, P3 ;  /* 0x0000000709077210 */ /* 0x000fe200017e6403 */
[----:B0-----:R-:W-:-:S04]  /*13b0*/  IMAD.IADD R2, R10, 0x1, -R29 ;  /* 0x000000010a027824 */ /* 0x001fc800078e0a1d */
[----:B------:R-:W-:Y:S01]  /*13c0*/  IMAD.X R21, R15, 0x1, R7, P1 ;  /* 0x000000010f157824 */ /* 0x000fe200008e0607 */
[----:B------:R-:W-:-:S13]  /*13d0*/  ISETP.GE.U32.AND P0, PT, R2, R25, PT ;  /* 0x000000190200720c */ /* 0x000fda0003f06070 */
[----:B------:R-:W-:Y:S05]  /*13e0*/  @!P0 BRA `(.L_x_42) ;  /* 0x0000000400048947 */ /* 0x000fea0003800000 */
[C---:B------:R-:W-:Y:S01]  /*13f0*/  IMAD.IADD R29, R25.reuse, 0x1, R29 ;  /* 0x00000001191d7824 */ /* 0x040fe200078e021d */
[----:B------:R-:W-:Y:S01]  /*1400*/  UIADD3 UR4, UPT, UPT, UR4, 0x1, URZ ;  /* 0x0000000104047890 */ /* 0x000fe2000fffe0ff */
[C---:B------:R-:W-:Y:S02]  /*1410*/  IMAD.IADD R18, R25.reuse, 0x1, R18 ;  /* 0x0000000119127824 */ /* 0x040fe400078e0212 */
[----:B------:R-:W-:Y:S01]  /*1420*/  IMAD.IADD R22, R25, 0x1, R22 ;  /* 0x0000000119167824 */ /* 0x000fe200078e0216 */
[----:B------:R-:W-:Y:S01]  /*1430*/  ISETP.GT.U32.AND P0, PT, R29, R26, PT ;  /* 0x0000001a1d00720c */ /* 0x000fe20003f04070 */
[----:B------:R-:W-:-:S12]  /*1440*/  IMAD.IADD R24, R24, 0x1, -R25 ;  /* 0x0000000118187824 */ /* 0x000fd800078e0a19 */
[----:B------:R-:W-:Y:S05]  /*1450*/  @!P0 BRA `(.L_x_44) ;  /* 0xfffffffc00888947 */ /* 0x000fea000383ffff */
.L_x_43:
[----:B------:R-:W-:-:S13]  /*1460*/  ISETP.GE.U32.AND P0, PT, R29, R10, PT ;  /* 0x0000000a1d00720c */ /* 0x000fda0003f06070 */
[----:B------:R-:W-:Y:S05]  /*1470*/  @P0 BRA `(.L_x_42) ;  /* 0x0000000000e00947 */ /* 0x000fea0003800000 */
[----:B------:R-:W-:Y:S01]  /*1480*/  IMAD.IADD R2, R10, 0x1, -R29 ;  /* 0x000000010a027824 */ /* 0x000fe200078e0a1d */
[----:B------:R-:W-:Y:S04]  /*1490*/  BSSY.RECONVERGENT B1, `(.L_x_42) ;  /* 0x0000036000017945 */ /* 0x000fe80003800200 */
[----:B------:R-:W-:-:S13]  /*14a0*/  ISETP.GE.AND P0, PT, R19, R2, PT ;  /* 0x000000021300720c */ /* 0x000fda0003f06270 */
[----:B------:R-:W-:Y:S05]  /*14b0*/  @P0 BRA `(.L_x_45) ;  /* 0x0000000000cc0947 */ /* 0x000fea0003800000 */
[----:B------:R-:W0:Y:S01]  /*14c0*/  LDC R4, c[0x0][0x3ac] ;  /* 0x0000eb00ff047b82 */ /* 0x000e220000000800 */
[----:B------:R-:W-:Y:S01]  /*14d0*/  IMAD.IADD R27, R27, 0x1, R10 ;  /* 0x000000011b1b7824 */ /* 0x000fe200078e020a */
[----:B------:R-:W-:Y:S01]  /*14e0*/  BSSY.RECONVERGENT B2, `(.L_x_46) ;  /* 0x0000018000027945 */ /* 0x000fe20003800200 */
[----:B------:R-:W-:Y:S02]  /*14f0*/  IMAD.MOV.U32 R9, RZ, RZ, R19 ;  /* 0x000000ffff097224 */ /* 0x000fe400078e0013 */
[----:B------:R-:W-:Y:S02]  /*1500*/  IMAD R27, R20, -0xe00, R27 ;  /* 0xfffff200141b7824 */ /* 0x000fe400078e021b */
[----:B0-----:R-:W-:-:S04]  /*1510*/  IMAD R4, R4, UR4, RZ ;  /* 0x0000000404047c24 */ /* 0x001fc8000f8e02ff */
[----:B------:R-:W-:-:S05]  /*1520*/  IMAD R4, R4, -0xe00, R27 ;  /* 0xfffff20004047824 */ /* 0x000fca00078e021b */
[C---:B------:R-:W-:Y:S02]  /*1530*/  LOP3.LUT R3, R4.reuse, 0x600, RZ, 0xc0, !PT ;  /* 0x0000060004037812 */ /* 0x040fe400078ec0ff */
[----:B------:R-:W-:Y:S02]  /*1540*/  ISETP.GE.U32.AND P1, PT, R4, 0x600, PT ;  /* 0x000006000400780c */ /* 0x000fe40003f26070 */
[----:B------:R-:W-:-:S13]  /*1550*/  ISETP.NE.AND P0, PT, R3, 0x600, PT ;  /* 0x000006000300780c */ /* 0x000fda0003f05270 */
[----:B------:R-:W-:Y:S05]  /*1560*/  @!P0 BRA `(.L_x_47) ;  /* 0x00000000003c8947 */ /* 0x000fea0003800000 */
[----:B------:R-:W0:Y:S01]  /*1570*/  LDC.64 R4, c[0x0][0x380] ;  /* 0x0000e000ff047b82 */ /* 0x000e220000000a00 */
[----:B------:R-:W-:Y:S01]  /*1580*/  LOP3.LUT R3, R24, 0xffff, RZ, 0xc0, !PT ;  /* 0x0000ffff18037812 */ /* 0x000fe200078ec0ff */
[----:B------:R-:W-:-:S03]  /*1590*/  IMAD.MOV.U32 R9, RZ, RZ, R19 ;  /* 0x000000ffff097224 */ /* 0x000fc600078e0013 */
[----:B------:R-:W-:-:S04]  /*15a0*/  LEA.HI R3, R3, 0x1, RZ, 0x17 ;  /* 0x0000000103037811 */ /* 0x000fc800078fb8ff */
[----:B------:R-:W-:-:S05]  /*15b0*/  LOP3.LUT R3, R3, 0x3, RZ, 0xc0, !PT ;  /* 0x0000000303037812 */ /* 0x000fca00078ec0ff */
[----:B------:R-:W-:-:S07]  /*15c0*/  IMAD.MOV R3, RZ, RZ, -R3 ;  /* 0x000000ffff037224 */ /* 0x000fce00078e0a03 */
.L_x_48:
[----:B0-----:R-:W-:-:S06]  /*15d0*/  IMAD.WIDE.U32 R6, R22, 0x8, R4 ;  /* 0x0000000816067825 */ /* 0x001fcc00078e0004 */
        /* <DEDUP_REMOVED lines=8> */
.L_x_47:
[----:B------:R-:W-:Y:S05]  /*1660*/  BSYNC.RECONVERGENT B2 ;  /* 0x0000000000027941 */ /* 0x000fea0003800200 */
.L_x_46:
[----:B------:R-:W-:Y:S05]  /*1670*/  @!P1 BRA `(.L_x_45) ;  /* 0x00000000005c9947 */ /* 0x000fea0003800000 */
[----:B------:R-:W0:Y:S01]  /*1680*/  LDC.64 R4, c[0x0][0x380] ;  /* 0x0000e000ff047b82 */ /* 0x000e220000000a00 */
[C---:B------:R-:W-:Y:S02]  /*1690*/  IMAD.IADD R3, R9.reuse, 0x1, R18 ;  /* 0x0000000109037824 */ /* 0x040fe400078e0212 */
[----:B------:R-:W-:-:S07]  /*16a0*/  VIADD R12, R9, 0x400 ;  /* 0x00000400090c7836 */ /* 0x000fce0000000000 */
.L_x_49:
        /* <DEDUP_REMOVED lines=15> */
[----:B--2---:R-:W-:-:S04]  /*17a0*/  IADD3 R23, P1, P2, R6, R8, R23 ;  /* 0x0000000806177210 */ /* 0x004fc80007a3e017 */
[----:B------:R-:W-:Y:S02]  /*17b0*/  IADD3.X R21, PT, PT, R7, R9, R21, P1, P2 ;  /* 0x0000000907157210 */ /* 0x000fe40000fe4415 */
[----:B---3--:R-:W-:-:S04]  /*17c0*/  IADD3 R23, P1, P2, R14, R10, R23 ;  /* 0x0000000a0e177210 */ /* 0x008fc80007a3e017 */
[----:B------:R-:W-:Y:S01]  /*17d0*/  IADD3.X R21, PT, PT, R15, R11, R21, P1, P2 ;  /* 0x0000000b0f157210 */ /* 0x000fe20000fe4415 */
[----:B------:R-:W-:Y:S08]  /*17e0*/  @!P0 BRA `(.L_x_49) ;  /* 0xfffffffc00b08947 */ /* 0x000ff0000383ffff */
.L_x_45:
[----:B------:R-:W-:Y:S05]  /*17f0*/  BSYNC.RECONVERGENT B1 ;  /* 0x0000000000017941 */ /* 0x000fea0003800200 */
.L_x_42:
        /* <DEDUP_REMOVED lines=10> */
[----:B------:R-:W2:Y:S01]  /*18a0*/  @!P2 S2R R10, SR_CgaCtaId ;  /* 0x00000000000aa919 */ /* 0x000ea20000008800 */
[----:B0-----:R-:W-:-:S04]  /*18b0*/  IADD3 R9, P1, PT, R2, R7, RZ ;  /* 0x0000000702097210 */ /* 0x001fc80007f3e0ff */
[----:B-1----:R-:W-:Y:S01]  /*18c0*/  SEL R9, R9, R2, P0 ;  /* 0x0000000209097207 */ /* 0x002fe20000000000 */
[----:B------:R-:W-:Y:S01]  /*18d0*/  IMAD.X R6, R3, 0x1, R8, P1 ;  /* 0x0000000103067824 */ /* 0x000fe200008e0608 */
[----:B------:R-:W-:-:S03]  /*18e0*/  @!P2 SHF.R.U32.HI R8, RZ, 0x2, R19 ;  /* 0x00000002ff08a819 */ /* 0x000fc60000011613 */
[----:B------:R-:W0:Y:S01]  /*18f0*/  SHFL.DOWN PT, R2, R9, 0x4, 0x1f ;  /* 0x08801f0009027f89 */ /* 0x000e2200000e0000 */
[----:B------:R-:W-:Y:S02]  /*1900*/  SEL R6, R6, R3, P0 ;  /* 0x0000000306067207 */ /* 0x000fe40000000000 */
[----:B------:R-:W-:-:S03]  /*1910*/  @!P2 LOP3.LUT R8, R8, 0xf8, RZ, 0xc0, !PT ;  /* 0x000000f80808a812 */ /* 0x000fc600078ec0ff */
[----:B------:R-:W1:Y:S01]  /*1920*/  SHFL.DOWN P0, R3, R6, 0x4, 0x1f ;  /* 0x08801f0006037f89 */ /* 0x000e620000000000 */
[----:B0-----:R-:W-:Y:S02]  /*1930*/  IADD3 R5, P1, PT, R2, R9, RZ ;  /* 0x0000000902057210 */ /* 0x001fe40007f3e0ff */
[----:B------:R-:W-:Y:S02]  /*1940*/  @!P2 MOV R9, 0x400 ;  /* 0x000004000009a802 */ /* 0x000fe40000000f00 */
[----:B-1----:R-:W-:Y:S01]  /*1950*/  SEL R5, R5, R2, P0 ;  /* 0x0000000205057207 */ /* 0x002fe20000000000 */
[----:B------:R-:W-:Y:S01]  /*1960*/  IMAD.X R4, R3, 0x1, R6, P1 ;  /* 0x0000000103047824 */ /* 0x000fe200008e0606 */
[----:B--2---:R-:W-:-:S03]  /*1970*/  @!P2 LEA R9, R10, R9, 0x18 ;  /* 0x000000090a09a211 */ /* 0x004fc600078ec0ff */
[----:B------:R-:W0:Y:S01]  /*1980*/  SHFL.DOWN PT, R2, R5, 0x8, 0x1f ;  /* 0x09001f0005027f89 */ /* 0x000e2200000e0000 */
[----:B------:R-:W-:Y:S01]  /*1990*/  SEL R4, R4, R3, P0 ;  /* 0x0000000304047207 */ /* 0x000fe20000000000 */
[----:B------:R-:W-:-:S04]  /*19a0*/  @!P2 IMAD.IADD R9, R8, 0x1, R9 ;  /* 0x000000010809a824 */ /* 0x000fc800078e0209 */
[----:B------:R-:W1:Y:S01]  /*19b0*/  SHFL.DOWN P0, R3, R4, 0x8, 0x1f ;  /* 0x09001f0004037f89 */ /* 0x000e620000000000 */
[----:B0-----:R-:W-:-:S04]  /*19c0*/  IADD3 R7, P1, PT, R2, R5, RZ ;  /* 0x0000000502077210 */ /* 0x001fc80007f3e0ff */
[----:B-1----:R-:W-:Y:S01]  /*19d0*/  SEL R7, R7, R2, P0 ;  /* 0x0000000207077207 */ /* 0x002fe20000000000 */
[----:B------:R-:W-:-:S04]  /*19e0*/  IMAD.X R6, R3, 0x1, R4, P1 ;  /* 0x0000000103067824 */ /* 0x000fc800008e0604 */
[----:B------:R-:W0:Y:S01]  /*19f0*/  SHFL.DOWN PT, R2, R7, 0x10, 0x1f ;  /* 0x0a001f0007027f89 */ /* 0x000e2200000e0000 */
[----:B------:R-:W-:-:S05]  /*1a00*/  SEL R6, R6, R3, P0 ;  /* 0x0000000306067207 */ /* 0x000fca0000000000 */
[----:B------:R-:W1:Y:S01]  /*1a10*/  SHFL.DOWN P0, R3, R6, 0x10, 0x1f ;  /* 0x0a001f0006037f89 */ /* 0x000e620000000000 */
        /* <DEDUP_REMOVED lines=11> */
[----:B0-----:R-:W-:Y:S04]  /*1ad0*/  LDS.64 R8, [UR4+0x18] ;  /* 0x00001804ff087984 */ /* 0x001fe80008000a00 */
[----:B------:R-:W0:Y:S04]  /*1ae0*/  LDS.128 R24, [UR4+0x20] ;  /* 0x00002004ff187984 */ /* 0x000e280008000c00 */
[----:B------:R-:W1:Y:S04]  /*1af0*/  LDS.128 R4, [UR4+0x30] ;  /* 0x00003004ff047984 */ /* 0x000e680008000c00 */
        /* <DEDUP_REMOVED lines=20> */
[----:B------:R-:W-:-:S07]  /*1c40*/  IMAD.X R3, R3, 0x1, R27, P3 ;  /* 0x0000000103037824 */ /* 0x000fce00018e061b */
.L_x_41:
[----:B------:R-:W-:Y:S05]  /*1c50*/  BSYNC.RECONVERGENT B0 ;  /* 0x0000000000007941 */ /* 0x000fea0003800200 */
.L_x_30:
[----:B------:R-:W-:Y:S05]  /*1c60*/  @P0 EXIT ;  /* 0x000000000000094d */ /* 0x000fea0003800000 */
[----:B------:R-:W3:Y:S02]  /*1c70*/  LDC.64 R4, c[0x0][0x388] ;  /* 0x0000e200ff047b82 */ /* 0x000ee40000000a00 */
[----:B---3--:R-:W-:-:S05]  /*1c80*/  IMAD.WIDE.U32 R4, R0, 0x8, R4 ;  /* 0x0000000800047825 */ /* 0x008fca00078e0004 */
[----:B------:R-:W-:Y:S01]  /*1c90*/  STG.E.64 desc[UR6][R4.64], R2 ;  /* 0x0000000204007986 */ /* 0x000fe2000c101b06 */
[----:B------:R-:W-:Y:S05]  /*1ca0*/  EXIT ;  /* 0x000000000000794d */ /* 0x000fea0003800000 */
.L_x_50:
        /* <DEDUP_REMOVED lines=13> */
.L_x_180:


//--------------------- .text._ZN3cub18CUB_300001_SM_10006detail6reduce28DeviceReduceSingleTileKernelINS2_10policy_hubIyjN4cuda3std3__44plusIvEEE10Policy1000EPySC_jS9_yyNS7_10__identityEEEvT0_T1_T2_T3_T4_T6_ --------------------------
	.section	.text._ZN3cub18CUB_300001_SM_10006detail6reduce28DeviceReduceSingleTileKernelINS2_10policy_hubIyjN4cuda3std3__44plusIvEEE10Policy1000EPySC_jS9_yyNS7_10__identityEEEvT0_T1_T2_T3_T4_T6_,"ax",@progbits
	.align	128
        .global         _ZN3cub18CUB_300001_SM_10006detail6reduce28DeviceReduceSingleTileKernelINS2_10policy_hubIyjN4cuda3std3__44plusIvEEE10Policy1000EPySC_jS9_yyNS7_10__identityEEEvT0_T1_T2_T3_T4_T6_
        .type           _ZN3cub18CUB_300001_SM_10006detail6reduce28DeviceReduceSingleTileKernelINS2_10policy_hubIyjN4cuda3std3__44plusIvEEE10Policy1000EPySC_jS9_yyNS7_10__identityEEEvT0_T1_T2_T3_T4_T6_,@function
        .size           _ZN3cub18CUB_300001_SM_10006detail6reduce28DeviceReduceSingleTileKernelINS2_10policy_hubIyjN4cuda3std3__44plusIvEEE10Policy1000EPySC_jS9_yyNS7_10__identityEEEvT0_T1_T2_T3_T4_T6_,(.L_x_181 - _ZN3cub18CUB_300001_SM_10006detail6reduce28DeviceReduceSingleTileKernelINS2_10policy_hubIyjN4cuda3std3__44plusIvEEE10Policy1000EPySC_jS9_yyNS7_10__identityEEEvT0_T1_T2_T3_T4_T6_)
        .other          _ZN3cub18CUB_300001_SM_10006detail6reduce28DeviceReduceSingleTileKernelINS2_10policy_hubIyjN4cuda3std3__44plusIvEEE10Policy1000EPySC_jS9_yyNS7_10__identityEEEvT0_T1_T2_T3_T4_T6_,@"STO_CUDA_ENTRY STV_DEFAULT"
_ZN3cub18CUB_300001_SM_10006detail6reduce28DeviceReduceSingleTileKernelINS2_10policy_hubIyjN4cuda3std3__44plusIvEEE10Policy1000EPySC_jS9_yyNS7_10__identityEEEvT0_T1_T2_T3_T4_T6_:
.text._ZN3cub18CUB_300001_SM_10006detail6reduce28DeviceReduceSingleTileKernelINS2_10policy_hubIyjN4cuda3std3__44plusIvEEE10Policy1000EPySC_jS9_yyNS7_10__identityEEEvT0_T1_T2_T3_T4_T6_:
        /* <DEDUP_REMOVED lines=13> */
.L_x_51:
[----:B------:R-:W-:Y:S01]  /*00d0*/  ISETP.GT.U32.AND P0, PT, R0, 0xdff, PT ;  /* 0x00000dff0000780c */ /* 0x000fe20003f04070 */
[----:B------:R-:W-:-:S12]  /*00e0*/  BSSY.RECONVERGENT B0, `(.L_x_52) ;  /* 0x00001e8000007945 */ /* 0x000fd80003800200 */
[----:B------:R-:W-:Y:S05]  /*00f0*/  @P0 BRA `(.L_x_53) ;  /* 0x0000001000f80947 */ /* 0x000fea0003800000 */
[----:B------:R-:W0:Y:S01]  /*0100*/  S2R R5, SR_TID.X ;  /* 0x0000000000057919 */ /* 0x000e220000002100 */
[----:B------:R-:W-:Y:S01]  /*0110*/  BSSY.RECONVERGENT B1, `(.L_x_54) ;  /* 0x0000009000017945 */ /* 0x000fe20003800200 */
[----:B------:R-:W-:Y:S02]  /*0120*/  CS2R R2, SRZ ;  /* 0x0000000000027805 */ /* 0x000fe4000001ff00 */
[----:B0-----:R-:W-:Y:S01]  /*0130*/  ISETP.GE.U32.AND P0, PT, R5, R0, PT ;  /* 0x000000000500720c */ /* 0x001fe20003f06070 */
[----:B------:R-:W-:-:S12]  /*0140*/  IMAD.MOV.U32 R9, RZ, RZ, R5 ;  /* 0x000000ffff097224 */ /* 0x000fd800078e0005 */
[----:B------:R-:W-:Y:S05]  /*0150*/  @P0 BRA `(.L_x_55) ;  /* 0x0000000000100947 */ /* 0x000fea0003800000 */
[----:B------:R-:W0:Y:S02]  /*0160*/  LDC.64 R2, c[0x0][0x380] ;  /* 0x0000e000ff027b82 */ /* 0x000e240000000a00 */
[----:B0-----:R-:W-:-:S06]  /*0170*/  IMAD.WIDE.U32 R2, R5, 0x8, R2 ;  /* 0x0000000805027825 */ /* 0x001fcc00078e0002 */
[----:B------:R-:W5:Y:S01]  /*0180*/  LDG.E.64.CONSTANT R2, desc[UR6][R2.64] ;  /* 0x0000000602027981 */ /* 0x000f62000c1e9b00 */
[----:B------:R-:W-:-:S07]  /*0190*/  VIADD R9, R5, 0x200 ;  /* 0x0000020005097836 */ /* 0x000fce0000000000 */
.L_x_55:
[----:B------:R-:W-:Y:S05]  /*01a0*/  BSYNC.RECONVERGENT B1 ;  /* 0x0000000000017941 */ /* 0x000fea0003800200 */
.L_x_54:
[----:B------:R-:W-:Y:S01]  /*01b0*/  ISETP.GE.U32.AND P0, PT, R9, R0, PT ;  /* 0x000000000900720c */ /* 0x000fe20003f06070 */
        /* <DEDUP_REMOVED lines=16> */
.L_x_60:
        /* <DEDUP_REMOVED lines=11> */
.L_x_59:
[----:B------:R-:W-:Y:S05]  /*0370*/  BSYNC.RECONVERGENT B2 ;  /* 0x0000000000027941 */ /* 0x000fea0003800200 */
.L_x_58:
[----:B------:R-:W-:Y:S05]  /*0380*/  @!P1 BRA `(.L_x_57) ;  /* 0x00000004004c9947 */ /* 0x000fea0003800000 */
[----:B------:R-:W0:Y:S01]  /*0390*/  LDC.64 R6, c[0x0][0x380] ;  /* 0x0000e000ff067b82 */ /* 0x000e220000000a00 */
[----:B------:R-:W-:Y:S01]  /*03a0*/  IMAD.IADD R4, R0, 0x1, -R9 ;  /* 0x0000000100047824 */ /* 0x000fe200078e0a09 */
[----:B------:R-:W-:Y:S01]  /*03b0*/  BSSY.RECONVERGENT B2, `(.L_x_61) ;  /* 0x000002c000027945 */ /* 0x000fe20003800200 */
[----:B------:R-:W-:-:S03]  /*03c0*/  PLOP3.LUT P0, PT, PT, PT, PT, 0x80, 0x8 ;  /* 0x000000000008781c */ /* 0x000fc60003f0f070 */
[----:B------:R-:W-:Y:S01]  /*03d0*/  ISETP.GT.AND P1, PT, R4, 0x1800, PT ;  /* 0x000018000400780c */ /* 0x000fe20003f24270 */
[----:B0-----:R-:W-:-:S12]  /*03e0*/  IMAD.WIDE.U32 R6, R9, 0x8, R6 ;  /* 0x0000000809067825 */ /* 0x001fd800078e0006 */
[----:B------:R-:W-:Y:S05]  /*03f0*/  @!P1 BRA `(.L_x_62) ;  /* 0x00000000009c9947 */ /* 0x000fea0003800000 */
[----:B------:R-:W-:Y:S01]  /*0400*/  PLOP3.LUT P0, PT, PT, PT, PT, 0x8, 0x80 ;  /* 0x000000000080781c */ /* 0x000fe20003f0e170 */
[----:B------:R-:W-:-:S12]  /*0410*/  VIADD R4, R0, 0xffffe800 ;  /* 0xffffe80000047836 */ /* 0x000fd80000000000 */
.L_x_63:
[----:B------:R-:W2:Y:S04]  /*0420*/  LDG.E.64.CONSTANT R40, desc[UR6][R6.64] ;  /* 0x0000000606287981 */ /* 0x000ea8000c1e9b00 */
[----:B------:R-:W2:Y:S04]  /*0430*/  LDG.E.64.CONSTANT R38, desc[UR6][R6.64+0x1000] ;  /* 0x0010000606267981 */ /* 0x000ea8000c1e9b00 */
[----:B------:R-:W3:Y:S04]  /*0440*/  LDG.E.64.CONSTANT R36, desc[UR6][R6.64+0x2000] ;  /* 0x0020000606247981 */ /* 0x000ee8000c1e9b00 */
[----:B------:R-:W3:Y:S04]  /*0450*/  LDG.E.64.CONSTANT R34, desc[UR6][R6.64+0x3000] ;  /* 0x0030000606227981 */ /* 0x000ee8000c1e9b00 */
[----:B------:R-:W4:Y:S04]  /*0460*/  LDG.E.64.CONSTANT R32, desc[UR6][R6.64+0x4000] ;  /* 0x0040000606207981 */ /* 0x000f28000c1e9b00 */
        /* <DEDUP_REMOVED lines=10> */
[----:B------:R0:W4:Y:S01]  /*0510*/  LDG.E.64.CONSTANT R10, desc[UR6][R6.64+0xf000] ;  /* 0x00f00006060a7981 */ /* 0x000122000c1e9b00 */
[----:B------:R-:W-:Y:S01]  /*0520*/  VIADD R9, R9, 0x2000 ;  /* 0x0000200009097836 */ /* 0x000fe20000000000 */
[----:B0-----:R-:W-:-:S05]  /*0530*/  IADD3 R6, P6, PT, R6, 0x10000, RZ ;  /* 0x0001000006067810 */ /* 0x001fca0007fde0ff */
[----:B------:R-:W-:Y:S01]  /*0540*/  IMAD.X R7, RZ, RZ, R7, P6 ;  /* 0x000000ffff077224 */ /* 0x000fe200030e0607 */
        /* <DEDUP_REMOVED lines=18> */
.L_x_62:
[----:B------:R-:W-:Y:S05]  /*0670*/  BSYNC.RECONVERGENT B2 ;  /* 0x0000000000027941 */ /* 0x000fea0003800200 */
.L_x_61:
[----:B------:R-:W-:Y:S01]  /*0680*/  IMAD.IADD R4, R0, 0x1, -R9 ;  /* 0x0000000100047824 */ /* 0x000fe200078e0a09 */
[----:B------:R-:W-:Y:S04]  /*0690*/  BSSY.RECONVERGENT B2, `(.L_x_64) ;  /* 0x0000018000027945 */ /* 0x000fe80003800200 */
[----:B------:R-:W-:-:S13]  /*06a0*/  ISETP.GT.AND P1, PT, R4, 0x800, PT ;  /* 0x000008000400780c */ /* 0x000fda0003f24270 */
[----:B------:R-:W-:Y:S05]  /*06b0*/  @!P1 BRA `(.L_x_65) ;  /* 0x0000000000549947 */ /* 0x000fea0003800000 */
[----:B------:R-:W2:Y:S04]  /*06c0*/  LDG.E.64.CONSTANT R10, desc[UR6][R6.64] ;  /* 0x00000006060a7981 */ /* 0x000ea8000c1e9b00 */
[----:B------:R-:W2:Y:S04]  /*06d0*/  LDG.E.64.CONSTANT R12, desc[UR6][R6.64+0x1000] ;  /* 0x00100006060c7981 */ /* 0x000ea8000c1e9b00 */
[----:B------:R-:W3:Y:S04]  /*06e0*/  LDG.E.64.CONSTANT R14, desc[UR6][R6.64+0x2000] ;  /* 0x00200006060e7981 */ /* 0x000ee8000c1e9b00 */
[----:B------:R-:W3:Y:S04]  /*06f0*/  LDG.E.64.CONSTANT R16, desc[UR6][R6.64+0x3000] ;  /* 0x0030000606107981 */ /* 0x000ee8000c1e9b00 */
[----:B------:R-:W4:Y:S04]  /*0700*/  LDG.E.64.CONSTANT R18, desc[UR6][R6.64+0x4000] ;  /* 0x0040000606127981 */ /* 0x000f28000c1e9b00 */
[----:B------:R-:W4:Y:S04]  /*0710*/  LDG.E.64.CONSTANT R20, desc[UR6][R6.64+0x5000] ;  /* 0x0050000606147981 */ /* 0x000f28000c1e9b00 */
[----:B------:R-:W4:Y:S04]  /*0720*/  LDG.E.64.CONSTANT R22, desc[UR6][R6.64+0x6000] ;  /* 0x0060000606167981 */ /* 0x000f28000c1e9b00 */
[----:B------:R0:W4:Y:S01]  /*0730*/  LDG.E.64.CONSTANT R24, desc[UR6][R6.64+0x7000] ;  /* 0x0070000606187981 */ /* 0x000122000c1e9b00 */
[----:B------:R-:W-:Y:S01]  /*0740*/  IADD3 R4, P5, PT, R6, 0x8000, RZ ;  /* 0x0000800006047810 */ /* 0x000fe20007fbe0ff */
[----:B------:R-:W-:-:S04]  /*0750*/  VIADD R9, R9, 0x1000 ;  /* 0x0000100009097836 */ /* 0x000fc80000000000 */
[----:B0-----:R-:W-:Y:S02]  /*0760*/  IMAD.X R7, RZ, RZ, R7, P5 ;  /* 0x000000ffff077224 */ /* 0x001fe400028e0607 */
[----:B------:R-:W-:Y:S01]  /*0770*/  IMAD.MOV.U32 R6, RZ, RZ, R4 ;  /* 0x000000ffff067224 */ /* 0x000fe200078e0004 */
        /* <DEDUP_REMOVED lines=9> */
.L_x_65:
[----:B------:R-:W-:Y:S05]  /*0810*/  BSYNC.RECONVERGENT B2 ;  /* 0x0000000000027941 */ /* 0x000fea0003800200 */
.L_x_64:
[----:B------:R-:W-:-:S13]  /*0820*/  ISETP.LT.OR P0, PT, R9, R0, P0 ;  /* 0x000000000900720c */ /* 0x000fda0000701670 */
[----:B------:R-:W-:Y:S05]  /*0830*/  @!P0 BRA `(.L_x_57) ;  /* 0x0000000000208947 */ /* 0x000fea0003800000 */
        /* <DEDUP_REMOVED lines=8> */
.L_x_57:
[----:B------:R-:W-:Y:S05]  /*08c0*/  BSYNC.RECONVERGENT B1 ;  /* 0x0000000000017941 */ /* 0x000fea0003800200 */
.L_x_56:
[----:B------:R-:W-:-:S13]  /*08d0*/  ISETP.GE.U32.AND P0, PT, R0, 0x200, PT ;  /* 0x000002000000780c */ /* 0x000fda0003f06070 */
        /* <DEDUP_REMOVED lines=71> */
.L_x_66:
        /* <DEDUP_REMOVED lines=20> */
[----:B------:R-:W-:-:S03]  /*0e90*/  @!P2 MOV R11, 0x400 ;  /* 0x00000400000ba802 */ /* 0x000fc60000000f00 */
[----:B------:R-:W1:Y:S01]  /*0ea0*/  SHFL.DOWN PT, R2, R8, 0x4, R9 ;  /* 0x0880000008027989 */ /* 0x000e6200000e0009 */
[----:B------:R-:W-:Y:S02]  /*0eb0*/  SEL R6, R7, R6, P0 ;  /* 0x0000000607067207 */ /* 0x000fe40000000000 */
[----:B0-----:R-:W-:-:S03]  /*0ec0*/  @!P2 LEA R11, R12, R11, 0x18 ;  /* 0x0000000b0c0ba211 */ /* 0x001fc600078ec0ff */
[----:B------:R-:W0:Y:S01]  /*0ed0*/  SHFL.DOWN P0, R3, R6, 0x4, R9 ;  /* 0x0880000006037989 */ /* 0x000e220000000009 */
[----:B-1----:R-:W-:-:S04]  /*0ee0*/  IADD3 R7, P1, PT, R2, R8, RZ ;  /* 0x0000000802077210 */ /* 0x002fc80007f3e0ff */
[----:B0-----:R-:W-:Y:S01]  /*0ef0*/  SEL R4, R7, R2, P0 ;  /* 0x0000000207047207 */ /* 0x001fe20000000000 */
[----:B------:R-:W-:-:S04]  /*0f00*/  IMAD.X R10, R3, 0x1, R6, P1 ;  /* 0x00000001030a7824 */ /* 0x000fc800008e0606 */
[----:B------:R-:W0:Y:S01]  /*0f10*/  SHFL.DOWN PT, R2, R4, 0x8, R9 ;  /* 0x0900000004027989 */ /* 0x000e2200000e0009 */
[----:B------:R-:W-:-:S05]  /*0f20*/  SEL R10, R10, R3, P0 ;  /* 0x000000030a0a7207 */ /* 0x000fca0000000000 */
[----:B------:R-:W1:Y:S01]  /*0f30*/  SHFL.DOWN P0, R3, R10, 0x8, R9 ;  /* 0x090000000a037989 */ /* 0x000e620000000009 */
[----:B0-----:R-:W-:-:S04]  /*0f40*/  IADD3 R7, P1, PT, R2, R4, RZ ;  /* 0x0000000402077210 */ /* 0x001fc80007f3e0ff */
[----:B-1----:R-:W-:Y:S01]  /*0f50*/  SEL R6, R7, R2, P0 ;  /* 0x0000000207067207 */ /* 0x002fe20000000000 */
[----:B------:R-:W-:Y:S01]  /*0f60*/  IMAD.X R8, R3, 0x1, R10, P1 ;  /* 0x0000000103087824 */ /* 0x000fe200008e060a */
[----:B------:R-:W-:-:S03]  /*0f70*/  @!P2 SHF.R.U32.HI R10, RZ, 0x2, R5 ;  /* 0x00000002ff0aa819 */ /* 0x000fc60000011605 */
[----:B------:R-:W0:Y:S01]  /*0f80*/  SHFL.DOWN PT, R2, R6, 0x10, R9 ;  /* 0x0a00000006027989 */ /* 0x000e2200000e0009 */
[----:B------:R-:W-:Y:S02]  /*0f90*/  SEL R8, R8, R3, P0 ;  /* 0x0000000308087207 */ /* 0x000fe40000000000 */
[----:B------:R-:W-:-:S03]  /*0fa0*/  @!P2 LOP3.LUT R10, R10, 0xf8, RZ, 0xc0, !PT ;  /* 0x000000f80a0aa812 */ /* 0x000fc600078ec0ff */
[----:B------:R-:W1:Y:S02]  /*0fb0*/  SHFL.DOWN P0, R3, R8, 0x10, R9 ;  /* 0x0a00000008037989 */ /* 0x000e640000000009 */
        /* <DEDUP_REMOVED lines=14> */
[----:B------:R-:W-:Y:S01]  /*10a0*/  ISETP.GT.U32.AND P6, PT, R0, 0x1a0, PT ;  /* 0x000001a00000780c */ /* 0x000fe20003fc4070 */
[----:B0-----:R-:W-:-:S09]  /*10b0*/  ULEA UR4, UR5, UR4, 0x18 ;  /* 0x0000000405047291 */ /* 0x001fd2000f8ec0ff */
[----:B------:R-:W0:Y:S04]  /*10c0*/  LDS.64 R24, [UR4+0x18] ;  /* 0x00001804ff187984 */ /* 0x000e280008000a00 */
[----:B------:R-:W2:Y:S04]  /*10d0*/  LDS.128 R4, [UR4+0x20] ;  /* 0x00002004ff047984 */ /* 0x000ea80008000c00 */
[----:B-1----:R-:W1:Y:S04]  /*10e0*/  LDS.128 R8, [UR4+0x30] ;  /* 0x00003004ff087984 */ /* 0x002e680008000c00 */
[----:B------:R-:W3:Y:S04]  /*10f0*/  LDS.128 R12, [UR4+0x40] ;  /* 0x00004004ff0c7984 */ /* 0x000ee80008000c00 */
[----:B------:R-:W4:Y:S04]  /*1100*/  LDS.128 R16, [UR4+0x50] ;  /* 0x00005004ff107984 */ /* 0x000f280008000c00 */
[----:B------:R-:W5:Y:S04]  /*1110*/  LDS.128 R20, [UR4+0x60] ;  /* 0x00006004ff147984 */ /* 0x000f680008000c00 */
[----:B------:R-:W5:Y:S01]  /*1120*/  LDS.128 R28, [UR4+0x70] ;  /* 0x00007004ff1c7984 */ /* 0x000f620008000c00 */
[----:B0-----:R-:W-:-:S02]  /*1130*/  SEL R33, R25, RZ, P1 ;  /* 0x000000ff19217207 */ /* 0x001fc40000800000 */
[----:B------:R-:W-:Y:S02]  /*1140*/  SEL R24, R24, RZ, P1 ;  /* 0x000000ff18187207 */ /* 0x000fe40000800000 */
[----:B--2---:R-:W-:Y:S02]  /*1150*/  SEL R25, R4, RZ, P2 ;  /* 0x000000ff04197207 */ /* 0x004fe40001000000 */
[----:B------:R-:W-:Y:S02]  /*1160*/  SEL R32, R5, RZ, P2 ;  /* 0x000000ff05207207 */ /* 0x000fe40001000000 */
[----:B------:R-:W-:Y:S02]  /*1170*/  IADD3 R2, P3, P4, R25, R24, R2 ;  /* 0x0000001819027210 */ /* 0x000fe40007c7e002 */
[----:B------:R-:W0:Y:S01]  /*1180*/  LDS.128 R24, [UR4+0x80] ;  /* 0x00008004ff187984 */ /* 0x000e220008000c00 */
[C---:B------:R-:W-:Y:S02]  /*1190*/  ISETP.GT.U32.AND P1, PT, R0.reuse, 0x60, PT ;  /* 0x000000600000780c */ /* 0x040fe40003f24070 */
[----:B------:R-:W-:-:S02]  /*11a0*/  ISETP.GT.U32.AND P2, PT, R0, 0x80, PT ;  /* 0x000000800000780c */ /* 0x000fc40003f44070 */
[----:B------:R-:W-:Y:S02]  /*11b0*/  SEL R5, R6, RZ, P1 ;  /* 0x000000ff06057207 */ /* 0x000fe40000800000 */
[----:B------:R-:W-:Y:S02]  /*11c0*/  SEL R7, R7, RZ, P1 ;  /* 0x000000ff07077207 */ /* 0x000fe40000800000 */
[----:B-1----:R-:W-:Y:S02]  /*11d0*/  SEL R4, R8, RZ, P2 ;  /* 0x000000ff08047207 */ /* 0x002fe40001000000 */
[----:B------:R-:W-:Y:S02]  /*11e0*/  SEL R6, R9, RZ, P2 ;  /* 0x000000ff09067207 */ /* 0x000fe40001000000 */
[C---:B------:R-:W-:Y:S02]  /*11f0*/  ISETP.GT.U32.AND P1, PT, R0.reuse, 0xa0, PT ;  /* 0x000000a00000780c */ /* 0x040fe40003f24070 */
[----:B------:R-:W-:-:S02]  /*1200*/  ISETP.GT.U32.AND P2, PT, R0, 0xc0, PT ;  /* 0x000000c00000780c */ /* 0x000fc40003f44070 */
[----:B------:R-:W-:Y:S02]  /*1210*/  IADD3.X R8, PT, PT, R32, R33, R3, P3, P4 ;  /* 0x0000002120087210 */ /* 0x000fe40001fe8403 */
[----:B------:R-:W-:Y:S02]  /*1220*/  IADD3 R4, P3, P4, R4, R2, R5 ;  /* 0x0000000204047210 */ /* 0x000fe40007c7e005 */
[----:B------:R-:W-:Y:S02]  /*1230*/  SEL R3, R10, RZ, P1 ;  /* 0x000000ff0a037207 */ /* 0x000fe40000800000 */
[----:B---3--:R-:W-:Y:S02]  /*1240*/  SEL R2, R12, RZ, P2 ;  /* 0x000000ff0c027207 */ /* 0x008fe40001000000 */
[----:B------:R-:W-:Y:S02]  /*1250*/  SEL R10, R11, RZ, P1 ;  /* 0x000000ff0b0a7207 */ /* 0x000fe40000800000 */
[----:B------:R-:W-:-:S02]  /*1260*/  ISETP.GT.U32.AND P1, PT, R0, 0xe0, PT ;  /* 0x000000e00000780c */ /* 0x000fc40003f24070 */
[----:B------:R-:W-:Y:S02]  /*1270*/  IADD3.X R6, PT, PT, R6, R8, R7, P3, P4 ;  /* 0x0000000806067210 */ /* 0x000fe40001fe8407 */
[----:B------:R-:W-:Y:S02]  /*1280*/  SEL R5, R13, RZ, P2 ;  /* 0x000000ff0d057207 */ /* 0x000fe40001000000 */
[----:B------:R-:W-:Y:S02]  /*1290*/  IADD3 R2, P3, P4, R2, R4, R3 ;  /* 0x0000000402027210 */ /* 0x000fe40007c7e003 */
[----:B------:R-:W-:Y:S02]  /*12a0*/  ISETP.GT.U32.AND P2, PT, R0, 0x100, PT ;  /* 0x000001000000780c */ /* 0x000fe40003f44070 */
[----:B------:R-:W-:Y:S02]  /*12b0*/  SEL R3, R14, RZ, P1 ;  /* 0x000000ff0e037207 */ /* 0x000fe40000800000 */
[----:B------:R-:W-:-:S02]  /*12c0*/  SEL R15, R15, RZ, P1 ;  /* 0x000000ff0f0f7207 */ /* 0x000fc40000800000 */
[----:B------:R-:W-:Y:S02]  /*12d0*/  ISETP.GT.U32.AND P1, PT, R0, 0x120, PT ;  /* 0x000001200000780c */ /* 0x000fe40003f24070 */
[----:B------:R-:W-:Y:S02]  /*12e0*/  IADD3.X R5, PT, PT, R5, R6, R10, P3, P4 ;  /* 0x0000000605057210 */ /* 0x000fe40001fe840a */
[----:B----4-:R-:W-:Y:S02]  /*12f0*/  SEL R4, R16, RZ, P2 ;  /* 0x000000ff10047207 */ /* 0x010fe40001000000 */
[----:B------:R-:W-:Y:S02]  /*1300*/  SEL R6, R17, RZ, P2 ;  /* 0x000000ff11067207 */ /* 0x000fe40001000000 */
[----:B------:R-:W-:Y:S02]  /*1310*/  ISETP.GT.U32.AND P2, PT, R0, 0x140, PT ;  /* 0x000001400000780c */ /* 0x000fe40003f44070 */
[----:B------:R-:W-:-:S02]  /*1320*/  SEL R7, R18, RZ, P1 ;  /* 0x000000ff12077207 */ /* 0x000fc40000800000 */
[----:B------:R-:W-:Y:S02]  /*1330*/  SEL R18, R19, RZ, P1 ;  /* 0x000000ff13127207 */ /* 0x000fe40000800000 */
[----:B------:R-:W-:Y:S02]  /*1340*/  IADD3 R4, P3, P4, R4, R2, R3 ;  /* 0x0000000204047210 */ /* 0x000fe40007c7e003 */
[----:B------:R-:W-:Y:S02]  /*1350*/  ISETP.GT.U32.AND P1, PT, R0, 0x160, PT ;  /* 0x000001600000780c */ /* 0x000fe40003f24070 */
[----:B-----5:R-:W-:Y:S02]  /*1360*/  SEL R2, R20, RZ, P2 ;  /* 0x000000ff14027207 */ /* 0x020fe40001000000 */
[----:B------:R-:W-:Y:S02]  /*1370*/  IADD3.X R6, PT, PT, R6, R5, R15, P3, P4 ;  /* 0x0000000506067210 */ /* 0x000fe40001fe840f */
[----:B------:R-:W-:-:S02]  /*1380*/  SEL R3, R22, RZ, P1 ;  /* 0x000000ff16037207 */ /* 0x000fc40000800000 */
[----:B------:R-:W-:Y:S02]  /*1390*/  SEL R23, R23, RZ, P1 ;  /* 0x000000ff17177207 */ /* 0x000fe40000800000 */
[----:B------:R-:W-:Y:S02]  /*13a0*/  SEL R5, R21, RZ, P2 ;  /* 0x000000ff15057207 */ /* 0x000fe40001000000 */
[----:B------:R-:W-:Y:S02]  /*13b0*/  IADD3 R2, P1, P3, R2, R4, R7 ;  /* 0x0000000402027210 */ /* 0x000fe40007b3e007 */
[----:B------:R-:W-:Y:S02]  /*13c0*/  SEL R4, R28, RZ, P5 ;  /* 0x000000ff1c047207 */ /* 0x000fe40002800000 */
[----:B------:R-:W-:Y:S02]  /*13d0*/  ISETP.GT.U32.AND P2, PT, R0, 0x1c0, PT ;  /* 0x000001c00000780c */ /* 0x000fe40003f44070 */
[----:B------:R-:W-:-:S02]  /*13e0*/  IADD3.X R5, PT, PT, R5, R6, R18, P1, P3 ;  /* 0x0000000605057210 */ /* 0x000fc40000fe6412 */
[----:B------:R-:W-:Y:S02]  /*13f0*/  IADD3 R4, P3, P4, R4, R2, R3 ;  /* 0x0000000204047210 */ /* 0x000fe40007c7e003 */
[----:B------:R-:W-:Y:S02]  /*1400*/  SEL R2, R30, RZ, P6 ;  /* 0x000000ff1e027207 */ /* 0x000fe40003000000 */
[----:B0-----:R-:W-:Y:S02]  /*1410*/  SEL R3, R24, RZ, P2 ;  /* 0x000000ff18037207 */ /* 0x001fe40001000000 */
[----:B------:R-:W-:Y:S02]  /*1420*/  ISETP.GT.U32.AND P1, PT, R0, 0x1e0, PT ;  /* 0x000001e00000780c */ /* 0x000fe40003f24070 */
        /* <DEDUP_REMOVED lines=11> */
.L_x_53:
[----:B------:R-:W0:Y:S01]  /*14e0*/  S2R R4, SR_TID.X ;  /* 0x0000000000047919 */ /* 0x000e220000002100 */
[----:B------:R-:W0:Y:S02]  /*14f0*/  LDC.64 R6, c[0x0][0x380] ;  /* 0x0000e000ff067b82 */ /* 0x000e240000000a00 */
        /* <DEDUP_REMOVED lines=8> */
[----:B--2---:R-:W-:Y:S01]  /*1580*/  IADD3 R5, P0, P1, R8, R2, R18 ;  /* 0x0000000208057210 */ /* 0x004fe2000791e012 */
[----:B------:R-:W-:-:S03]  /*1590*/  VIADD R8, R0, 0xfffff200 ;  /* 0xfffff20000087836 */ /* 0x000fc60000000000 */
[----:B------:R-:W-:Y:S02]  /*15a0*/  IADD3.X R3, PT, PT, R9, R3, R19, P0, P1 ;  /* 0x0000000309037210 */ /* 0x000fe400007e2413 */
[----:B------:R-:W-:Y:S02]  /*15b0*/  ISETP.GE.U32.AND P0, PT, R8, 0xe00, PT ;  /* 0x00000e000800780c */ /* 0x000fe40003f06070 */
[----:B---3--:R-:W-:-:S04]  /*15c0*/  IADD3 R5, P2, P3, R12, R10, R5 ;  /* 0x0000000a0c057210 */ /* 0x008fc80007b5e005 */
[----:B------:R-:W-:Y:S02]  /*15d0*/  IADD3.X R3, PT, PT, R13, R11, R3, P2, P3 ;  /* 0x0000000b0d037210 */ /* 0x000fe400017e6403 */
[----:B----4-:R-:W-:Y:S01]  /*15e0*/  IADD3 R2, P1, P4, R16, R14, R5 ;  /* 0x0000000e10027210 */ /* 0x010fe20007c3e005 */
[----:B------:R-:W-:-:S03]  /*15f0*/  IMAD.MOV.U32 R5, RZ, RZ, 0xe00 ;  /* 0x00000e00ff057424 */ /* 0x000fc600078e00ff */
[----:B------:R-:W-:Y:S01]  /*1600*/  IADD3.X R3, PT, PT, R17, R15, R3, P1, P4 ;  /* 0x0000000f11037210 */ /* 0x000fe20000fe8403 */
[----:B------:R-:W-:Y:S08]  /*1610*/  @!P0 BRA `(.L_x_68) ;  /* 0x0000000000608947 */ /* 0x000ff00003800000 */
[----:B------:R-:W0:Y:S01]  /*1620*/  LDC R0, c[0x0][0x390] ;  /* 0x0000e400ff007b82 */ /* 0x000e220000000800 */
[----:B------:R-:W-:-:S07]  /*1630*/  IMAD.MOV.U32 R5, RZ, RZ, 0xe00 ;  /* 0x00000e00ff057424 */ /* 0x000fce00078e00ff */
.L_x_70:
[----:B------:R-:W-:-:S05]  /*1640*/  IMAD.WIDE.U32 R10, R5, 0x8, R6 ;  /* 0x00000008050a7825 */ /* 0x000fca00078e0006 */
        /* <DEDUP_REMOVED lines=8> */
[----:B0-----:R-:W-:-:S03]  /*16d0*/  IMAD.IADD R2, R0, 0x1, -R5 ;  /* 0x0000000100027824 */ /* 0x001fc600078e0a05 */
[----:B------:R-:W-:Y:S02]  /*16e0*/  IADD3.X R13, PT, PT, R15, R13, R3, P0, P1 ;  /* 0x0000000d0f0d7210 */ /* 0x000fe400007e2403 */
[----:B------:R-:W-:Y:S02]  /*16f0*/  ISETP.GE.U32.AND P0, PT, R2, 0xe00, PT ;  /* 0x00000e000200780c */ /* 0x000fe40003f06070 */
[----:B---3--:R-:W-:-:S04]  /*1700*/  IADD3 R9, P2, P3, R18, R16, R9 ;  /* 0x0000001012097210 */ /* 0x008fc80007b5e009 */
[----:B------:R-:W-:Y:S02]  /*1710*/  IADD3.X R17, PT, PT, R19, R17, R13, P2, P3 ;  /* 0x0000001113117210 */ /* 0x000fe400017e640d */
[----:B----4-:R-:W-:-:S04]  /*1720*/  IADD3 R3, P1, P4, R22, R20, R9 ;  /* 0x0000001416037210 */ /* 0x010fc80007c3e009 */
[----:B-----5:R-:W-:Y:S02]  /*1730*/  IADD3 R2, P2, PT, R24, R3, RZ ;  /* 0x0000000318027210 */ /* 0x020fe40007f5e0ff */
[----:B------:R-:W-:-:S05]  /*1740*/  IADD3.X R3, PT, PT, R23, R21, R17, P1, P4 ;  /* 0x0000001517037210 */ /* 0x000fca0000fe8411 */
[----:B------:R-:W-:Y:S01]  /*1750*/  IMAD.X R3, R25, 0x1, R3, P2 ;  /* 0x0000000119037824 */ /* 0x000fe200010e0603 */
[----:B------:R-:W-:Y:S06]  /*1760*/  @!P0 BRA `(.L_x_69) ;  /* 0x0000000000e88947 */ /* 0x000fec0003800000 */
[----:B------:R-:W-:-:S05]  /*1770*/  VIADD R5, R5, 0xe00 ;  /* 0x00000e0005057836 */ /* 0x000fca0000000000 */
[----:B------:R-:W-:-:S13]  /*1780*/  ISETP.GT.U32.AND P0, PT, R5, R8, PT ;  /* 0x000000080500720c */ /* 0x000fda0003f04070 */
[----:B------:R-:W-:Y:S05]  /*1790*/  @!P0 BRA `(.L_x_70) ;  /* 0xfffffffc00a88947 */ /* 0x000fea000383ffff */
.L_x_68:
[----:B------:R-:W-:-:S13]  /*17a0*/  ISETP.GE.U32.AND P0, PT, R5, R0, PT ;  /* 0x000000000500720c */ /* 0x000fda0003f06070 */
[----:B------:R-:W-:Y:S05]  /*17b0*/  @P0 BRA `(.L_x_69) ;  /* 0x0000000000d40947 */ /* 0x000fea0003800000 */
[----:B------:R-:W-:Y:S01]  /*17c0*/  IMAD.IADD R9, R0, 0x1, -R5 ;  /* 0x0000000100097824 */ /* 0x000fe200078e0a05 */
[----:B------:R-:W-:Y:S04]  /*17d0*/  BSSY.RECONVERGENT B1, `(.L_x_69) ;  /* 0x0000033000017945 */ /* 0x000fe80003800200 */
[----:B------:R-:W-:-:S13]  /*17e0*/  ISETP.GE.AND P0, PT, R4, R9, PT ;  /* 0x000000090400720c */ /* 0x000fda0003f06270 */
[----:B------:R-:W-:Y:S05]  /*17f0*/  @P0 BRA `(.L_x_71) ;  /* 0x0000000000c00947 */ /* 0x000fea0003800000 */
[----:B------:R-:W-:Y:S01]  /*1800*/  LOP3.LUT R6, RZ, R4, RZ, 0x33, !PT ;  /* 0x00000004ff067212 */ /* 0x000fe200078e33ff */
[----:B------:R-:W-:Y:S03]  /*1810*/  BSSY.RECONVERGENT B2, `(.L_x_72) ;  /* 0x0000016000027945 */ /* 0x000fe60003800200 */
[----:B------:R-:W-:-:S04]  /*1820*/  IADD3 R6, PT, PT, -R5, R0, R6 ;  /* 0x0000000005067210 */ /* 0x000fc80007ffe106 */
[C---:B------:R-:W-:Y:S02]  /*1830*/  LOP3.LUT R0, R6.reuse, 0x600, RZ, 0xc0, !PT ;  /* 0x0000060006007812 */ /* 0x040fe400078ec0ff */
[----:B------:R-:W-:Y:S02]  /*1840*/  ISETP.GE.U32.AND P1, PT, R6, 0x600, PT ;  /* 0x000006000600780c */ /* 0x000fe40003f26070 */
[----:B------:R-:W-:Y:S01]  /*1850*/  ISETP.NE.AND P0, PT, R0, 0x600, PT ;  /* 0x000006000000780c */ /* 0x000fe20003f05270 */
[----:B------:R-:W-:-:S12]  /*1860*/  IMAD.MOV.U32 R0, RZ, RZ, R4 ;  /* 0x000000ffff007224 */ /* 0x000fd800078e0004 */
[----:B------:R-:W-:Y:S05]  /*1870*/  @!P0 BRA `(.L_x_73) ;  /* 0x00000000003c8947 */ /* 0x000fea0003800000 */
[----:B------:R-:W0:Y:S01]  /*1880*/  LDC.64 R10, c[0x0][0x380] ;  /* 0x0000e000ff0a7b82 */ /* 0x000e220000000a00 */
[----:B------:R-:W-:Y:S01]  /*1890*/  LEA.HI R0, R6, 0x1, RZ, 0x17 ;  /* 0x0000000106007811 */ /* 0x000fe200078fb8ff */
[----:B------:R-:W-:-:S03]  /*18a0*/  IMAD.IADD R13, R4, 0x1, R5 ;  /* 0x00000001040d7824 */ /* 0x000fc600078e0205 */
[----:B------:R-:W-:Y:S01]  /*18b0*/  LOP3.LUT R6, R0, 0x3, RZ, 0xc0, !PT ;  /* 0x0000000300067812 */ /* 0x000fe200078ec0ff */
[----:B------:R-:W-:-:S04]  /*18c0*/  IMAD.MOV.U32 R0, RZ, RZ, R4 ;  /* 0x000000ffff007224 */ /* 0x000fc800078e0004 */
[----:B------:R-:W-:-:S07]  /*18d0*/  IMAD.MOV R8, RZ, RZ, -R6 ;  /* 0x000000ffff087224 */ /* 0x000fce00078e0a06 */
.L_x_74:
        /* <DEDUP_REMOVED lines=9> */
.L_x_73:
[----:B------:R-:W-:Y:S05]  /*1970*/  BSYNC.RECONVERGENT B2 ;  /* 0x0000000000027941 */ /* 0x000fea0003800200 */
.L_x_72:
[----:B------:R-:W-:Y:S05]  /*1980*/  @!P1 BRA `(.L_x_71) ;  /* 0x00000000005c9947 */ /* 0x000fea0003800000 */
[----:B------:R-:W0:Y:S01]  /*1990*/  LDC.64 R6, c[0x0][0x380] ;  /* 0x0000e000ff067b82 */ /* 0x000e220000000a00 */
[C---:B------:R-:W-:Y:S02]  /*19a0*/  IMAD.IADD R5, R0.reuse, 0x1, R5 ;  /* 0x0000000100057824 */ /* 0x040fe400078e0205 */
[----:B------:R-:W-:-:S07]  /*19b0*/  VIADD R0, R0, 0x400 ;  /* 0x0000040000007836 */ /* 0x000fce0000000000 */
.L_x_75:
        /* <DEDUP_REMOVED lines=20> */
.L_x_71:
[----:B------:R-:W-:Y:S05]  /*1b00*/  BSYNC.RECONVERGENT B1 ;  /* 0x0000000000017941 */ /* 0x000fea0003800200 */
.L_x_69:
[----:B------:R-:W0:Y:S04]  /*1b10*/  SHFL.DOWN PT, R5, R2, 0x1, 0x1f ;  /* 0x08201f0002057f89 */ /* 0x000e2800000e0000 */
        /* <DEDUP_REMOVED lines=8> */
[----:B-1----:R-:W-:-:S02]  /*1ba0*/  IADD3 R11, P1, PT, R0, R7, RZ ;  /* 0x00000007000b7210 */ /* 0x002fc40007f3e0ff */
[----:B0-----:R-:W-:Y:S02]  /*1bb0*/  ISETP.NE.AND P2, PT, R3, RZ, PT ;  /* 0x000000ff0300720c */ /* 0x001fe40003f45270 */
[----:B--2---:R-:W-:Y:S01]  /*1bc0*/  SEL R11, R11, R0, P0 ;  /* 0x000000000b0b7207 */ /* 0x004fe20000000000 */
[----:B------:R-:W-:-:S05]  /*1bd0*/  IMAD.X R0, R5, 0x1, R6, P1 ;  /* 0x0000000105007824 */ /* 0x000fca00008e0606 */
[----:B------:R-:W-:Y:S02]  /*1be0*/  SEL R13, R0, R5, P0 ;  /* 0x00000005000d7207 */ /* 0x000fe40000000000 */
[----:B------:R-:W0:Y:S03]  /*1bf0*/  SHFL.DOWN PT, R0, R11, 0x4, 0x1f ;  /* 0x08801f000b007f89 */ /* 0x000e2600000e0000 */
[----:B------:R-:W-:Y:S01]  /*1c00*/  @!P2 SHF.R.U32.HI R8, RZ, 0x2, R4 ;  /* 0x00000002ff08a819 */ /* 0x000fe20000011604 */
[----:B------:R-:W1:Y:S03]  /*1c10*/  SHFL.DOWN P0, R2, R13, 0x4, 0x1f ;  /* 0x08801f000d027f89 */ /* 0x000e660000000000 */
[----:B------:R-:W-:Y:S02]  /*1c20*/  @!P2 LOP3.LUT R8, R8, 0xf8, RZ, 0xc0, !PT ;  /* 0x000000f80808a812 */ /* 0x000fe400078ec0ff */
[----:B0-----:R-:W-:-:S02]  /*1c30*/  IADD3 R5, P1, PT, R0, R11, RZ ;  /* 0x0000000b00057210 */ /* 0x001fc40007f3e0ff */
[----:B------:R-:W0:Y:S02]  /*1c40*/  @!P2 S2R R11, SR_CgaCtaId ;  /* 0x00000000000ba919 */ /* 0x000e240000008800 */
[----:B-1----:R-:W-:Y:S01]  /*1c50*/  SEL R5, R5, R0, P0 ;  /* 0x0000000005057207 */ /* 0x002fe20000000000 */
        /* <DEDUP_REMOVED lines=29> */
[----:B------:R-:W5:Y:S04]  /*1e30*/  LDS.128 R12, [UR4+0x60] ;  /* 0x00006004ff0c7984 */ /* 0x000f680008000c00 */
[----:B0-----:R-:W0:Y:S04]  /*1e40*/  LDS.128 R8, [UR4+0x70] ;  /* 0x00007004ff087984 */ /* 0x001e280008000c00 */
[----:B------:R-:W0:Y:S01]  /*1e50*/  LDS.128 R4, [UR4+0x80] ;  /* 0x00008004ff047984 */ /* 0x000e220008000c00 */
[----:B-1----:R-:W-:-:S04]  /*1e60*/  IADD3 R35, P1, P2, R28, R32, R2 ;  /* 0x000000201c237210 */ /* 0x002fc80007a3e002 */
[----:B--2---:R-:W-:Y:S02]  /*1e70*/  IADD3 R35, P3, P4, R24, R35, R30 ;  /* 0x0000002318237210 */ /* 0x004fe40007c7e01e */
[----:B------:R-:W-:Y:S02]  /*1e80*/  IADD3.X R29, PT, PT, R29, R33, R3, P1, P2 ;  /* 0x000000211d1d7210 */ /* 0x000fe40000fe4403 */
[----:B---3--:R-:W-:Y:S02]  /*1e90*/  IADD3 R3, P1, P2, R20, R35, R26 ;  /* 0x0000002314037210 */ /* 0x008fe40007a3e01a */
[----:B------:R-:W-:Y:S02]  /*1ea0*/  IADD3.X R25, PT, PT, R25, R29, R31, P3, P4 ;  /* 0x0000001d19197210 */ /* 0x000fe40001fe841f */
[----:B----4-:R-:W-:Y:S02]  /*1eb0*/  IADD3 R3, P3, P4, R16, R3, R22 ;  /* 0x0000000310037210 */ /* 0x010fe40007c7e016 */
[----:B------:R-:W-:-:S02]  /*1ec0*/  IADD3.X R21, PT, PT, R21, R25, R27, P1, P2 ;  /* 0x0000001915157210 */ /* 0x000fc40000fe441b */
[----:B-----5:R-:W-:Y:S02]  /*1ed0*/  IADD3 R3, P1, P2, R12, R3, R18 ;  /* 0x000000030c037210 */ /* 0x020fe40007a3e012 */
[----:B------:R-:W-:Y:S02]  /*1ee0*/  IADD3.X R17, PT, PT, R17, R21, R23, P3, P4 ;  /* 0x0000001511117210 */ /* 0x000fe40001fe8417 */
[----:B0-----:R-:W-:Y:S02]  /*1ef0*/  IADD3 R3, P3, P4, R8, R3, R14 ;  /* 0x0000000308037210 */ /* 0x001fe40007c7e00e */
[----:B------:R-:W-:Y:S02]  /*1f00*/  IADD3.X R13, PT, PT, R13, R17, R19, P1, P2 ;  /* 0x000000110d0d7210 */ /* 0x000fe40000fe4413 */
[----:B------:R-:W-:Y:S02]  /*1f10*/  IADD3 R3, P1, P2, R4, R3, R10 ;  /* 0x0000000304037210 */ /* 0x000fe40007a3e00a */
[----:B------:R-:W-:-:S02]  /*1f20*/  IADD3.X R9, PT, PT, R9, R13, R15, P3, P4 ;  /* 0x0000000d09097210 */ /* 0x000fc40001fe840f */
[----:B------:R-:W-:Y:S02]  /*1f30*/  IADD3 R2, P3, PT, R3, R6, RZ ;  /* 0x0000000603027210 */ /* 0x000fe40007f7e0ff */
[----:B------:R-:W-:-:S05]  /*1f40*/  IADD3.X R3, PT, PT, R5, R9, R11, P1, P2 ;  /* 0x0000000905037210 */ /* 0x000fca0000fe440b */
[----:B------:R-:W-:-:S07]  /*1f50*/  IMAD.X R3, R3, 0x1, R7, P3 ;  /* 0x0000000103037824 */ /* 0x000fce00018e0607 */
.L_x_67:
[----:B------:R-:W-:Y:S05]  /*1f60*/  BSYNC.RECONVERGENT B0 ;  /* 0x0000000000007941 */ /* 0x000fea0003800200 */
.L_x_52:
[----:B------:R-:W-:Y:S05]  /*1f70*/  @P0 EXIT ;  /* 0x000000000000094d */ /* 0x000fea0003800000 */
[----:B------:R-:W0:Y:S01]  /*1f80*/  LDCU.64 UR4, c[0x0][0x398] ;  /* 0x00007300ff0477ac */ /* 0x000e220008000a00 */
[----:B------:R-:W3:Y:S01]  /*1f90*/  LDC.64 R4, c[0x0][0x388] ;  /* 0x0000e200ff047b82 */ /* 0x000ee20000000a00 */
[----:B012---:R-:W-:-:S04]  /*1fa0*/  IADD3 R2, P0, PT, R2, UR4, RZ ;  /* 0x0000000402027c10 */ /* 0x007fc8000ff1e0ff */
[----:B------:R-:W-:-:S05]  /*1fb0*/  IADD3.X R3, PT, PT, R3, UR5, RZ, P0, !PT ;  /* 0x0000000503037c10 */ /* 0x000fca00087fe4ff */
[----:B---3--:R-:W-:Y:S01]  /*1fc0*/  STG.E.64 desc[UR6][R4.64], R2 ;  /* 0x0000000204007986 */ /* 0x008fe2000c101b06 */
[----:B------:R-:W-:Y:S05]  /*1fd0*/  EXIT ;  /* 0x000000000000794d */ /* 0x000fea0003800000 */
.L_x_76:
        /* <DEDUP_REMOVED lines=10> */
.L_x_181:


//--------------------- .text._ZN3cub18CUB_300001_SM_10006detail11EmptyKernelIvEEvv --------------------------
	.section	.text._ZN3cub18CUB_300001_SM_10006detail11EmptyKernelIvEEvv,"ax",@progbits
	.align	128
        .global         _ZN3cub18CUB_300001_SM_10006detail11EmptyKernelIvEEvv
        .type           _ZN3cub18CUB_300001_SM_10006detail11EmptyKernelIvEEvv,@function
        .size           _ZN3cub18CUB_300001_SM_10006detail11EmptyKernelIvEEvv,(.L_x_182 - _ZN3cub18CUB_300001_SM_10006detail11EmptyKernelIvEEvv)
        .other          _ZN3cub18CUB_300001_SM_10006detail11EmptyKernelIvEEvv,@"STO_CUDA_ENTRY STV_DEFAULT"
_ZN3cub18CUB_300001_SM_10006detail11EmptyKernelIvEEvv:
.text._ZN3cub18CUB_300001_SM_10006detail11EmptyKernelIvEEvv:
[----:B------:R-:W-:Y:S01]  /*0000*/  LDC R1, c[0x0][0x37c] ;  /* 0x0000df00ff017b82 */ /* 0x000fe20000000800 */
[----:B------:R-:W-:Y:S05]  /*0010*/  EXIT ;  /* 0x000000000000794d */ /* 0x000fea0003800000 */
.L_x_77:
        /* <DEDUP_REMOVED lines=14> */
.L_x_182:


//--------------------- .text._Z13Find_TrianglePiS_iiPy --------------------------
	.section	.text._Z13Find_TrianglePiS_iiPy,"ax",@progbits
	.align	128
        .global         _Z13Find_TrianglePiS_iiPy
        .type           _Z13Find_TrianglePiS_iiPy,@function
        .size           _Z13Find_TrianglePiS_iiPy,(.L_x_183 - _Z13Find_TrianglePiS_iiPy)
        .other          _Z13Find_TrianglePiS_iiPy,@"STO_CUDA_ENTRY STV_DEFAULT"
_Z13Find_TrianglePiS_iiPy:
.text._Z13Find_TrianglePiS_iiPy:
[----:B------:R-:W-:Y:S01]  /*0000*/  LDC R1, c[0x0][0x37c] ;  /* 0x0000df00ff017b82 */ /* 0x000fe20000000800 */
[----:B------:R-:W0:Y:S01]  /*0010*/  S2R R14, SR_TID.X ;  /* 0x00000000000e7919 */ /* 0x000e220000002100 */
[----:B------:R-:W1:Y:S01]  /*0020*/  LDCU.64 UR6, c[0x0][0x358] ;  /* 0x00006b00ff0677ac */ /* 0x000e620008000a00 */
[----:B------:R-:W2:Y:S01]  /*0030*/  S2R R0, SR_CTAID.X ;  /* 0x0000000000007919 */ /* 0x000ea20000002500 */
[----:B0-----:R-:W-:-:S13]  /*0040*/  ISETP.NE.AND P0, PT, R14, RZ, PT ;  /* 0x000000ff0e00720c */ /* 0x001fda0003f05270 */
[----:B------:R-:W2:Y:S02]  /*0050*/  @!P0 LDC.64 R2, c[0x0][0x388] ;  /* 0x0000e200ff028b82 */ /* 0x000ea40000000a00 */
[----:B--2---:R-:W-:-:S05]  /*0060*/  @!P0 IMAD.WIDE.U32 R2, R0, 0x4, R2 ;  /* 0x0000000400028825 */ /* 0x004fca00078e0002 */
[----:B-1----:R-:W2:Y:S04]  /*0070*/  @!P0 LDG.E R7, desc[UR6][R2.64+0x4] ;  /* 0x0000040602078981 */ /* 0x002ea8000c1e1900 */
[----:B------:R-:W3:Y:S01]  /*0080*/  @!P0 LDG.E R6, desc[UR6][R2.64] ;  /* 0x0000000602068981 */ /* 0x000ee2000c1e1900 */
[----:B------:R-:W-:Y:S01]  /*0090*/  MOV R8, 0x400 ;  /* 0x0000040000087802 */ /* 0x000fe20000000f00 */
[----:B------:R-:W0:Y:S03]  /*00a0*/  S2R R9, SR_CgaCtaId ;  /* 0x0000000000097919 */ /* 0x000e260000008800 */
[----:B0-----:R-:W-:Y:S01]  /*00b0*/  LEA R11, R9, R8, 0x18 ;  /* 0x00000008090b7211 */ /* 0x001fe200078ec0ff */
[----:B--2---:R-:W-:-:S05]  /*00c0*/  @!P0 VIADD R7, R7, 0xffffffff ;  /* 0xffffffff07078836 */ /* 0x004fca0000000000 */
[----:B---3--:R-:W-:Y:S01]  /*00d0*/  @!P0 STS.64 [R11], R6 ;  /* 0x000000060b008388 */ /* 0x008fe20000000a00 */
[----:B------:R-:W-:Y:S06]  /*00e0*/  BAR.SYNC.DEFER_BLOCKING 0x0 ;  /* 0x0000000000007b1d */ /* 0x000fec0000010000 */
[----:B------:R-:W0:Y:S02]  /*00f0*/  LDS.64 R12, [R11] ;  /* 0x000000000b0c7984 */ /* 0x000e240000000a00 */
[----:B0-----:R-:W-:-:S05]  /*0100*/  IMAD.IADD R13, R13, 0x1, -R12 ;  /* 0x000000010d0d7824 */ /* 0x001fca00078e0a0c */
[----:B------:R-:W-:-:S13]  /*0110*/  ISETP.GT.AND P0, PT, R13, RZ, PT ;  /* 0x000000ff0d00720c */ /* 0x000fda0003f04270 */
[----:B------:R-:W0:Y:S02]  /*0120*/  @!P0 LDC.64 R4, c[0x0][0x398] ;  /* 0x0000e600ff048b82 */ /* 0x000e240000000a00 */
[----:B0-----:R-:W-:-:S05]  /*0130*/  @!P0 IMAD.WIDE.U32 R2, R0, 0x8, R4 ;  /* 0x0000000800028825 */ /* 0x001fca00078e0004 */
[----:B------:R0:W-:Y:S01]  /*0140*/  @!P0 STG.E.64 desc[UR6][R2.64], RZ ;  /* 0x000000ff02008986 */ /* 0x0001e2000c101b06 */
[----:B------:R-:W-:Y:S05]  /*0150*/  @!P0 EXIT ;  /* 0x000000000000894d */ /* 0x000fea0003800000 */
[----:B------:R-:W-:-:S13]  /*0160*/  ISETP.GT.U32.AND P0, PT, R13, 0xff, PT ;  /* 0x000000ff0d00780c */ /* 0x000fda0003f04070 */
[----:B------:R-:W-:Y:S05]  /*0170*/  @P0 BRA `(.L_x_78) ;  /* 0x0000000c00980947 */ /* 0x000fea0003800000 */
[----:B------:R-:W-:-:S13]  /*0180*/  ISETP.GT.U32.AND P0, PT, R14, R13, PT ;  /* 0x0000000d0e00720c */ /* 0x000fda0003f04070 */
[----:B0-----:R-:W0:Y:S01]  /*0190*/  @!P0 LDC.64 R2, c[0x0][0x380] ;  /* 0x0000e000ff028b82 */ /* 0x001e220000000a00 */
[----:B------:R-:W-:-:S04]  /*01a0*/  @!P0 IMAD.IADD R5, R14, 0x1, R12 ;  /* 0x000000010e058824 */ /* 0x000fc800078e020c */
[----:B0-----:R-:W-:-:S06]  /*01b0*/  @!P0 IMAD.WIDE R2, R5, 0x4, R2 ;  /* 0x0000000405028825 */ /* 0x001fcc00078e0202 */
[----:B------:R-:W2:Y:S01]  /*01c0*/  @!P0 LDG.E R2, desc[UR6][R2.64] ;  /* 0x0000000602028981 */ /* 0x000ea2000c1e1900 */
[----:B------:R-:W-:Y:S02]  /*01d0*/  VIADD R6, R8, 0x8 ;  /* 0x0000000808067836 */ /* 0x000fe40000000000 */
[----:B------:R-:W-:Y:S02]  /*01e0*/  VIADD R8, R13, 0xffffffff ;  /* 0xffffffff0d087836 */ /* 0x000fe40000000000 */
[----:B------:R-:W-:Y:S01]  /*01f0*/  IMAD.MOV.U32 R12, RZ, RZ, RZ ;  /* 0x000000ffff0c7224 */ /* 0x000fe200078e00ff */
[----:B------:R-:W-:Y:S01]  /*0200*/  LEA R6, R9, R6, 0x18 ;  /* 0x0000000609067211 */ /* 0x000fe200078ec0ff */
[----:B------:R-:W-:-:S04]  /*0210*/  IMAD.MOV.U32 R9, RZ, RZ, RZ ;  /* 0x000000ffff097224 */ /* 0x000fc800078e00ff */
[--C-:B------:R-:W-:Y:S02]  /*0220*/  @!P0 IMAD R5, R14, 0x4, R6.reuse ;  /* 0x000000040e058824 */ /* 0x100fe400078e0206 */
[----:B------:R-:W-:-:S03]  /*0230*/  IMAD R10, R13, 0x4, R6 ;  /* 0x000000040d0a7824 */ /* 0x000fc600078e0206 */
[----:B--2---:R0:W-:Y:S01]  /*0240*/  @!P0 STS [R5], R2 ;  /* 0x0000000205008388 */ /* 0x0041e20000000800 */
[----:B------:R-:W-:Y:S06]  /*0250*/  BAR.SYNC.DEFER_BLOCKING 0x0 ;  /* 0x0000000000007b1d */ /* 0x000fec0000010000 */
[----:B------:R0:W1:Y:S02]  /*0260*/  LDS R7, [R11+0x8] ;  /* 0x000008000b077984 */ /* 0x0000640000000800 */
.L_x_119:
[----:B0-----:R-:W-:Y:S01]  /*0270*/  IMAD R5, R9, 0x4, R6 ;  /* 0x0000000409057824 */ /* 0x001fe200078e0206 */
[----:B------:R-:W0:Y:S05]  /*0280*/  LDC.64 R2, c[0x0][0x388] ;  /* 0x0000e200ff027b82 */ /* 0x000e2a0000000a00 */
[----:B------:R-:W0:Y:S02]  /*0290*/  LDS R5, [R5] ;  /* 0x0000000005057984 */ /* 0x000e240000000800 */
[----:B0-----:R-:W-:-:S05]  /*02a0*/  IMAD.WIDE R2, R5, 0x4, R2 ;  /* 0x0000000405027825 */ /* 0x001fca00078e0202 */
[----:B------:R-:W2:Y:S04]  /*02b0*/  LDG.E R11, desc[UR6][R2.64] ;  /* 0x00000006020b7981 */ /* 0x000ea8000c1e1900 */
[----:B------:R-:W3:Y:S01]  /*02c0*/  LDG.E R16, desc[UR6][R2.64+0x4] ;  /* 0x0000040602107981 */ /* 0x000ee2000c1e1900 */
[----:B--2---:R-:W-:Y:S01]  /*02d0*/  LOP3.LUT R15, RZ, R11, RZ, 0x33, !PT ;  /* 0x0000000bff0f7212 */ /* 0x004fe200078e33ff */
[----:B---3--:R-:W-:-:S04]  /*02e0*/  IMAD.IADD R4, R16, 0x1, -R11 ;  /* 0x0000000110047824 */ /* 0x008fc800078e0a0b */
[----:B------:R-:W-:Y:S01]  /*02f0*/  IMAD.IADD R15, R16, 0x1, R15 ;  /* 0x00000001100f7824 */ /* 0x000fe200078e020f */
[----:B------:R-:W-:-:S05]  /*0300*/  I2FP.F32.S32 R4, R4 ;  /* 0x0000000400047245 */ /* 0x000fca0000201400 */
[----:B------:R-:W-:-:S06]  /*0310*/  FMUL R4, R4, 0.00390625 ;  /* 0x3b80000004047820 */ /* 0x000fcc0000400000 */
[----:B------:R-:W0:Y:S02]  /*0320*/  F2I.CEIL.NTZ R4, R4 ;  /* 0x0000000400047305 */ /* 0x000e24000020b100 */
[----:B0-----:R-:W-:-:S13]  /*0330*/  ISETP.GE.AND P0, PT, R4, 0x1, PT ;  /* 0x000000010400780c */ /* 0x001fda0003f06270 */
[----:B------:R-:W-:Y:S05]  /*0340*/  @!P0 BRA `(.L_x_79) ;  /* 0x0000000c00148947 */ /* 0x000fea0003800000 */
[----:B------:R-:W-:-:S13]  /*0350*/  ISETP.NE.AND P0, PT, R13, 0x1, PT ;  /* 0x000000010d00780c */ /* 0x000fda0003f05270 */
[----:B------:R-:W-:Y:S05]  /*0360*/  @!P0 BRA `(.L_x_80) ;  /* 0x0000000000c88947 */ /* 0x000fea0003800000 */
[----:B------:R-:W-:-:S07]  /*0370*/  IMAD.MOV.U32 R5, RZ, RZ, RZ ;  /* 0x000000ffff057224 */ /* 0x000fce00078e00ff */
.L_x_88:
[C---:B------:R-:W-:Y:S01]  /*0380*/  IMAD R16, R5.reuse, 0x100, R14 ;  /* 0x0000010005107824 */ /* 0x040fe200078e020e */
[----:B------:R-:W-:Y:S01]  /*0390*/  BSSY.RECONVERGENT B0, `(.L_x_81) ;  /* 0x000002c000007945 */ /* 0x000fe20003800200 */
[----:B------:R-:W-:-:S03]  /*03a0*/  VIADD R5, R5, 0x1 ;  /* 0x0000000105057836 */ /* 0x000fc60000000000 */
[----:B------:R-:W-:Y:S02]  /*03b0*/  ISETP.GT.AND P0, PT, R16, R15, PT ;  /* 0x0000000f1000720c */ /* 0x000fe40003f04270 */
[----:B------:R-:W-:-:S11]  /*03c0*/  ISETP.NE.AND P1, PT, R5, R4, PT ;  /* 0x000000040500720c */ /* 0x000fd60003f25270 */
[----:B------:R-:W-:Y:S05]  /*03d0*/  @P0 BRA `(.L_x_82) ;  /* 0x00000000009c0947 */ /* 0x000fea0003800000 */
[----:B------:R-:W0:Y:S01]  /*03e0*/  LDC.64 R2, c[0x0][0x380] ;  /* 0x0000e000ff027b82 */ /* 0x000e220000000a00 */
[----:B------:R-:W-:-:S04]  /*03f0*/  IMAD.IADD R17, R11, 0x1, R16 ;  /* 0x000000010b117824 */ /* 0x000fc800078e0210 */
[----:B0-----:R-:W-:-:S05]  /*0400*/  IMAD.WIDE R2, R17, 0x4, R2 ;  /* 0x0000000411027825 */ /* 0x001fca00078e0202 */
[----:B------:R-:W1:Y:S01]  /*0410*/  LDG.E R18, desc[UR6][R2.64] ;  /* 0x0000000602127981 */ /* 0x000e62000c1e1900 */
[----:B------:R-:W-:Y:S01]  /*0420*/  BSSY.RECONVERGENT B1, `(.L_x_83) ;  /* 0x0000021000017945 */ /* 0x000fe20003800200 */
[----:B------:R-:W-:Y:S01]  /*0430*/  IMAD.MOV.U32 R17, RZ, RZ, RZ ;  /* 0x000000ffff117224 */ /* 0x000fe200078e00ff */
[----:B-1----:R-:W-:-:S13]  /*0440*/  ISETP.GE.AND P0, PT, R18, R7, PT ;  /* 0x000000071200720c */ /* 0x002fda0003f06270 */
[----:B------:R-:W-:Y:S05]  /*0450*/  @!P0 BRA `(.L_x_84) ;  /* 0x0000000000748947 */ /* 0x000fea0003800000 */
[----:B------:R-:W0:Y:S02]  /*0460*/  LDS R2, [R10] ;  /* 0x000000000a027984 */ /* 0x000e240000000800 */
[----:B0-----:R-:W-:-:S13]  /*0470*/  ISETP.GT.AND P0, PT, R18, R2, PT ;  /* 0x000000021200720c */ /* 0x001fda0003f04270 */
[----:B------:R-:W-:Y:S05]  /*0480*/  @P0 BRA `(.L_x_84) ;  /* 0x0000000000680947 */ /* 0x000fea0003800000 */
[----:B------:R-:W-:Y:S01]  /*0490*/  ISETP.NE.AND P0, PT, R18, R2, PT ;  /* 0x000000021200720c */ /* 0x000fe20003f05270 */
[----:B------:R-:W-:-:S03]  /*04a0*/  IMAD.MOV.U32 R17, RZ, RZ, 0x1 ;  /* 0x00000001ff117424 */ /* 0x000fc600078e00ff */
[----:B------:R-:W-:-:S13]  /*04b0*/  ISETP.EQ.OR P0, PT, R18, R7, !P0 ;  /* 0x000000071200720c */ /* 0x000fda0004702670 */
[----:B------:R-:W-:Y:S05]  /*04c0*/  @P0 BRA `(.L_x_84) ;  /* 0x0000000000580947 */ /* 0x000fea0003800000 */
[----:B------:R-:W-:Y:S02]  /*04d0*/  IMAD.MOV.U32 R2, RZ, RZ, 0x1 ;  /* 0x00000001ff027424 */ /* 0x000fe400078e00ff */
[----:B------:R-:W-:-:S07]  /*04e0*/  IMAD.MOV.U32 R3, RZ, RZ, R8 ;  /* 0x000000ffff037224 */ /* 0x000fce00078e0008 */
.L_x_87:
[----:B------:R-:W-:Y:S01]  /*04f0*/  IMAD.IADD R16, R2, 0x1, R3 ;  /* 0x0000000102107824 */ /* 0x000fe200078e0203 */
[----:B------:R-:W-:Y:S04]  /*0500*/  BSSY.RELIABLE B2, `(.L_x_85) ;  /* 0x000000f000027945 */ /* 0x000fe80003800100 */
[----:B------:R-:W-:-:S04]  /*0510*/  LEA.HI R16, R16, R16, RZ, 0x1 ;  /* 0x0000001010107211 */ /* 0x000fc800078f08ff */
[----:B------:R-:W-:-:S05]  /*0520*/  SHF.R.S32.HI R17, RZ, 0x1, R16 ;  /* 0x00000001ff117819 */ /* 0x000fca0000011410 */
[----:B------:R-:W-:-:S05]  /*0530*/  IMAD R16, R17, 0x4, R6 ;  /* 0x0000000411107824 */ /* 0x000fca00078e0206 */
[----:B------:R-:W0:Y:S02]  /*0540*/  LDS R19, [R16] ;  /* 0x0000000010137984 */ /* 0x000e240000000800 */
[----:B0-----:R-:W-:-:S13]  /*0550*/  ISETP.GE.AND P0, PT, R19, R18, PT ;  /* 0x000000121300720c */ /* 0x001fda0003f06270 */
[----:B------:R-:W-:Y:S01]  /*0560*/  @!P0 VIADD R2, R17, 0x1 ;  /* 0x0000000111028836 */ /* 0x000fe20000000000 */
[----:B------:R-:W-:Y:S06]  /*0570*/  @!P0 BRA `(.L_x_86) ;  /* 0x00000000001c8947 */ /* 0x000fec0003800000 */
[----:B------:R-:W-:-:S13]  /*0580*/  ISETP.GT.AND P0, PT, R19, R18, PT ;  /* 0x000000121300720c */ /* 0x000fda0003f04270 */
[----:B------:R-:W-:Y:S01]  /*0590*/  @P0 VIADD R3, R17, 0xffffffff ;  /* 0xffffffff11030836 */ /* 0x000fe20000000000 */
[----:B------:R-:W-:Y:S06]  /*05a0*/  @P0 BRA `(.L_x_86) ;  /* 0x0000000000100947 */ /* 0x000fec0003800000 */
[----:B------:R-:W-:Y:S01]  /*05b0*/  ISETP.NE.AND P0, PT, R19, R18, PT ;  /* 0x000000121300720c */ /* 0x000fe20003f05270 */
[----:B------:R-:W-:-:S12]  /*05c0*/  IMAD.MOV.U32 R17, RZ, RZ, 0x1 ;  /* 0x00000001ff117424 */ /* 0x000fd800078e00ff */
[----:B------:R-:W-:Y:S05]  /*05d0*/  @!P0 BREAK.RELIABLE B2 ;  /* 0x0000000000028942 */ /* 0x000fea0003800100 */
[----:B------:R-:W-:Y:S05]  /*05e0*/  @!P0 BRA `(.L_x_84) ;  /* 0x0000000000108947 */ /* 0x000fea0003800000 */
.L_x_86:
[----:B------:R-:W-:Y:S05]  /*05f0*/  BSYNC.RELIABLE B2 ;  /* 0x0000000000027941 */ /* 0x000fea0003800100 */
.L_x_85:
[----:B------:R-:W-:-:S13]  /*0600*/  ISETP.GT.AND P0, PT, R2, R3, PT ;  /* 0x000000030200720c */ /* 0x000fda0003f04270 */
[----:B------:R-:W-:Y:S05]  /*0610*/  @!P0 BRA `(.L_x_87) ;  /* 0xfffffffc00b48947 */ /* 0x000fea000383ffff */
[----:B------:R-:W-:-:S07]  /*0620*/  IMAD.MOV.U32 R17, RZ, RZ, RZ ;  /* 0x000000ffff117224 */ /* 0x000fce00078e00ff */
.L_x_84:
[----:B------:R-:W-:Y:S05]  /*0630*/  BSYNC.RECONVERGENT B1 ;  /* 0x0000000000017941 */ /* 0x000fea0003800200 */
.L_x_83:
[----:B------:R-:W-:-:S07]  /*0640*/  IMAD.IADD R12, R12, 0x1, R17 ;  /* 0x000000010c0c7824 */ /* 0x000fce00078e0211 */
.L_x_82:
[----:B------:R-:W-:Y:S05]  /*0650*/  BSYNC.RECONVERGENT B0 ;  /* 0x0000000000007941 */ /* 0x000fea0003800200 */
.L_x_81:
[----:B------:R-:W-:Y:S05]  /*0660*/  WARPSYNC.ALL ;  /* 0x0000000000007948 */ /* 0x000fea0003800000 */
[----:B------:R-:W-:Y:S05]  /*0670*/  @P1 BRA `(.L_x_88) ;  /* 0xfffffffc00401947 */ /* 0x000fea000383ffff */
[----:B------:R-:W-:Y:S05]  /*0680*/  BRA `(.L_x_79) ;  /* 0x0000000800447947 */ /* 0x000fea0003800000 */
.L_x_80:
[C---:B------:R-:W-:Y:S01]  /*0690*/  ISETP.GE.U32.AND P0, PT, R4.reuse, 0x4, PT ;  /* 0x000000040400780c */ /* 0x040fe20003f06070 */
[----:B------:R-:W-:Y:S01]  /*06a0*/  IMAD.MOV.U32 R17, RZ, RZ, RZ ;  /* 0x000000ffff117224 */ /* 0x000fe200078e00ff */
[----:B------:R-:W-:-:S11]  /*06b0*/  LOP3.LUT R21, R4, 0x3, RZ, 0xc0, !PT ;  /* 0x0000000304157812 */ /* 0x000fd600078ec0ff */
[----:B------:R-:W-:Y:S05]  /*06c0*/  @!P0 BRA `(.L_x_89) ;  /* 0x0000000400308947 */ /* 0x000fea0003800000 */
[----:B------:R-:W0:Y:S01]  /*06d0*/  LDC.64 R2, c[0x0][0x380] ;  /* 0x0000e000ff027b82 */ /* 0x000e220000000a00 */
[----:B------:R-:W-:Y:S01]  /*06e0*/  LOP3.LUT R17, R4, 0x7ffffffc, RZ, 0xc0, !PT ;  /* 0x7ffffffc04117812 */ /* 0x000fe200078ec0ff */
[----:B------:R-:W-:-:S07]  /*06f0*/  IMAD.MOV.U32 R16, RZ, RZ, RZ ;  /* 0x000000ffff107224 */ /* 0x000fce00078e00ff */
.L_x_106:
[C---:B------:R-:W-:Y:S01]  /*0700*/  IMAD R18, R16.reuse, 0x100, R14 ;  /* 0x0000010010127824 */ /* 0x040fe200078e020e */
[----:B------:R-:W-:Y:S01]  /*0710*/  BSSY.RECONVERGENT B0, `(.L_x_90) ;  /* 0x0000013000007945 */ /* 0x000fe20003800200 */
[----:B------:R-:W-:Y:S02]  /*0720*/  VIADD R16, R16, 0x4 ;  /* 0x0000000410107836 */ /* 0x000fe40000000000 */
[----:B------:R-:W-:Y:S01]  /*0730*/  IMAD.IADD R5, R11, 0x1, R18 ;  /* 0x000000010b057824 */ /* 0x000fe200078e0212 */
[----:B------:R-:W-:Y:S02]  /*0740*/  ISETP.GT.AND P0, PT, R18, R15, PT ;  /* 0x0000000f1200720c */ /* 0x000fe40003f04270 */
[----:B------:R-:W-:Y:S01]  /*0750*/  ISETP.NE.AND P1, PT, R16, R17, PT ;  /* 0x000000111000720c */ /* 0x000fe20003f25270 */
[----:B0-----:R-:W-:-:S10]  /*0760*/  IMAD.WIDE R4, R5, 0x4, R2 ;  /* 0x0000000405047825 */ /* 0x001fd400078e0202 */
[----:B------:R-:W-:Y:S05]  /*0770*/  @P0 BRA `(.L_x_91) ;  /* 0x0000000000300947 */ /* 0x000fea0003800000 */
[----:B------:R-:W1:Y:S01]  /*0780*/  LDG.E R22, desc[UR6][R4.64] ;  /* 0x0000000604167981 */ /* 0x000e62000c1e1900 */
[----:B------:R-:W-:Y:S01]  /*0790*/  BSSY.RECONVERGENT B1, `(.L_x_92) ;  /* 0x0000009000017945 */ /* 0x000fe20003800200 */
[----:B------:R-:W-:Y:S01]  /*07a0*/  IMAD.MOV.U32 R19, RZ, RZ, RZ ;  /* 0x000000ffff137224 */ /* 0x000fe200078e00ff */
[----:B-1----:R-:W-:-:S13]  /*07b0*/  ISETP.GE.AND P0, PT, R22, R7, PT ;  /* 0x000000071600720c */ /* 0x002fda0003f06270 */
[----:B------:R-:W-:Y:S05]  /*07c0*/  @!P0 BRA `(.L_x_93) ;  /* 0x0000000000148947 */ /* 0x000fea0003800000 */
[----:B------:R-:W0:Y:S02]  /*07d0*/  LDS R20, [R10] ;  /* 0x000000000a147984 */ /* 0x000e240000000800 */
[----:B0-----:R-:W-:-:S13]  /*07e0*/  ISETP.GT.AND P2, PT, R22, R20, PT ;  /* 0x000000141600720c */ /* 0x001fda0003f44270 */
[----:B------:R-:W-:-:S04]  /*07f0*/  @!P2 ISETP.NE.AND P0, PT, R22, R20, PT ;  /* 0x000000141600a20c */ /* 0x000fc80003f05270 */
[----:B------:R-:W-:-:S04]  /*0800*/  @!P2 ISETP.EQ.OR P0, PT, R22, R7, !P0 ;  /* 0x000000071600a20c */ /* 0x000fc80004702670 */
[----:B------:R-:W-:-:S09]  /*0810*/  @!P2 SEL R19, RZ, 0x1, !P0 ;  /* 0x00000001ff13a807 */ /* 0x000fd20004000000 */
.L_x_93:
[----:B------:R-:W-:Y:S05]  /*0820*/  BSYNC.RECONVERGENT B1 ;  /* 0x0000000000017941 */ /* 0x000fea0003800200 */
.L_x_92:
[----:B------:R-:W-:-:S07]  /*0830*/  IMAD.IADD R12, R12, 0x1, R19 ;  /* 0x000000010c0c7824 */ /* 0x000fce00078e0213 */
.L_x_91:
[----:B------:R-:W-:Y:S05]  /*0840*/  BSYNC.RECONVERGENT B0 ;  /* 0x0000000000007941 */ /* 0x000fea0003800200 */
.L_x_90:
[----:B------:R-:W-:Y:S01]  /*0850*/  VIADD R20, R18, 0x100 ;  /* 0x0000010012147836 */ /* 0x000fe20000000000 */
[----:B------:R-:W-:Y:S04]  /*0860*/  BSSY.RECONVERGENT B0, `(.L_x_94) ;  /* 0x000000f000007945 */ /* 0x000fe80003800200 */
[----:B------:R-:W-:-:S13]  /*0870*/  ISETP.GT.AND P0, PT, R20, R15, PT ;  /* 0x0000000f1400720c */ /* 0x000fda0003f04270 */
        /* <DEDUP_REMOVED lines=11> */
.L_x_97:
[----:B------:R-:W-:Y:S05]  /*0930*/  BSYNC.RECONVERGENT B1 ;  /* 0x0000000000017941 */ /* 0x000fea0003800200 */
.L_x_96:
[----:B------:R-:W-:-:S07]  /*0940*/  IMAD.IADD R12, R12, 0x1, R19 ;  /* 0x000000010c0c7824 */ /* 0x000fce00078e0213 */
.L_x_95:
[----:B------:R-:W-:Y:S05]  /*0950*/  BSYNC.RECONVERGENT B0 ;  /* 0x0000000000007941 */ /* 0x000fea0003800200 */
.L_x_94:
        /* <DEDUP_REMOVED lines=14> */
.L_x_101:
[----:B------:R-:W-:Y:S05]  /*0a40*/  BSYNC.RECONVERGENT B1 ;  /* 0x0000000000017941 */ /* 0x000fea0003800200 */
.L_x_100:
[----:B------:R-:W-:-:S07]  /*0a50*/  IMAD.IADD R12, R12, 0x1, R19 ;  /* 0x000000010c0c7824 */ /* 0x000fce00078e0213 */
.L_x_99:
[----:B------:R-:W-:Y:S05]  /*0a60*/  BSYNC.RECONVERGENT B0 ;  /* 0x0000000000007941 */ /* 0x000fea0003800200 */
.L_x_98:
        /* <DEDUP_REMOVED lines=14> */
.L_x_105:
[----:B------:R-:W-:Y:S05]  /*0b50*/  BSYNC.RECONVERGENT B1 ;  /* 0x0000000000017941 */ /* 0x000fea0003800200 */
.L_x_104:
[----:B------:R-:W-:-:S07]  /*0b60*/  IMAD.IADD R12, R12, 0x1, R19 ;  /* 0x000000010c0c7824 */ /* 0x000fce00078e0213 */
.L_x_103:
[----:B------:R-:W-:Y:S05]  /*0b70*/  BSYNC.RECONVERGENT B0 ;  /* 0x0000000000007941 */ /* 0x000fea0003800200 */
.L_x_102:
[----:B------:R-:W-:Y:S05]  /*0b80*/  @P1 BRA `(.L_x_106) ;  /* 0xfffffff800dc1947 */ /* 0x000fea000383ffff */
.L_x_89:
[----:B------:R-:W-:-:S13]  /*0b90*/  ISETP.NE.AND P0, PT, R21, RZ, PT ;  /* 0x000000ff1500720c */ /* 0x000fda0003f05270 */
[----:B------:R-:W-:Y:S05]  /*0ba0*/  @!P0 BRA `(.L_x_79) ;  /* 0x0000000000fc8947 */ /* 0x000fea0003800000 */
[----:B------:R-:W0:Y:S01]  /*0bb0*/  LDC.64 R2, c[0x0][0x380] ;  /* 0x0000e000ff027b82 */ /* 0x000e220000000a00 */
[----:B------:R-:W-:Y:S01]  /*0bc0*/  IMAD R16, R17, 0x100, R14 ;  /* 0x0000010011107824 */ /* 0x000fe200078e020e */
[----:B------:R-:W-:Y:S03]  /*0bd0*/  BSSY.RECONVERGENT B0, `(.L_x_107) ;  /* 0x0000013000007945 */ /* 0x000fe60003800200 */
[----:B------:R-:W-:Y:S01]  /*0be0*/  IMAD.IADD R11, R11, 0x1, R16 ;  /* 0x000000010b0b7824 */ /* 0x000fe200078e0210 */
[----:B------:R-:W-:-:S03]  /*0bf0*/  ISETP.GT.AND P0, PT, R16, R15, PT ;  /* 0x0000000f1000720c */ /* 0x000fc60003f04270 */
        /* <DEDUP_REMOVED lines=11> */
[----:B------:R-:W-:-:S12]  /*0cb0*/  IMAD.MOV.U32 R5, RZ, RZ, 0x1 ;  /* 0x00000001ff057424 */ /* 0x000fd800078e00ff */
[----:B------:R-:W-:-:S04]  /*0cc0*/  @P0 ISETP.NE.AND P1, PT, R4, R11, PT ;  /* 0x0000000b0400020c */ /* 0x000fc80003f25270 */
[----:B------:R-:W-:-:S09]  /*0cd0*/  @P0 SEL R5, RZ, 0x1, P1 ;  /* 0x00000001ff050807 */ /* 0x000fd20000800000 */
.L_x_110:
[----:B------:R-:W-:Y:S05]  /*0ce0*/  BSYNC.RECONVERGENT B1 ;  /* 0x0000000000017941 */ /* 0x000fea0003800200 */
.L_x_109:
[----:B------:R-:W-:-:S07]  /*0cf0*/  IMAD.IADD R12, R12, 0x1, R5 ;  /* 0x000000010c0c7824 */ /* 0x000fce00078e0205 */
.L_x_108:
[----:B------:R-:W-:Y:S05]  /*0d00*/  BSYNC.RECONVERGENT B0 ;  /* 0x0000000000007941 */ /* 0x000fea0003800200 */
.L_x_107:
[----:B------:R-:W-:-:S13]  /*0d10*/  ISETP.NE.AND P0, PT, R21, 0x1, PT ;  /* 0x000000011500780c */ /* 0x000fda0003f05270 */
[----:B------:R-:W-:Y:S05]  /*0d20*/  @!P0 BRA `(.L_x_79) ;  /* 0x00000000009c8947 */ /* 0x000fea0003800000 */
        /* <DEDUP_REMOVED lines=16> */
.L_x_114:
[----:B------:R-:W-:Y:S05]  /*0e30*/  BSYNC.RECONVERGENT B1 ;  /* 0x0000000000017941 */ /* 0x000fea0003800200 */
.L_x_113:
[----:B------:R-:W-:-:S07]  /*0e40*/  IMAD.IADD R12, R12, 0x1, R5 ;  /* 0x000000010c0c7824 */ /* 0x000fce00078e0205 */
.L_x_112:
[----:B------:R-:W-:Y:S05]  /*0e50*/  BSYNC.RECONVERGENT B0 ;  /* 0x0000000000007941 */ /* 0x000fea0003800200 */
.L_x_111:
[----:B------:R-:W-:Y:S01]  /*0e60*/  VIADD R4, R16, 0x200 ;  /* 0x0000020010047836 */ /* 0x000fe20000000000 */
[----:B------:R-:W-:Y:S04]  /*0e70*/  BSSY.RECONVERGENT B0, `(.L_x_79) ;  /* 0x0000012000007945 */ /* 0x000fe80003800200 */
[----:B------:R-:W-:-:S04]  /*0e80*/  ISETP.GT.AND P0, PT, R4, R15, PT ;  /* 0x0000000f0400720c */ /* 0x000fc80003f04270 */
[----:B------:R-:W-:-:S13]  /*0e90*/  ISETP.EQ.OR P0, PT, R21, 0x2, P0 ;  /* 0x000000021500780c */ /* 0x000fda0000702670 */
        /* <DEDUP_REMOVED lines=13> */
.L_x_117:
[----:B------:R-:W-:Y:S05]  /*0f70*/  BSYNC.RECONVERGENT B1 ;  /* 0x0000000000017941 */ /* 0x000fea0003800200 */
.L_x_116:
[----:B------:R-:W-:-:S07]  /*0f80*/  IMAD.IADD R12, R12, 0x1, R5 ;  /* 0x000000010c0c7824 */ /* 0x000fce00078e0205 */
.L_x_115:
[----:B------:R-:W-:Y:S05]  /*0f90*/  BSYNC.RECONVERGENT B0 ;  /* 0x0000000000007941 */ /* 0x000fea0003800200 */
.L_x_79:
[----:B------:R-:W-:-:S13]  /*0fa0*/  ISETP.NE.AND P0, PT, R9, R13, PT ;  /* 0x0000000d0900720c */ /* 0x000fda0003f05270 */
[----:B------:R-:W-:Y:S05]  /*0fb0*/  @!P0 BRA `(.L_x_118) ;  /* 0x0000001400688947 */ /* 0x000fea0003800000 */
[----:B------:R-:W-:Y:S01]  /*0fc0*/  VIADD R9, R9, 0x1 ;  /* 0x0000000109097836 */ /* 0x000fe20000000000 */
[----:B------:R-:W-:Y:S06]  /*0fd0*/  BRA `(.L_x_119) ;  /* 0xfffffff000a47947 */ /* 0x000fec000383ffff */
.L_x_78:
[----:B0-----:R-:W-:Y:S02]  /*0fe0*/  VIADD R2, R13, 0x1 ;  /* 0x000000010d027836 */ /* 0x001fe40000000000 */
[----:B------:R-:W-:-:S03]  /*0ff0*/  IMAD.MOV.U32 R12, RZ, RZ, RZ ;  /* 0x000000ffff0c7224 */ /* 0x000fc600078e00ff */
[----:B------:R-:W-:-:S05]  /*1000*/  I2FP.F32.U32 R2, R2 ;  /* 0x0000000200027245 */ /* 0x000fca0000201000 */
[----:B------:R-:W-:-:S04]  /*1010*/  FMUL R2, R2, 0.00390625 ;  /* 0x3b80000002027820 */ /* 0x000fc80000400000 */
[----:B------:R-:W0:Y:S02]  /*1020*/  F2I.CEIL.NTZ R11, R2 ;  /* 0x00000002000b7305 */ /* 0x000e24000020b100 */
[----:B0-----:R-:W-:-:S13]  /*1030*/  ISETP.GE.AND P0, PT, R11, 0x1, PT ;  /* 0x000000010b00780c */ /* 0x001fda0003f06270 */
[----:B------:R-:W-:Y:S05]  /*1040*/  @!P0 BRA `(.L_x_118) ;  /* 0x0000001400448947 */ /* 0x000fea0003800000 */
[----:B------:R-:W-:Y:S02]  /*1050*/  VIADD R8, R8, 0x8 ;  /* 0x0000000808087836 */ /* 0x000fe40000000000 */
[----:B------:R-:W-:Y:S02]  /*1060*/  IMAD.MOV.U32 R10, RZ, RZ, RZ ;  /* 0x000000ffff0a7224 */ /* 0x000fe400078e00ff */
[----:B------:R-:W-:Y:S01]  /*1070*/  IMAD.MOV.U32 R12, RZ, RZ, RZ ;  /* 0x000000ffff0c7224 */ /* 0x000fe200078e00ff */
[----:B------:R-:W-:Y:S01]  /*1080*/  LEA R9, R9, R8, 0x18 ;  /* 0x0000000809097211 */ /* 0x000fe200078ec0ff */
[----:B------:R-:W-:-:S07]  /*1090*/  IMAD.MOV.U32 R8, RZ, RZ, R13 ;  /* 0x000000ffff087224 */ /* 0x000fce00078e000d */
.L_x_177:
[----:B------:R-:W-:Y:S01]  /*10a0*/  ISETP.GE.AND P0, PT, R8, 0x100, PT ;  /* 0x000001000800780c */ /* 0x000fe20003f06270 */
[C---:B------:R-:W-:Y:S02]  /*10b0*/  IMAD R5, R10.reuse, 0x100, R14 ;  /* 0x000001000a057824 */ /* 0x040fe400078e020e */
[----:B------:R-:W-:Y:S02]  /*10c0*/  VIADD R10, R10, 0x1 ;  /* 0x000000010a0a7836 */ /* 0x000fe40000000000 */
[----:B0-----:R-:W-:-:S03]  /*10d0*/  IMAD R7, R14, 0x4, R9 ;  /* 0x000000040e077824 */ /* 0x001fc600078e0209 */
[----:B------:R-:W-:-:S05]  /*10e0*/  ISETP.NE.AND P1, PT, R10, R11, PT ;  /* 0x0000000b0a00720c */ /* 0x000fca0003f25270 */
[----:B------:R-:W-:Y:S08]  /*10f0*/  @!P0 BRA `(.L_x_120) ;  /* 0x0000000400648947 */ /* 0x000ff00003800000 */
[----:B------:R-:W-:Y:S01]  /*1100*/  ISETP.GT.AND P0, PT, R5, R13, PT ;  /* 0x0000000d0500720c */ /* 0x000fe20003f04270 */
[----:B------:R-:W-:-:S12]  /*1110*/  BSSY.RECONVERGENT B0, `(.L_x_121) ;  /* 0x000000b000007945 */ /* 0x000fd80003800200 */
[----:B------:R-:W-:Y:S05]  /*1120*/  @P0 BRA `(.L_x_122) ;  /* 0x0000000000240947 */ /* 0x000fea0003800000 */
[----:B------:R-:W0:Y:S01]  /*1130*/  S2UR UR5, SR_CgaCtaId ;  /* 0x00000000000579c3 */ /* 0x000e220000008800 */
[----:B------:R-:W-:-:S07]  /*1140*/  UMOV UR4, 0x400 ;  /* 0x0000040000047882 */ /* 0x000fce0000000000 */
[----:B------:R-:W1:Y:S01]  /*1150*/  LDC.64 R2, c[0x0][0x380] ;  /* 0x0000e000ff027b82 */ /* 0x000e620000000a00 */
[----:B0-----:R-:W-:-:S09]  /*1160*/  ULEA UR4, UR5, UR4, 0x18 ;  /* 0x0000000405047291 */ /* 0x001fd2000f8ec0ff */
[----:B------:R-:W0:Y:S02]  /*1170*/  LDS R4, [UR4] ;  /* 0x00000004ff047984 */ /* 0x000e240008000800 */
[----:B0-----:R-:W-:-:S04]  /*1180*/  IMAD.IADD R5, R5, 0x1, R4 ;  /* 0x0000000105057824 */ /* 0x001fc800078e0204 */
[----:B-1----:R-:W-:-:S06]  /*1190*/  IMAD.WIDE R2, R5, 0x4, R2 ;  /* 0x0000000405027825 */ /* 0x002fcc00078e0202 */
[----:B------:R-:W2:Y:S04]  /*11a0*/  LDG.E R2, desc[UR6][R2.64] ;  /* 0x0000000602027981 */ /* 0x000ea8000c1e1900 */
[----:B--2---:R0:W-:Y:S02]  /*11b0*/  STS [R7], R2 ;  /* 0x0000000207007388 */ /* 0x0041e40000000800 */
.L_x_122:
[----:B------:R-:W-:Y:S05]  /*11c0*/  BSYNC.RECONVERGENT B0 ;  /* 0x0000000000007941 */ /* 0x000fea0003800200 */
.L_x_121:
[----:B------:R-:W1:Y:S08]  /*11d0*/  S2UR UR5, SR_CgaCtaId ;  /* 0x00000000000579c3 */ /* 0x000e700000008800 */
[----:B------:R-:W-:Y:S06]  /*11e0*/  BAR.SYNC.DEFER_BLOCKING 0x0 ;  /* 0x0000000000007b1d */ /* 0x000fec0000010000 */
[----:B------:R-:W-:-:S02]  /*11f0*/  UMOV UR4, 0x400 ;  /* 0x0000040000047882 */ /* 0x000fc40000000000 */
[----:B-1----:R-:W-:-:S09]  /*1200*/  ULEA UR4, UR5, UR4, 0x18 ;  /* 0x0000000405047291 */ /* 0x002fd2000f8ec0ff */
[----:B0-----:R-:W0:Y:S02]  /*1210*/  LDS.128 R4, [UR4] ;  /* 0x00000004ff047984 */ /* 0x001e240008000c00 */
[----:B0-----:R-:W-:-:S13]  /*1220*/  ISETP.GT.AND P0, PT, R4, R5, PT ;  /* 0x000000050400720c */ /* 0x001fda0003f04270 */
[----:B------:R-:W-:Y:S05]  /*1230*/  @P0 BRA `(.L_x_123) ;  /* 0x0000000400080947 */ /* 0x000fea0003800000 */
[----:B------:R-:W0:Y:S02]  /*1240*/  LDS R7, [UR4+0x404] ;  /* 0x00040404ff077984 */ /* 0x000e240008000800 */
.L_x_133:
[----:B------:R-:W1:Y:S08]  /*1250*/  LDC.64 R2, c[0x0][0x380] ;  /* 0x0000e000ff027b82 */ /* 0x000e700000000a00 */
[----:B------:R-:W2:Y:S01]  /*1260*/  LDC.64 R18, c[0x0][0x388] ;  /* 0x0000e200ff127b82 */ /* 0x000ea20000000a00 */
[----:B-1----:R-:W-:-:S06]  /*1270*/  IMAD.WIDE R2, R4, 0x4, R2 ;  /* 0x0000000404027825 */ /* 0x002fcc00078e0202 */
[----:B------:R-:W2:Y:S02]  /*1280*/  LDG.E R3, desc[UR6][R2.64] ;  /* 0x0000000602037981 */ /* 0x000ea4000c1e1900 */
[----:B--2---:R-:W-:-:S05]  /*1290*/  IMAD.WIDE R18, R3, 0x4, R18 ;  /* 0x0000000403127825 */ /* 0x004fca00078e0212 */
[----:B------:R-:W2:Y:S04]  /*12a0*/  LDG.E R15, desc[UR6][R18.64] ;  /* 0x00000006120f7981 */ /* 0x000ea8000c1e1900 */
[----:B------:R-:W2:Y:S01]  /*12b0*/  LDG.E R20, desc[UR6][R18.64+0x4] ;  /* 0x0000040612147981 */ /* 0x000ea2000c1e1900 */
[C---:B------:R-:W-:Y:S01]  /*12c0*/  ISETP.NE.AND P2, PT, R4.reuse, R5, PT ;  /* 0x000000050400720c */ /* 0x040fe20003f45270 */
[----:B------:R-:W-:Y:S02]  /*12d0*/  VIADD R4, R4, 0x1 ;  /* 0x0000000104047836 */ /* 0x000fe40000000000 */
[----:B--2---:R-:W-:-:S05]  /*12e0*/  IMAD.IADD R16, R20, 0x1, -R15 ;  /* 0x0000000114107824 */ /* 0x004fca00078e0a0f */
[----:B------:R-:W-:-:S05]  /*12f0*/  I2FP.F32.S32 R16, R16 ;  /* 0x0000001000107245 */ /* 0x000fca0000201400 */
[----:B------:R-:W-:-:S06]  /*1300*/  FMUL R16, R16, 0.00390625 ;  /* 0x3b80000010107820 */ /* 0x000fcc0000400000 */
[----:B------:R-:W1:Y:S02]  /*1310*/  F2I.CEIL.NTZ R16, R16 ;  /* 0x0000001000107305 */ /* 0x000e64000020b100 */
[----:B-1----:R-:W-:-:S13]  /*1320*/  ISETP.GE.AND P0, PT, R16, 0x1, PT ;  /* 0x000000011000780c */ /* 0x002fda0003f06270 */
[----:B------:R-:W-:Y:S05]  /*1330*/  @!P0 BRA `(.L_x_124) ;  /* 0x0000000000c48947 */ /* 0x000fea0003800000 */
[----:B------:R-:W-:Y:S01]  /*1340*/  LOP3.LUT R18, RZ, R15, RZ, 0x33, !PT ;  /* 0x0000000fff127212 */ /* 0x000fe200078e33ff */
[----:B------:R-:W-:-:S04]  /*1350*/  IMAD.MOV.U32 R17, RZ, RZ, RZ ;  /* 0x000000ffff117224 */ /* 0x000fc800078e00ff */
[----:B------:R-:W-:-:S07]  /*1360*/  IMAD.IADD R18, R20, 0x1, R18 ;  /* 0x0000000114127824 */ /* 0x000fce00078e0212 */
.L_x_132:
[C---:B------:R-:W-:Y:S01]  /*1370*/  IMAD R19, R17.reuse, 0x100, R14 ;  /* 0x0000010011137824 */ /* 0x040fe200078e020e */
[----:B------:R-:W-:Y:S01]  /*1380*/  BSSY.RECONVERGENT B0, `(.L_x_125) ;  /* 0x000002a000007945 */ /* 0x000fe20003800200 */
[----:B------:R-:W-:-:S03]  /*1390*/  VIADD R17, R17, 0x1 ;  /* 0x0000000111117836 */ /* 0x000fc60000000000 */
[----:B------:R-:W-:Y:S02]  /*13a0*/  ISETP.GT.AND P0, PT, R19, R18, PT ;  /* 0x000000121300720c */ /* 0x000fe40003f04270 */
[----:B------:R-:W-:-:S11]  /*13b0*/  ISETP.NE.AND P3, PT, R17, R16, PT ;  /* 0x000000101100720c */ /* 0x000fd60003f65270 */
[----:B------:R-:W-:Y:S05]  /*13c0*/  @P0 BRA `(.L_x_126) ;  /* 0x0000000000940947 */ /* 0x000fea0003800000 */
[----:B------:R-:W1:Y:S01]  /*13d0*/  LDC.64 R2, c[0x0][0x380] ;  /* 0x0000e000ff027b82 */ /* 0x000e620000000a00 */
[----:B------:R-:W-:-:S04]  /*13e0*/  IMAD.IADD R19, R15, 0x1, R19 ;  /* 0x000000010f137824 */ /* 0x000fc800078e0213 */
[----:B-1----:R-:W-:-:S05]  /*13f0*/  IMAD.WIDE R2, R19, 0x4, R2 ;  /* 0x0000000413027825 */ /* 0x002fca00078e0202 */
[----:B------:R-:W0:Y:S01]  /*1400*/  LDG.E R20, desc[UR6][R2.64] ;  /* 0x0000000602147981 */ /* 0x000e22000c1e1900 */
[----:B------:R-:W-:Y:S01]  /*1410*/  BSSY.RECONVERGENT B1, `(.L_x_127) ;  /* 0x000001f000017945 */ /* 0x000fe20003800200 */
[----:B------:R-:W-:Y:S01]  /*1420*/  IMAD.MOV.U32 R19, RZ, RZ, RZ ;  /* 0x000000ffff137224 */ /* 0x000fe200078e00ff */
[----:B0-----:R-:W-:-:S04]  /*1430*/  ISETP.GT.AND P0, PT, R20, R7, PT ;  /* 0x000000071400720c */ /* 0x001fc80003f04270 */
[----:B------:R-:W-:-:S13]  /*1440*/  ISETP.LT.OR P0, PT, R20, R6, P0 ;  /* 0x000000061400720c */ /* 0x000fda0000701670 */
[----:B------:R-:W-:Y:S05]  /*1450*/  @P0 BRA `(.L_x_128) ;  /* 0x0000000000680947 */ /* 0x000fea0003800000 */
[----:B------:R-:W-:Y:S01]  /*1460*/  ISETP.NE.AND P0, PT, R20, R7, PT ;  /* 0x000000071400720c */ /* 0x000fe20003f05270 */
[----:B------:R-:W-:-:S03]  /*1470*/  IMAD.MOV.U32 R19, RZ, RZ, 0x1 ;  /* 0x00000001ff137424 */ /* 0x000fc600078e00ff */
[----:B------:R-:W-:-:S13]  /*1480*/  ISETP.EQ.OR P0, PT, R20, R6, !P0 ;  /* 0x000000061400720c */ /* 0x000fda0004702670 */
[----:B------:R-:W-:Y:S05]  /*1490*/  @P0 BRA `(.L_x_128) ;  /* 0x0000000000580947 */ /* 0x000fea0003800000 */
[----:B------:R-:W-:Y:S02]  /*14a0*/  IMAD.MOV.U32 R2, RZ, RZ, 0x1 ;  /* 0x00000001ff027424 */ /* 0x000fe400078e00ff */
[----:B------:R-:W-:-:S07]  /*14b0*/  IMAD.MOV.U32 R3, RZ, RZ, 0xfe ;  /* 0x000000feff037424 */ /* 0x000fce00078e00ff */
.L_x_131:
[----:B------:R-:W-:Y:S01]  /*14c0*/  IMAD.IADD R19, R2, 0x1, R3 ;  /* 0x0000000102137824 */ /* 0x000fe200078e0203 */
[----:B------:R-:W-:Y:S04]  /*14d0*/  BSSY.RELIABLE B2, `(.L_x_129) ;  /* 0x000000f000027945 */ /* 0x000fe80003800100 */
[----:B------:R-:W-:-:S04]  /*14e0*/  LEA.HI R19, R19, R19, RZ, 0x1 ;  /* 0x0000001313137211 */ /* 0x000fc800078f08ff */
[----:B------:R-:W-:-:S05]  /*14f0*/  SHF.R.S32.HI R22, RZ, 0x1, R19 ;  /* 0x00000001ff167819 */ /* 0x000fca0000011413 */
[----:B------:R-:W-:-:S06]  /*1500*/  IMAD R19, R22, 0x4, R9 ;  /* 0x0000000416137824 */ /* 0x000fcc00078e0209 */
        /* <DEDUP_REMOVED lines=11> */
.L_x_130:
[----:B------:R-:W-:Y:S05]  /*15c0*/  BSYNC.RELIABLE B2 ;  /* 0x0000000000027941 */ /* 0x000fea0003800100 */
.L_x_129:
[----:B------:R-:W-:-:S13]  /*15d0*/  ISETP.GT.AND P0, PT, R2, R3, PT ;  /* 0x000000030200720c */ /* 0x000fda0003f04270 */
[----:B------:R-:W-:Y:S05]  /*15e0*/  @!P0 BRA `(.L_x_131) ;  /* 0xfffffffc00b48947 */ /* 0x000fea000383ffff */
[----:B------:R-:W-:-:S07]  /*15f0*/  IMAD.MOV.U32 R19, RZ, RZ, RZ ;  /* 0x000000ffff137224 */ /* 0x000fce00078e00ff */
.L_x_128:
[----:B------:R-:W-:Y:S05]  /*1600*/  BSYNC.RECONVERGENT B1 ;  /* 0x0000000000017941 */ /* 0x000fea0003800200 */
.L_x_127:
[----:B------:R-:W-:-:S07]  /*1610*/  IMAD.IADD R12, R12, 0x1, R19 ;  /* 0x000000010c0c7824 */ /* 0x000fce00078e0213 */
.L_x_126:
[----:B------:R-:W-:Y:S05]  /*1620*/  BSYNC.RECONVERGENT B0 ;  /* 0x0000000000007941 */ /* 0x000fea0003800200 */
.L_x_125:
[----:B------:R-:W-:Y:S05]  /*1630*/  WARPSYNC.ALL ;  /* 0x0000000000007948 */ /* 0x000fea0003800000 */
[----:B------:R-:W-:Y:S05]  /*1640*/  @P3 BRA `(.L_x_132) ;  /* 0xfffffffc00483947 */ /* 0x000fea000383ffff */
.L_x_124:
[----:B------:R-:W-:Y:S05]  /*1650*/  @P2 BRA `(.L_x_133) ;  /* 0xfffffff800fc2947 */ /* 0x000fea000383ffff */
.L_x_123:
[----:B------:R-:W-:Y:S01]  /*1660*/  BAR.SYNC.DEFER_BLOCKING 0x0 ;  /* 0x0000000000007b1d */ /* 0x000fe20000010000 */
[----:B------:R-:W-:-:S05]  /*1670*/  VIADD R8, R8, 0xffffff00 ;  /* 0xffffff0008087836 */ /* 0x000fca0000000000 */
[----:B------:R-:W-:Y:S05]  /*1680*/  BRA `(.L_x_134) ;  /* 0x0000000c00b07947 */ /* 0x000fea0003800000 */
.L_x_120:
        /* <DEDUP_REMOVED lines=12> */
.L_x_136:
[----:B------:R-:W-:Y:S05]  /*1750*/  BSYNC.RECONVERGENT B0 ;  /* 0x0000000000007941 */ /* 0x000fea0003800200 */
.L_x_135:
[----:B------:R-:W1:Y:S08]  /*1760*/  S2UR UR5, SR_CgaCtaId ;  /* 0x00000000000579c3 */ /* 0x000e700000008800 */
[----:B------:R-:W-:Y:S06]  /*1770*/  BAR.SYNC.DEFER_BLOCKING 0x0 ;  /* 0x0000000000007b1d */ /* 0x000fec0000010000 */
[----:B------:R-:W-:-:S02]  /*1780*/  UMOV UR4, 0x400 ;  /* 0x0000040000047882 */ /* 0x000fc40000000000 */
[----:B-1----:R-:W-:-:S09]  /*1790*/  ULEA UR4, UR5, UR4, 0x18 ;  /* 0x0000000405047291 */ /* 0x002fd2000f8ec0ff */
[----:B0-----:R-:W0:Y:S02]  /*17a0*/  LDS.128 R4, [UR4] ;  /* 0x00000004ff047984 */ /* 0x001e240008000c00 */
[----:B0-----:R-:W-:-:S13]  /*17b0*/  ISETP.GT.AND P0, PT, R4, R5, PT ;  /* 0x000000050400720c */ /* 0x001fda0003f04270 */
[----:B------:R-:W-:Y:S05]  /*17c0*/  @P0 BRA `(.L_x_134) ;  /* 0x0000000c00600947 */ /* 0x000fea0003800000 */
[C---:B------:R-:W-:Y:S02]  /*17d0*/  IMAD R7, R8.reuse, 0x4, R9 ;  /* 0x0000000408077824 */ /* 0x040fe400078e0209 */
[----:B------:R-:W-:-:S07]  /*17e0*/  VIADD R15, R8, 0xffffffff ;  /* 0xffffffff080f7836 */ /* 0x000fce0000000000 */
.L_x_176:
[----:B------:R-:W0:Y:S08]  /*17f0*/  LDC.64 R2, c[0x0][0x380] ;  /* 0x0000e000ff027b82 */ /* 0x000e300000000a00 */
[----:B------:R-:W1:Y:S01]  /*1800*/  LDC.64 R18, c[0x0][0x388] ;  /* 0x0000e200ff127b82 */ /* 0x000e620000000a00 */
[----:B0-----:R-:W-:-:S06]  /*1810*/  IMAD.WIDE R16, R4, 0x4, R2 ;  /* 0x0000000404107825 */ /* 0x001fcc00078e0202 */
[----:B------:R-:W1:Y:S02]  /*1820*/  LDG.E R17, desc[UR6][R16.64] ;  /* 0x0000000610117981 */ /* 0x000e64000c1e1900 */
[----:B-1----:R-:W-:-:S05]  /*1830*/  IMAD.WIDE R18, R17, 0x4, R18 ;  /* 0x0000000411127825 */ /* 0x002fca00078e0212 */
[----:B------:R-:W2:Y:S04]  /*1840*/  LDG.E R21, desc[UR6][R18.64] ;  /* 0x0000000612157981 */ /* 0x000ea8000c1e1900 */
[----:B------:R-:W3:Y:S01]  /*1850*/  LDG.E R20, desc[UR6][R18.64+0x4] ;  /* 0x0000040612147981 */ /* 0x000ee2000c1e1900 */
[C---:B------:R-:W-:Y:S01]  /*1860*/  ISETP.NE.AND P2, PT, R4.reuse, R5, PT ;  /* 0x000000050400720c */ /* 0x040fe20003f45270 */
[----:B------:R-:W-:Y:S01]  /*1870*/  VIADD R4, R4, 0x1 ;  /* 0x0000000104047836 */ /* 0x000fe20000000000 */
        /* <DEDUP_REMOVED lines=8> */
[----:B------:R-:W-:-:S13]  /*1900*/  ISETP.GE.AND P0, PT, R8, 0x2, PT ;  /* 0x000000020800780c */ /* 0x000fda0003f06270 */
[----:B------:R-:W-:Y:S05]  /*1910*/  @!P0 BRA `(.L_x_138) ;  /* 0x0000000000c88947 */ /* 0x000fea0003800000 */
[----:B------:R-:W-:-:S07]  /*1920*/  IMAD.MOV.U32 R17, RZ, RZ, RZ ;  /* 0x000000ffff117224 */ /* 0x000fce00078e00ff */
.L_x_146:
        /* <DEDUP_REMOVED lines=9> */
[----:B------:R-:W2:Y:S01]  /*19c0*/  LDG.E R23, desc[UR6][R2.64] ;  /* 0x0000000602177981 */ /* 0x000ea2000c1e1900 */
[----:B------:R-:W-:Y:S01]  /*19d0*/  BSSY.RECONVERGENT B1, `(.L_x_141) ;  /* 0x0000021000017945 */ /* 0x000fe20003800200 */
[----:B------:R-:W-:Y:S01]  /*19e0*/  IMAD.MOV.U32 R19, RZ, RZ, RZ ;  /* 0x000000ffff137224 */ /* 0x000fe200078e00ff */
[----:B--2---:R-:W-:-:S13]  /*19f0*/  ISETP.GE.AND P0, PT, R23, R6, PT ;  /* 0x000000061700720c */ /* 0x004fda0003f06270 */
        /* <DEDUP_REMOVED lines=10> */
.L_x_145:
        /* <DEDUP_REMOVED lines=16> */
.L_x_144:
[----:B------:R-:W-:Y:S05]  /*1ba0*/  BSYNC.RELIABLE B2 ;  /* 0x0000000000027941 */ /* 0x000fea0003800100 */
.L_x_143:
[----:B------:R-:W-:-:S13]  /*1bb0*/  ISETP.GT.AND P0, PT, R2, R3, PT ;  /* 0x000000030200720c */ /* 0x000fda0003f04270 */
[----:B------:R-:W-:Y:S05]  /*1bc0*/  @!P0 BRA `(.L_x_145) ;  /* 0xfffffffc00b48947 */ /* 0x000fea000383ffff */
[----:B------:R-:W-:-:S07]  /*1bd0*/  IMAD.MOV.U32 R19, RZ, RZ, RZ ;  /* 0x000000ffff137224 */ /* 0x000fce00078e00ff */
.L_x_142:
[----:B------:R-:W-:Y:S05]  /*1be0*/  BSYNC.RECONVERGENT B1 ;  /* 0x0000000000017941 */ /* 0x000fea0003800200 */
.L_x_141:
[----:B------:R-:W-:-:S07]  /*1bf0*/  IMAD.IADD R12, R12, 0x1, R19 ;  /* 0x000000010c0c7824 */ /* 0x000fce00078e0213 */
.L_x_140:
[----:B------:R-:W-:Y:S05]  /*1c00*/  BSYNC.RECONVERGENT B0 ;  /* 0x0000000000007941 */ /* 0x000fea0003800200 */
.L_x_139:
[----:B------:R-:W-:Y:S05]  /*1c10*/  WARPSYNC.ALL ;  /* 0x0000000000007948 */ /* 0x000fea0003800000 */
[----:B------:R-:W-:Y:S05]  /*1c20*/  @P3 BRA `(.L_x_146) ;  /* 0xfffffffc00403947 */ /* 0x000fea000383ffff */
[----:B------:R-:W-:Y:S05]  /*1c30*/  BRA `(.L_x_137) ;  /* 0x0000000800407947 */ /* 0x000fea0003800000 */
.L_x_138:
[C---:B------:R-:W-:Y:S01]  /*1c40*/  ISETP.GE.U32.AND P0, PT, R22.reuse, 0x4, PT ;  /* 0x000000041600780c */ /* 0x040fe20003f06070 */
[----:B------:R-:W-:Y:S01]  /*1c50*/  IMAD.MOV.U32 R19, RZ, RZ, RZ ;  /* 0x000000ffff137224 */ /* 0x000fe200078e00ff */
[----:B------:R-:W-:-:S11]  /*1c60*/  LOP3.LUT R23, R22, 0x3, RZ, 0xc0, !PT ;  /* 0x0000000316177812 */ /* 0x000fd600078ec0ff */
[----:B------:R-:W-:Y:S05]  /*1c70*/  @!P0 BRA `(.L_x_147) ;  /* 0x0000000400308947 */ /* 0x000fea0003800000 */
[----:B------:R-:W0:Y:S01]  /*1c80*/  LDC.64 R2, c[0x0][0x380] ;  /* 0x0000e000ff027b82 */ /* 0x000e220000000a00 */
[----:B------:R-:W-:Y:S01]  /*1c90*/  LOP3.LUT R19, R22, 0x7ffffffc, RZ, 0xc0, !PT ;  /* 0x7ffffffc16137812 */ /* 0x000fe200078ec0ff */
[----:B------:R-:W-:-:S07]  /*1ca0*/  IMAD.MOV.U32 R18, RZ, RZ, RZ ;  /* 0x000000ffff127224 */ /* 0x000fce00078e00ff */
.L_x_164:
        /* <DEDUP_REMOVED lines=8> */
[----:B------:R-:W2:Y:S01]  /*1d30*/  LDG.E R27, desc[UR6][R16.64] ;  /* 0x00000006101b7981 */ /* 0x000ea2000c1e1900 */
[----:B------:R-:W-:Y:S01]  /*1d40*/  BSSY.RECONVERGENT B1, `(.L_x_150) ;  /* 0x0000009000017945 */ /* 0x000fe20003800200 */
[----:B------:R-:W-:Y:S01]  /*1d50*/  IMAD.MOV.U32 R25, RZ, RZ, RZ ;  /* 0x000000ffff197224 */ /* 0x000fe200078e00ff */
[----:B--2---:R-:W-:-:S13]  /*1d60*/  ISETP.GE.AND P0, PT, R27, R6, PT ;  /* 0x000000061b00720c */ /* 0x004fda0003f06270 */
[----:B------:R-:W-:Y:S05]  /*1d70*/  @!P0 BRA `(.L_x_151) ;  /* 0x0000000000148947 */ /* 0x000fea0003800000 */
[----:B------:R-:W0:Y:S02]  /*1d80*/  LDS R24, [R7] ;  /* 0x0000000007187984 */ /* 0x000e240000000800 */
[----:B0-----:R-:W-:-:S13]  /*1d90*/  ISETP.GT.AND P4, PT, R27, R24, PT ;  /* 0x000000181b00720c */ /* 0x001fda0003f84270 */
[----:B------:R-:W-:-:S04]  /*1da0*/  @!P4 ISETP.NE.AND P0, PT, R27, R24, PT ;  /* 0x000000181b00c20c */ /* 0x000fc80003f05270 */
[----:B------:R-:W-:-:S04]  /*1db0*/  @!P4 ISETP.EQ.OR P0, PT, R27, R6, !P0 ;  /* 0x000000061b00c20c */ /* 0x000fc80004702670 */
[----:B------:R-:W-:-:S09]  /*1dc0*/  @!P4 SEL R25, RZ, 0x1, !P0 ;  /* 0x00000001ff19c807 */ /* 0x000fd20004000000 */
.L_x_151:
[----:B------:R-:W-:Y:S05]  /*1dd0*/  BSYNC.RECONVERGENT B1 ;  /* 0x0000000000017941 */ /* 0x000fea0003800200 */
.L_x_150:
[----:B------:R-:W-:-:S07]  /*1de0*/  IMAD.IADD R12, R12, 0x1, R25 ;  /* 0x000000010c0c7824 */ /* 0x000fce00078e0219 */
.L_x_149:
[----:B------:R-:W-:Y:S05]  /*1df0*/  BSYNC.RECONVERGENT B0 ;  /* 0x0000000000007941 */ /* 0x000fea0003800200 */
.L_x_148:
[----:B------:R-:W-:Y:S01]  /*1e00*/  VIADD R25, R22, 0x100 ;  /* 0x0000010016197836 */ /* 0x000fe20000000000 */
[----:B------:R-:W-:Y:S04]  /*1e10*/  BSSY.RECONVERGENT B0, `(.L_x_152) ;  /* 0x000000f000007945 */ /* 0x000fe80003800200 */
[----:B------:R-:W-:-:S13]  /*1e20*/  ISETP.GT.AND P0, PT, R25, R20, PT ;  /* 0x000000141900720c */ /* 0x000fda0003f04270 */
        /* <DEDUP_REMOVED lines=11> */
.L_x_155:
[----:B------:R-:W-:Y:S05]  /*1ee0*/  BSYNC.RECONVERGENT B1 ;  /* 0x0000000000017941 */ /* 0x000fea0003800200 */
.L_x_154:
[----:B------:R-:W-:-:S07]  /*1ef0*/  IMAD.IADD R12, R12, 0x1, R25 ;  /* 0x000000010c0c7824 */ /* 0x000fce00078e0219 */
.L_x_153:
[----:B------:R-:W-:Y:S05]  /*1f00*/  BSYNC.RECONVERGENT B0 ;  /* 0x0000000000007941 */ /* 0x000fea0003800200 */
.L_x_152:
        /* <DEDUP_REMOVED lines=14> */
.L_x_159:
[----:B------:R-:W-:Y:S05]  /*1ff0*/  BSYNC.RECONVERGENT B1 ;  /* 0x0000000000017941 */ /* 0x000fea0003800200 */
.L_x_158:
[----:B------:R-:W-:-:S07]  /*2000*/  IMAD.IADD R12, R12, 0x1, R25 ;  /* 0x000000010c0c7824 */ /* 0x000fce00078e0219 */
.L_x_157:
[----:B------:R-:W-:Y:S05]  /*2010*/  BSYNC.RECONVERGENT B0 ;  /* 0x0000000000007941 */ /* 0x000fea0003800200 */
.L_x_156:
        /* <DEDUP_REMOVED lines=14> */
.L_x_163:
[----:B------:R-:W-:Y:S05]  /*2100*/  BSYNC.RECONVERGENT B1 ;  /* 0x0000000000017941 */ /* 0x000fea0003800200 */
.L_x_162:
[----:B------:R-:W-:-:S07]  /*2110*/  IMAD.IADD R12, R12, 0x1, R25 ;  /* 0x000000010c0c7824 */ /* 0x000fce00078e0219 */
.L_x_161:
[----:B------:R-:W-:Y:S05]  /*2120*/  BSYNC.RECONVERGENT B0 ;  /* 0x0000000000007941 */ /* 0x000fea0003800200 */
.L_x_160:
[----:B------:R-:W-:Y:S05]  /*2130*/  @P3 BRA `(.L_x_164) ;  /* 0xfffffff800dc3947 */ /* 0x000fea000383ffff */
.L_x_147:
[----:B------:R-:W-:-:S13]  /*2140*/  ISETP.NE.AND P0, PT, R23, RZ, PT ;  /* 0x000000ff1700720c */ /* 0x000fda0003f05270 */
[----:B------:R-:W-:Y:S05]  /*2150*/  @!P0 BRA `(.L_x_137) ;  /* 0x0000000000f88947 */ /* 0x000fea0003800000 */
[----:B------:R-:W-:Y:S01]  /*2160*/  IMAD R19, R19, 0x100, R14 ;  /* 0x0000010013137824 */ /* 0x000fe200078e020e */
[----:B------:R-:W-:Y:S03]  /*2170*/  BSSY.RECONVERGENT B0, `(.L_x_165) ;  /* 0x0000013000007945 */ /* 0x000fe60003800200 */
[----:B------:R-:W-:Y:S01]  /*2180*/  IMAD.IADD R21, R21, 0x1, R19 ;  /* 0x0000000115157824 */ /* 0x000fe200078e0213 */
[----:B------:R-:W-:-:S03]  /*2190*/  ISETP.GT.AND P0, PT, R19, R20, PT ;  /* 0x000000141300720c */ /* 0x000fc60003f04270 */
[----:B------:R-:W-:-:S10]  /*21a0*/  IMAD.WIDE R2, R21, 0x4, R2 ;  /* 0x0000000415027825 */ /* 0x000fd400078e0202 */
        /* <DEDUP_REMOVED lines=13> */
.L_x_168:
[----:B------:R-:W-:Y:S05]  /*2280*/  BSYNC.RECONVERGENT B1 ;  /* 0x0000000000017941 */ /* 0x000fea0003800200 */
.L_x_167:
[----:B------:R-:W-:-:S07]  /*2290*/  IMAD.IADD R12, R12, 0x1, R17 ;  /* 0x000000010c0c7824 */ /* 0x000fce00078e0211 */
.L_x_166:
[----:B------:R-:W-:Y:S05]  /*22a0*/  BSYNC.RECONVERGENT B0 ;  /* 0x0000000000007941 */ /* 0x000fea0003800200 */
.L_x_165:
[----:B------:R-:W-:-:S13]  /*22b0*/  ISETP.NE.AND P0, PT, R23, 0x1, PT ;  /* 0x000000011700780c */ /* 0x000fda0003f05270 */
[----:B------:R-:W-:Y:S05]  /*22c0*/  @!P0 BRA `(.L_x_137) ;  /* 0x00000000009c8947 */ /* 0x000fea0003800000 */
        /* <DEDUP_REMOVED lines=16> */
.L_x_172:
[----:B------:R-:W-:Y:S05]  /*23d0*/  BSYNC.RECONVERGENT B1 ;  /* 0x0000000000017941 */ /* 0x000fea0003800200 */
.L_x_171:
[----:B------:R-:W-:-:S07]  /*23e0*/  IMAD.IADD R12, R12, 0x1, R17 ;  /* 0x000000010c0c7824 */ /* 0x000fce00078e0211 */
.L_x_170:
[----:B------:R-:W-:Y:S05]  /*23f0*/  BSYNC.RECONVERGENT B0 ;  /* 0x0000000000007941 */ /* 0x000fea0003800200 */
.L_x_169:
[----:B------:R-:W-:Y:S01]  /*2400*/  VIADD R17, R19, 0x200 ;  /* 0x0000020013117836 */ /* 0x000fe20000000000 */
[----:B------:R-:W-:Y:S04]  /*2410*/  BSSY.RECONVERGENT B0, `(.L_x_137) ;  /* 0x0000012000007945 */ /* 0x000fe80003800200 */
[----:B------:R-:W-:-:S04]  /*2420*/  ISETP.GT.AND P0, PT, R17, R20, PT ;  /* 0x000000141100720c */ /* 0x000fc80003f04270 */
[----:B------:R-:W-:-:S13]  /*2430*/  ISETP.EQ.OR P0, PT, R23, 0x2, P0 ;  /* 0x000000021700780c */ /* 0x000fda0000702670 */
        /* <DEDUP_REMOVED lines=13> */
.L_x_175:
[----:B------:R-:W-:Y:S05]  /*2510*/  BSYNC.RECONVERGENT B1 ;  /* 0x0000000000017941 */ /* 0x000fea0003800200 */
.L_x_174:
[----:B------:R-:W-:-:S07]  /*2520*/  IMAD.IADD R12, R12, 0x1, R17 ;  /* 0x000000010c0c7824 */ /* 0x000fce00078e0211 */
.L_x_173:
[----:B------:R-:W-:Y:S05]  /*2530*/  BSYNC.RECONVERGENT B0 ;  /* 0x0000000000007941 */ /* 0x000fea0003800200 */
.L_x_137:
[----:B------:R-:W-:Y:S05]  /*2540*/  @P2 BRA `(.L_x_176) ;  /* 0xfffffff000a82947 */ /* 0x000fea000383ffff */
.L_x_134:
[----:B------:R-:W-:Y:S05]  /*2550*/  @P1 BRA `(.L_x_177) ;  /* 0xffffffe800d01947 */ /* 0x000fea000383ffff */
.L_x_118:
[----:B------:R-:W2:Y:S01]  /*2560*/  S2UR UR8, SR_CgaCtaId ;  /* 0x00000000000879c3 */ /* 0x000ea20000008800 */
[----:B------:R-:W-:Y:S01]  /*2570*/  UMOV UR5, 0x400 ;  /* 0x0000040000057882 */ /* 0x000fe20000000000 */
[----:B------:R-:W-:Y:S01]  /*2580*/  SHF.R.S32.HI R13, RZ, 0x1f, R12 ;  /* 0x0000001fff0d7819 */ /* 0x000fe2000001140c */
[----:B------:R-:W-:Y:S01]  /*2590*/  UIADD3 UR4, UPT, UPT, UR5, 0x408, URZ ;  /* 0x0000040805047890 */ /* 0x000fe2000fffe0ff */
[----:B------:R-:W-:-:S03]  /*25a0*/  ISETP.NE.AND P0, PT, R14, RZ, PT ;  /* 0x000000ff0e00720c */ /* 0x000fc60003f05270 */
[----:B--2---:R-:W-:-:S06]  /*25b0*/  ULEA UR4, UR8, UR4, 0x18 ;  /* 0x0000000408047291 */ /* 0x004fcc000f8ec0ff */
[----:B------:R-:W-:-:S05]  /*25c0*/  LEA R3, R14, UR4, 0x3 ;  /* 0x000000040e037c11 */ /* 0x000fca000f8e18ff */
[----:B------:R2:W-:Y:S01]  /*25d0*/  STS.64 [R3], R12 ;  /* 0x0000000c03007388 */ /* 0x0005e20000000a00 */
[----:B------:R-:W-:Y:S06]  /*25e0*/  BAR.SYNC.DEFER_BLOCKING 0x0 ;  /* 0x0000000000007b1d */ /* 0x000fec0000010000 */
[----:B------:R-:W-:Y:S05]  /*25f0*/  @P0 EXIT ;  /* 0x000000000000094d */ /* 0x000fea0003800000 */
[----:B------:R-:W-:-:S09]  /*2600*/  ULEA UR4, UR8, UR5, 0x18 ;  /* 0x0000000508047291 */ /* 0x000fd2000f8ec0ff */
[----:B--2---:R-:W-:Y:S04]  /*2610*/  LDS.64 R2, [UR4+0x408] ;  /* 0x00040804ff027984 */ /* 0x004fe80008000a00 */
[----:B01----:R-:W0:Y:S04]  /*2620*/  LDS.128 R4, [UR4+0x410] ;  /* 0x00041004ff047984 */ /* 0x003e280008000c00 */
[----:B------:R-:W1:Y:S04]  /*2630*/  LDS.128 R20, [UR4+0x420] ;  /* 0x00042004ff147984 */ /* 0x000e680008000c00 */
[----:B------:R-:W2:Y:S04]  /*2640*/  LDS.128 R16, [UR4+0x430] ;  /* 0x00043004ff107984 */ /* 0x000ea80008000c00 */
[----:B------:R-:W3:Y:S04]  /*2650*/  LDS.128 R8, [UR4+0x440] ;  /* 0x00044004ff087984 */ /* 0x000ee80008000c00 */
[----:B------:R-:W4:Y:S01]  /*2660*/  LDS.128 R12, [UR4+0x450] ;  /* 0x00045004ff0c7984 */ /* 0x000f220008000c00 */
[----:B0-----:R-:W-:-:S04]  /*2670*/  IADD3 R25, P0, P1, R6, R4, R2 ;  /* 0x0000000406197210 */ /* 0x001fc8000791e002 */
[----:B------:R-:W-:Y:S02]  /*2680*/  IADD3.X R27, PT, PT, R7, R5, R3, P0, P1 ;  /* 0x00000005071b7210 */ /* 0x000fe400007e2403 */
[----:B------:R-:W0:Y:S01]  /*2690*/  LDS.128 R4, [UR4+0x460] ;  /* 0x00046004ff047984 */ /* 0x000e220008000c00 */
[----:B-1----:R-:W-:-:S03]  /*26a0*/  IADD3 R25, P0, P1, R22, R20, R25 ;  /* 0x0000001416197210 */ /* 0x002fc6000791e019 */
[----:B------:R-:W-:Y:S01]  /*26b0*/  LDS.64 R2, [UR4+0xc00] ;  /* 0x000c0004ff027984 */ /* 0x000fe20008000a00 */
[----:B------:R-:W-:Y:S02]  /*26c0*/  IADD3.X R27, PT, PT, R23, R21, R27, P0, P1 ;  /* 0x00000015171b7210 */ /* 0x000fe400007e241b */
[----:B--2---:R-:W-:Y:S01]  /*26d0*/  IADD3 R25, P0, P1, R18, R16, R25 ;  /* 0x0000001012197210 */ /* 0x004fe2000791e019 */
[----:B------:R-:W1:Y:S03]  /*26e0*/  LDS.128 R20, [UR4+0x470] ;  /* 0x00047004ff147984 */ /* 0x000e660008000c00 */
[----:B------:R-:W-:Y:S02]  /*26f0*/  IADD3.X R27, PT, PT, R19, R17, R27, P0, P1 ;  /* 0x00000011131b7210 */ /* 0x000fe400007e241b */
[----:B------:R-:W2:Y:S01]  /*2700*/  LDS.128 R16, [UR4+0x480] ;  /* 0x00048004ff107984 */ /* 0x000ea20008000c00 */
[----:B---3--:R-:W-:-:S04]  /*2710*/  IADD3 R25, P0, P1, R10, R8, R25 ;  /* 0x000000080a197210 */ /* 0x008fc8000791e019 */
[----:B------:R-:W-:Y:S02]  /*2720*/  IADD3.X R27, PT, PT, R11, R9, R27, P0, P1 ;  /* 0x000000090b1b7210 */ /* 0x000fe400007e241b */
[----:B------:R-:W3:Y:S01]  /*2730*/  LDS.128 R8, [UR4+0x490] ;  /* 0x00049004ff087984 */ /* 0x000ee20008000c00 */
[----:B----4-:R-:W-:-:S04]  /*2740*/  IADD3 R25, P0, P1, R14, R12, R25 ;  /* 0x0000000c0e197210 */ /* 0x010fc8000791e019 */
[----:B------:R-:W-:Y:S02]  /*2750*/  IADD3.X R27, PT, PT, R15, R13, R27, P0, P1 ;  /* 0x0000000d0f1b7210 */ /* 0x000fe400007e241b */
[----:B------:R-:W4:Y:S01]  /*2760*/  LDS.128 R12, [UR4+0x4a0] ;  /* 0x0004a004ff0c7984 */ /* 0x000f220008000c00 */
[----:B0-----:R-:W-:-:S04]  /*2770*/  IADD3 R25, P0, P1, R6, R4, R25 ;  /* 0x0000000406197210 */ /* 0x001fc8000791e019 */
[----:B------:R-:W-:Y:S02]  /*2780*/  IADD3.X R27, PT, PT, R7, R5, R27, P0, P1 ;  /* 0x00000005071b7210 */ /* 0x000fe400007e241b */
[----:B------:R-:W0:Y:S01]  /*2790*/  LDS.128 R4, [UR4+0x4b0] ;  /* 0x0004b004ff047984 */ /* 0x000e220008000c00 */
[----:B-1----:R-:W-:-:S04]  /*27a0*/  IADD3 R25, P0, P1, R22, R20, R25 ;  /* 0x0000001416197210 */ /* 0x002fc8000791e019 */
[----:B------:R-:W-:Y:S02]  /*27b0*/  IADD3.X R27, PT, PT, R23, R21, R27, P0, P1 ;  /* 0x00000015171b7210 */ /* 0x000fe400007e241b */
[----:B------:R-:W1:Y:S01]  /*27c0*/  LDS.128 R20, [UR4+0x4c0] ;  /* 0x0004c004ff147984 */ /* 0x000e620008000c00 */
[----:B--2---:R-:W-:-:S04]  /*27d0*/  IADD3 R25, P0, P1, R18, R16, R25 ;  /* 0x0000001012197210 */ /* 0x004fc8000791e019 */
        /* <DEDUP_REMOVED lines=346> */
[----:B------:R-:W2:Y:S01]  /*3d80*/  LDC.64 R16, c[0x0][0x398] ;  /* 0x0000e600ff107b82 */ /* 0x000ea20000000a00 */
[----:B---3--:R-:W-:-:S04]  /*3d90*/  IADD3 R19, P0, P1, R10, R8, R25 ;  /* 0x000000080a137210 */ /* 0x008fc8000791e019 */
[----:B------:R-:W-:Y:S02]  /*3da0*/  IADD3.X R11, PT, PT, R11, R9, R27, P0, P1 ;  /* 0x000000090b0b7210 */ /* 0x000fe400007e241b */
[----:B----4-:R-:W-:-:S04]  /*3db0*/  IADD3 R9, P0, P1, R14, R12, R19 ;  /* 0x0000000c0e097210 */ /* 0x010fc8000791e013 */
[----:B------:R-:W-:Y:S01]  /*3dc0*/  IADD3.X R13, PT, PT, R15, R13, R11, P0, P1 ;  /* 0x0000000d0f0d7210 */ /* 0x000fe200007e240b */
[----:B--2---:R-:W-:Y:S01]  /*3dd0*/  IMAD.WIDE.U32 R16, R0, 0x8, R16 ;  /* 0x0000000800107825 */ /* 0x004fe200078e0010 */
[----:B0-----:R-:W-:-:S04]  /*3de0*/  IADD3 R9, P0, P1, R6, R4, R9 ;  /* 0x0000000406097210 */ /* 0x001fc8000791e009 */
[----:B------:R-:W-:Y:S02]  /*3df0*/  IADD3.X R7, PT, PT, R7, R5, R13, P0, P1 ;  /* 0x0000000507077210 */ /* 0x000fe400007e240d */
[----:B-1----:R-:W-:-:S04]  /*3e00*/  IADD3 R5, P0, P1, R22, R20, R9 ;  /* 0x0000001416057210 */ /* 0x002fc8000791e009 */
[----:B------:R-:W-:Y:S02]  /*3e10*/  IADD3.X R21, PT, PT, R23, R21, R7, P0, P1 ;  /* 0x0000001517157210 */ /* 0x000fe400007e2407 */
[----:B------:R-:W-:-:S05]  /*3e20*/  IADD3 R2, P0, PT, R2, R5, RZ ;  /* 0x0000000502027210 */ /* 0x000fca0007f1e0ff */
[----:B------:R-:W-:-:S05]  /*3e30*/  IMAD.X R3, R3, 0x1, R21, P0 ;  /* 0x0000000103037824 */ /* 0x000fca00000e0615 */
[----:B------:R-:W-:Y:S01]  /*3e40*/  STG.E.64 desc[UR6][R16.64], R2 ;  /* 0x0000000210007986 */ /* 0x000fe2000c101b06 */
[----:B------:R-:W-:Y:S05]  /*3e50*/  EXIT ;  /* 0x000000000000794d */ /* 0x000fea0003800000 */
.L_x_178:
        /* <DEDUP_REMOVED lines=10> */
.L_x_183:


//--------------------- .nv.shared._ZN3cub18CUB_300001_SM_10006detail6reduce28DeviceReduceSingleTileKernelINS2_10policy_hubIyjN4cuda3std3__44plusIvEEE10Policy1000EPySC_iS9_yyNS7_10__identityEEEvT0_T1_T2_T3_T4_T6_ --------------------------
	.section	.nv.shared._ZN3cub18CUB_300001_SM_10006detail6reduce28DeviceReduceSingleTileKernelINS2_10policy_hubIyjN4cuda3std3__44plusIvEEE10Policy1000EPySC_iS9_yyNS7_10__identityEEEvT0_T1_T2_T3_T4_T6_,"aw",@nobits
	.sectionflags	@""
	.align	8
.nv.shared._ZN3cub18CUB_300001_SM_10006detail6reduce28DeviceReduceSingleTileKernelINS2_10policy_hubIyjN4cuda3std3__44plusIvEEE10Policy1000EPySC_iS9_yyNS7_10__identityEEEvT0_T1_T2_T3_T4_T6_:
	.zero		1176


//--------------------- .nv.shared.reserved.0     --------------------------
	.section	.nv.shared.reserved.0,"aw",@nobits
	.weak		__nv_reservedSMEM_offset_0_alias
	.size		__nv_reservedSMEM_offset_0_alias, 0, 64
	.other		__nv_reservedSMEM_offset_0_alias,@"STO_CUDA_RESERVED_SHARED STV_DEFAULT"
__nv_reservedSMEM_offset_0_alias:
	.zero		0
	.zero		64


//--------------------- .nv.global                --------------------------
	.section	.nv.global,"aw",@nobits
.nv.global:
	.type		_ZN34_INTERNAL_c016ac0c_4_k_cu_bf5c300f6thrust24THRUST_300001_SM_1000_NS12placeholders2_5E,@object
	.size		_ZN34_INTERNAL_c016ac0c_4_k_cu_bf5c300f6thrust24THRUST_300001_SM_1000_NS12placeholders2_5E,(_ZN34_INTERNAL_c016ac0c_4_k_cu_bf5c300f4cuda3std3__45__cpo6cbeginE - _ZN34_INTERNAL_c016ac0c_4_k_cu_bf5c300f6thrust24THRUST_300001_SM_1000_NS12placeholders2_5E)
_ZN34_INTERNAL_c016ac0c_4_k_cu_bf5c300f6thrust24THRUST_300001_SM_1000_NS12placeholders2_5E:
	.zero		1
	.type		_ZN34_INTERNAL_c016ac0c_4_k_cu_bf5c300f4cuda3std3__45__cpo6cbeginE,@object
	.size		_ZN34_INTERNAL_c016ac0c_4_k_cu_bf5c300f4cuda3std3__45__cpo6cbeginE,(_ZN34_INTERNAL_c016ac0c_4_k_cu_bf5c300f4cuda3std6ranges3__45__cpo6cbeginE - _ZN34_INTERNAL_c016ac0c_4_k_cu_bf5c300f4cuda3std3__45__cpo6cbeginE)
_ZN34_INTERNAL_c016ac0c_4_k_cu_bf5c300f4cuda3std3__45__cpo6cbeginE:
	.zero		1
	.type		_ZN34_INTERNAL_c016ac0c_4_k_cu_bf5c300f4cuda3std6ranges3__45__cpo6cbeginE,@object
	.size		_ZN34_INTERNAL_c016ac0c_4_k_cu_bf5c300f4cuda3std6ranges3__45__cpo6cbeginE,(_ZN34_INTERNAL_c016ac0c_4_k_cu_bf5c300f4cuda3std3__48in_placeE - _ZN34_INTERNAL_c016ac0c_4_k_cu_bf5c300f4cuda3std6ranges3__45__cpo6cbeginE)
_ZN34_INTERNAL_c016ac0c_4_k_cu_bf5c300f4cuda3std6ranges3__45__cpo6cbeginE:
	.zero		1
	.type		_ZN34_INTERNAL_c016ac0c_4_k_cu_bf5c300f4cuda3std3__48in_placeE,@object
	.size		_ZN34_INTERNAL_c016ac0c_4_k_cu_bf5c300f4cuda3std3__48in_placeE,(_ZN34_INTERNAL_c016ac0c_4_k_cu_bf5c300f4cuda3std6ranges3__45__cpo4sizeE - _ZN34_INTERNAL_c016ac0c_4_k_cu_bf5c300f4cuda3std3__48in_placeE)
_ZN34_INTERNAL_c016ac0c_4_k_cu_bf5c300f4cuda3std3__48in_placeE:
	.zero		1
	.type		_ZN34_INTERNAL_c016ac0c_4_k_cu_bf5c300f4cuda3std6ranges3__45__cpo4sizeE,@object
	.size		_ZN34_INTERNAL_c016ac0c_4_k_cu_bf5c300f4cuda3std6ranges3__45__cpo4sizeE,(_ZN34_INTERNAL_c016ac0c_4_k_cu_bf5c300f6thrust24THRUST_300001_SM_1000_NS12placeholders2_9E - _ZN34_INTERNAL_c016ac0c_4_k_cu_bf5c300f4cuda3std6ranges3__45__cpo4sizeE)
_ZN34_INTERNAL_c016ac0c_4_k_cu_bf5c300f4cuda3std6ranges3__45__cpo4sizeE:
	.zero		1
	.type		_ZN34_INTERNAL_c016ac0c_4_k_cu_bf5c300f6thrust24THRUST_300001_SM_1000_NS12placeholders2_9E,@object
	.size		_ZN34_INTERNAL_c016ac0c_4_k_cu_bf5c300f6thrust24THRUST_300001_SM_1000_NS12placeholders2_9E,(_ZN34_INTERNAL_c016ac0c_4_k_cu_bf5c300f4cuda3std3__45__cpo7crbeginE - _ZN34_INTERNAL_c016ac0c_4_k_cu_bf5c300f6thrust24THRUST_300001_SM_1000_NS12placeholders2_9E)
_ZN34_INTERNAL_c016ac0c_4_k_cu_bf5c300f6thrust24THRUST_300001_SM_1000_NS12placeholders2_9E:
	.zero		1
	.type		_ZN34_INTERNAL_c016ac0c_4_k_cu_bf5c300f4cuda3std3__45__cpo7crbeginE,@object
	.size		_ZN34_INTERNAL_c016ac0c_4_k_cu_bf5c300f4cuda3std3__45__cpo7crbeginE,(_ZN34_INTERNAL_c016ac0c_4_k_cu_bf5c300f4cuda3std6ranges3__45__cpo4nextE - _ZN34_INTERNAL_c016ac0c_4_k_cu_bf5c300f4cuda3std3__45__cpo7crbeginE)
_ZN34_INTERNAL_c016ac0c_4_k_cu_bf5c300f4cuda3std3__45__cpo7crbeginE:
	.zero		1
	.type		_ZN34_INTERNAL_c016ac0c_4_k_cu_bf5c300f4cuda3std6ranges3__45__cpo4nextE,@object
	.size		_ZN34_INTERNAL_c016ac0c_4_k_cu_bf5c300f4cuda3std6ranges3__45__cpo4nextE,(_ZN34_INTERNAL_c016ac0c_4_k_cu_bf5c300f4cuda3std6ranges3__45__cpo4swapE - _ZN34_INTERNAL_c016ac0c_4_k_cu_bf5c300f4cuda3std6ranges3__45__cpo4nextE)
_ZN34_INTERNAL_c016ac0c_4_k_cu_bf5c300f4cuda3std6ranges3__45__cpo4nextE:
	.zero		1
	.type		_ZN34_INTERNAL_c016ac0c_4_k_cu_bf5c300f4cuda3std6ranges3__45__cpo4swapE,@object
	.size		_ZN34_INTERNAL_c016ac0c_4_k_cu_bf5c300f4cuda3std6ranges3__45__cpo4swapE,(_ZN34_INTERNAL_c016ac0c_4_k_cu_bf5c300f6thrust24THRUST_300001_SM_1000_NS12placeholders2_1E - _ZN34_INTERNAL_c016ac0c_4_k_cu_bf5c300f4cuda3std6ranges3__45__cpo4swapE)
_ZN34_INTERNAL_c016ac0c_4_k_cu_bf5c300f4cuda3std6ranges3__45__cpo4swapE:
	.zero		1
	.type		_ZN34_INTERNAL_c016ac0c_4_k_cu_bf5c300f6thrust24THRUST_300001_SM_1000_NS12placeholders2_1E,@object
	.size		_ZN34_INTERNAL_c016ac0c_4_k_cu_bf5c300f6thrust24THRUST_300001_SM_1000_NS12placeholders2_1E,(_ZN34_INTERNAL_c016ac0c_4_k_cu_bf5c300f6thrust24THRUST_300001_SM_1000_NS12placeholders2_3E - _ZN34_INTERNAL_c016ac0c_4_k_cu_bf5c300f6thrust24THRUST_300001_SM_1000_NS12placeholders2_1E)
_ZN34_INTERNAL_c016ac0c_4_k_cu_bf5c300f6thrust24THRUST_300001_SM_1000_NS12placeholders2_1E:
	.zero		1
	.type		_ZN34_INTERNAL_c016ac0c_4_k_cu_bf5c300f6thrust24THRUST_300001_SM_1000_NS12placeholders2_3E,@object
	.size		_ZN34_INTERNAL_c016ac0c_4_k_cu_bf5c300f6thrust24THRUST_300001_SM_1000_NS12placeholders2_3E,(_ZN34_INTERNAL_c016ac0c_4_k_cu_bf5c300f4cuda3std3__45__cpo5beginE - _ZN34_INTERNAL_c016ac0c_4_k_cu_bf5c300f6thrust24THRUST_300001_SM_1000_NS12placeholders2_3E)
_ZN34_INTERNAL_c016ac0c_4_k_cu_bf5c300f6thrust24THRUST_300001_SM_1000_NS12placeholders2_3E:
	.zero		1
	.type		_ZN34_INTERNAL_c016ac0c_4_k_cu_bf5c300f4cuda3std3__45__cpo5beginE,@object
	.size		_ZN34_INTERNAL_c016ac0c_4_k_cu_bf5c300f4cuda3std3__45__cpo5beginE,(_ZN34_INTERNAL_c016ac0c_4_k_cu_bf5c300f4cuda3std6ranges3__45__cpo5beginE - _ZN34_INTERNAL_c016ac0c_4_k_cu_bf5c300f4cuda3std3__45__cpo5beginE)
_ZN34_INTERNAL_c016ac0c_4_k_cu_bf5c300f4cuda3std3__45__cpo5beginE:
	.zero		1
	.type		_ZN34_INTERNAL_c016ac0c_4_k_cu_bf5c300f4cuda3std6ranges3__45__cpo5beginE,@object
	.size		_ZN34_INTERNAL_c016ac0c_4_k_cu_bf5c300f4cuda3std6ranges3__45__cpo5beginE,(_ZN34_INTERNAL_c016ac0c_4_k_cu_bf5c300f4cuda3std3__436_GLOBAL__N__c016ac0c_4_k_cu_bf5c300f6ignoreE - _ZN34_INTERNAL_c016ac0c_4_k_cu_bf5c300f4cuda3std6ranges3__45__cpo5beginE)
_ZN34_INTERNAL_c016ac0c_4_k_cu_bf5c300f4cuda3std6ranges3__45__cpo5beginE:
	.zero		1
	.type		_ZN34_INTERNAL_c016ac0c_4_k_cu_bf5c300f4cuda3std3__436_GLOBAL__N__c016ac0c_4_k_cu_bf5c300f6ignoreE,@object
	.size		_ZN34_INTERNAL_c016ac0c_4_k_cu_bf5c300f4cuda3std3__436_GLOBAL__N__c016ac0c_4_k_cu_bf5c300f6ignoreE,(_ZN34_INTERNAL_c016ac0c_4_k_cu_bf5c300f4cuda3std6ranges3__45__cpo4dataE - _ZN34_INTERNAL_c016ac0c_4_k_cu_bf5c300f4cuda3std3__436_GLOBAL__N__c016ac0c_4_k_cu_bf5c300f6ignoreE)
_ZN34_INTERNAL_c016ac0c_4_k_cu_bf5c300f4cuda3std3__436_GLOBAL__N__c016ac0c_4_k_cu_bf5c300f6ignoreE:
	.zero		1
	.type		_ZN34_INTERNAL_c016ac0c_4_k_cu_bf5c300f4cuda3std6ranges3__45__cpo4dataE,@object
	.size		_ZN34_INTERNAL_c016ac0c_4_k_cu_bf5c300f4cuda3std6ranges3__45__cpo4dataE,(_ZN34_INTERNAL_c016ac0c_4_k_cu_bf5c300f6thrust24THRUST_300001_SM_1000_NS12placeholders2_7E - _ZN34_INTERNAL_c016ac0c_4_k_cu_bf5c300f4cuda3std6ranges3__45__cpo4dataE)
_ZN34_INTERNAL_c016ac0c_4_k_cu_bf5c300f4cuda3std6ranges3__45__cpo4dataE:
	.zero		1
	.type		_ZN34_INTERNAL_c016ac0c_4_k_cu_bf5c300f6thrust24THRUST_300001_SM_1000_NS12placeholders2_7E,@object
	.size		_ZN34_INTERNAL_c016ac0c_4_k_cu_bf5c300f6thrust24THRUST_300001_SM_1000_NS12placeholders2_7E,(_ZN34_INTERNAL_c016ac0c_4_k_cu_bf5c300f4cuda3std3__45__cpo6rbeginE - _ZN34_INTERNAL_c016ac0c_4_k_cu_bf5c300f6thrust24THRUST_300001_SM_1000_NS12placeholders2_7E)
_ZN34_INTERNAL_c016ac0c_4_k_cu_bf5c300f6thrust24THRUST_300001_SM_1000_NS12placeholders2_7E:
	.zero		1
	.type		_ZN34_INTERNAL_c016ac0c_4_k_cu_bf5c300f4cuda3std3__45__cpo6rbeginE,@object
	.size		_ZN34_INTERNAL_c016ac0c_4_k_cu_bf5c300f4cuda3std3__45__cpo6rbeginE,(_ZN34_INTERNAL_c016ac0c_4_k_cu_bf5c300f4cuda3std6ranges3__45__cpo7advanceE - _ZN34_INTERNAL_c016ac0c_4_k_cu_bf5c300f4cuda3std3__45__cpo6rbeginE)
_ZN34_INTERNAL_c016ac0c_4_k_cu_bf5c300f4cuda3std3__45__cpo6rbeginE:
	.zero		1
	.type		_ZN34_INTERNAL_c016ac0c_4_k_cu_bf5c300f4cuda3std6ranges3__45__cpo7advanceE,@object
	.size		_ZN34_INTERNAL_c016ac0c_4_k_cu_bf5c300f4cuda3std6ranges3__45__cpo7advanceE,(_ZN34_INTERNAL_c016ac0c_4_k_cu_bf5c300f4cuda3std3__47nulloptE - _ZN34_INTERNAL_c016ac0c_4_k_cu_bf5c300f4cuda3std6ranges3__45__cpo7advanceE)
_ZN34_INTERNAL_c016ac0c_4_k_cu_bf5c300f4cuda3std6ranges3__45__cpo7advanceE:
	.zero		1
	.type		_ZN34_INTERNAL_c016ac0c_4_k_cu_bf5c300f4cuda3std3__47nulloptE,@object
	.size		_ZN34_INTERNAL_c016ac0c_4_k_cu_bf5c300f4cuda3std3__47nulloptE,(_ZN34_INTERNAL_c016ac0c_4_k_cu_bf5c300f4cuda3std6ranges3__45__cpo8distanceE - _ZN34_INTERNAL_c016ac0c_4_k_cu_bf5c300f4cuda3std3__47nulloptE)
_ZN34_INTERNAL_c016ac0c_4_k_cu_bf5c300f4cuda3std3__47nulloptE:
	.zero		1
	.type		_ZN34_INTERNAL_c016ac0c_4_k_cu_bf5c300f4cuda3std6ranges3__45__cpo8distanceE,@object
	.size		_ZN34_INTERNAL_c016ac0c_4_k_cu_bf5c300f4cuda3std6ranges3__45__cpo8distanceE,(_ZN34_INTERNAL_c016ac0c_4_k_cu_bf5c300f6thrust24THRUST_300001_SM_1000_NS12placeholders2_6E - _ZN34_INTERNAL_c016ac0c_4_k_cu_bf5c300f4cuda3std6ranges3__45__cpo8distanceE)
_ZN34_INTERNAL_c016ac0c_4_k_cu_bf5c300f4cuda3std6ranges3__45__cpo8distanceE:
	.zero		1
	.type		_ZN34_INTERNAL_c016ac0c_4_k_cu_bf5c300f6thrust24THRUST_300001_SM_1000_NS12placeholders2_6E,@object
	.size		_ZN34_INTERNAL_c016ac0c_4_k_cu_bf5c300f6thrust24THRUST_300001_SM_1000_NS12placeholders2_6E,(_ZN34_INTERNAL_c016ac0c_4_k_cu_bf5c300f4cuda3std3__45__cpo4cendE - _ZN34_INTERNAL_c016ac0c_4_k_cu_bf5c300f6thrust24THRUST_300001_SM_1000_NS12placeholders2_6E)
_ZN34_INTERNAL_c016ac0c_4_k_cu_bf5c300f6thrust24THRUST_300001_SM_1000_NS12placeholders2_6E:
	.zero		1
	.type		_ZN34_INTERNAL_c016ac0c_4_k_cu_bf5c300f4cuda3std3__45__cpo4cendE,@object
	.size		_ZN34_INTERNAL_c016ac0c_4_k_cu_bf5c300f4cuda3std3__45__cpo4cendE,(_ZN34_INTERNAL_c016ac0c_4_k_cu_bf5c300f4cuda3std6ranges3__45__cpo4cendE - _ZN34_INTERNAL_c016ac0c_4_k_cu_bf5c300f4cuda3std3__45__cpo4cendE)
_ZN34_INTERNAL_c016ac0c_4_k_cu_bf5c300f4cuda3std3__45__cpo4cendE:
	.zero		1
	.type		_ZN34_INTERNAL_c016ac0c_4_k_cu_bf5c300f4cuda3std6ranges3__45__cpo4cendE,@object
	.size		_ZN34_INTERNAL_c016ac0c_4_k_cu_bf5c300f4cuda3std6ranges3__45__cpo4cendE,(_ZN34_INTERNAL_c016ac0c_4_k_cu_bf5c300f4cuda3std3__420unreachable_sentinelE - _ZN34_INTERNAL_c016ac0c_4_k_cu_bf5c300f4cuda3std6ranges3__45__cpo4cendE)
_ZN34_INTERNAL_c016ac0c_4_k_cu_bf5c300f4cuda3std6ranges3__45__cpo4cendE:
	.zero		1
	.type		_ZN34_INTERNAL_c016ac0c_4_k_cu_bf5c300f4cuda3std3__420unreachable_sentinelE,@object
	.size		_ZN34_INTERNAL_c016ac0c_4_k_cu_bf5c300f4cuda3std3__420unreachable_sentinelE,(_ZN34_INTERNAL_c016ac0c_4_k_cu_bf5c300f4cuda3std6ranges3__45__cpo5ssizeE - _ZN34_INTERNAL_c016ac0c_4_k_cu_bf5c300f4cuda3std3__420unreachable_sentinelE)
_ZN34_INTERNAL_c016ac0c_4_k_cu_bf5c300f4cuda3std3__420unreachable_sentinelE:
	.zero		1
	.type		_ZN34_INTERNAL_c016ac0c_4_k_cu_bf5c300f4cuda3std6ranges3__45__cpo5ssizeE,@object
	.size		_ZN34_INTERNAL_c016ac0c_4_k_cu_bf5c300f4cuda3std6ranges3__45__cpo5ssizeE,(_ZN34_INTERNAL_c016ac0c_4_k_cu_bf5c300f6thrust24THRUST_300001_SM_1000_NS12placeholders3_10E - _ZN34_INTERNAL_c016ac0c_4_k_cu_bf5c300f4cuda3std6ranges3__45__cpo5ssizeE)
_ZN34_INTERNAL_c016ac0c_4_k_cu_bf5c300f4cuda3std6ranges3__45__cpo5ssizeE:
	.zero		1
	.type		_ZN34_INTERNAL_c016ac0c_4_k_cu_bf5c300f6thrust24THRUST_300001_SM_1000_NS12placeholders3_10E,@object
	.size		_ZN34_INTERNAL_c016ac0c_4_k_cu_bf5c300f6thrust24THRUST_300001_SM_1000_NS12placeholders3_10E,(_ZN34_INTERNAL_c016ac0c_4_k_cu_bf5c300f4cuda3std3__45__cpo5crendE - _ZN34_INTERNAL_c016ac0c_4_k_cu_bf5c300f6thrust24THRUST_300001_SM_1000_NS12placeholders3_10E)
_ZN34_INTERNAL_c016ac0c_4_k_cu_bf5c300f6thrust24THRUST_300001_SM_1000_NS12placeholders3_10E:
	.zero		1
	.type		_ZN34_INTERNAL_c016ac0c_4_k_cu_bf5c300f4cuda3std3__45__cpo5crendE,@object
	.size		_ZN34_INTERNAL_c016ac0c_4_k_cu_bf5c300f4cuda3std3__45__cpo5crendE,(_ZN34_INTERNAL_c016ac0c_4_k_cu_bf5c300f4cuda3std6ranges3__45__cpo4prevE - _ZN34_INTERNAL_c016ac0c_4_k_cu_bf5c300f4cuda3std3__45__cpo5crendE)
_ZN34_INTERNAL_c016ac0c_4_k_cu_bf5c300f4cuda3std3__45__cpo5crendE:
	.zero		1
	.type		_ZN34_INTERNAL_c016ac0c_4_k_cu_bf5c300f4cuda3std6ranges3__45__cpo4prevE,@object
	.size		_ZN34_INTERNAL_c016ac0c_4_k_cu_bf5c300f4cuda3std6ranges3__45__cpo4prevE,(_ZN34_INTERNAL_c016ac0c_4_k_cu_bf5c300f4cuda3std6ranges3__45__cpo9iter_moveE - _ZN34_INTERNAL_c016ac0c_4_k_cu_bf5c300f4cuda3std6ranges3__45__cpo4prevE)
_ZN34_INTERNAL_c016ac0c_4_k_cu_bf5c300f4cuda3std6ranges3__45__cpo4prevE:
	.zero		1
	.type		_ZN34_INTERNAL_c016ac0c_4_k_cu_bf5c300f4cuda3std6ranges3__45__cpo9iter_moveE,@object
	.size		_ZN34_INTERNAL_c016ac0c_4_k_cu_bf5c300f4cuda3std6ranges3__45__cpo9iter_moveE,(_ZN34_INTERNAL_c016ac0c_4_k_cu_bf5c300f6thrust24THRUST_300001_SM_1000_NS12placeholders2_2E - _ZN34_INTERNAL_c016ac0c_4_k_cu_bf5c300f4cuda3std6ranges3__45__cpo9iter_moveE)
_ZN34_INTERNAL_c016ac0c_4_k_cu_bf5c300f4cuda3std6ranges3__45__cpo9iter_moveE:
	.zero		1
	.type		_ZN34_INTERNAL_c016ac0c_4_k_cu_bf5c300f6thrust24THRUST_300001_SM_1000_NS12placeholders2_2E,@object
	.size		_ZN34_INTERNAL_c016ac0c_4_k_cu_bf5c300f6thrust24THRUST_300001_SM_1000_NS12placeholders2_2E,(_ZN34_INTERNAL_c016ac0c_4_k_cu_bf5c300f6thrust24THRUST_300001_SM_1000_NS12placeholders2_4E - _ZN34_INTERNAL_c016ac0c_4_k_cu_bf5c300f6thrust24THRUST_300001_SM_1000_NS12placeholders2_2E)
_ZN34_INTERNAL_c016ac0c_4_k_cu_bf5c300f6thrust24THRUST_300001_SM_1000_NS12placeholders2_2E:
	.zero		1
	.type		_ZN34_INTERNAL_c016ac0c_4_k_cu_bf5c300f6thrust24THRUST_300001_SM_1000_NS12placeholders2_4E,@object
	.size		_ZN34_INTERNAL_c016ac0c_4_k_cu_bf5c300f6thrust24THRUST_300001_SM_1000_NS12placeholders2_4E,(_ZN34_INTERNAL_c016ac0c_4_k_cu_bf5c300f4cuda3std3__45__cpo3endE - _ZN34_INTERNAL_c016ac0c_4_k_cu_bf5c300f6thrust24THRUST_300001_SM_1000_NS12placeholders2_4E)
_ZN34_INTERNAL_c016ac0c_4_k_cu_bf5c300f6thrust24THRUST_300001_SM_1000_NS12placeholders2_4E:
	.zero		1
	.type		_ZN34_INTERNAL_c016ac0c_4_k_cu_bf5c300f4cuda3std3__45__cpo3endE,@object
	.size		_ZN34_INTERNAL_c016ac0c_4_k_cu_bf5c300f4cuda3std3__45__cpo3endE,(_ZN34_INTERNAL_c016ac0c_4_k_cu_bf5c300f4cuda3std6ranges3__45__cpo3endE - _ZN34_INTERNAL_c016ac0c_4_k_cu_bf5c300f4cuda3std3__45__cpo3endE)
_ZN34_INTERNAL_c016ac0c_4_k_cu_bf5c300f4cuda3std3__45__cpo3endE:
	.zero		1
	.type		_ZN34_INTERNAL_c016ac0c_4_k_cu_bf5c300f4cuda3std6ranges3__45__cpo3endE,@object
	.size		_ZN34_INTERNAL_c016ac0c_4_k_cu_bf5c300f4cuda3std6ranges3__45__cpo3endE,(_ZN34_INTERNAL_c016ac0c_4_k_cu_bf5c300f4cuda3std3__419piecewise_constructE - _ZN34_INTERNAL_c016ac0c_4_k_cu_bf5c300f4cuda3std6ranges3__45__cpo3endE)
_ZN34_INTERNAL_c016ac0c_4_k_cu_bf5c300f4cuda3std6ranges3__45__cpo3endE:
	.zero		1
	.type		_ZN34_INTERNAL_c016ac0c_4_k_cu_bf5c300f4cuda3std3__419piecewise_constructE,@object
	.size		_ZN34_INTERNAL_c016ac0c_4_k_cu_bf5c300f4cuda3std3__419piecewise_constructE,(_ZN34_INTERNAL_c016ac0c_4_k_cu_bf5c300f4cuda3std6ranges3__45__cpo5cdataE - _ZN34_INTERNAL_c016ac0c_4_k_cu_bf5c300f4cuda3std3__419piecewise_constructE)
_ZN34_INTERNAL_c016ac0c_4_k_cu_bf5c300f4cuda3std3__419piecewise_constructE:
	.zero		1
	.type		_ZN34_INTERNAL_c016ac0c_4_k_cu_bf5c300f4cuda3std6ranges3__45__cpo5cdataE,@object
	.size		_ZN34_INTERNAL_c016ac0c_4_k_cu_bf5c300f4cuda3std6ranges3__45__cpo5cdataE,(_ZN34_INTERNAL_c016ac0c_4_k_cu_bf5c300f6thrust24THRUST_300001_SM_1000_NS12placeholders2_8E - _ZN34_INTERNAL_c016ac0c_4_k_cu_bf5c300f4cuda3std6ranges3__45__cpo5cdataE)
_ZN34_INTERNAL_c016ac0c_4_k_cu_bf5c300f4cuda3std6ranges3__45__cpo5cdataE:
	.zero		1
	.type		_ZN34_INTERNAL_c016ac0c_4_k_cu_bf5c300f6thrust24THRUST_300001_SM_1000_NS12placeholders2_8E,@object
	.size		_ZN34_INTERNAL_c016ac0c_4_k_cu_bf5c300f6thrust24THRUST_300001_SM_1000_NS12placeholders2_8E,(_ZN34_INTERNAL_c016ac0c_4_k_cu_bf5c300f4cuda3std3__45__cpo4rendE - _ZN34_INTERNAL_c016ac0c_4_k_cu_bf5c300f6thrust24THRUST_300001_SM_1000_NS12placeholders2_8E)
_ZN34_INTERNAL_c016ac0c_4_k_cu_bf5c300f6thrust24THRUST_300001_SM_1000_NS12placeholders2_8E:
	.zero		1
	.type		_ZN34_INTERNAL_c016ac0c_4_k_cu_bf5c300f4cuda3std3__45__cpo4rendE,@object
	.size		_ZN34_INTERNAL_c016ac0c_4_k_cu_bf5c300f4cuda3std3__45__cpo4rendE,(_ZN34_INTERNAL_c016ac0c_4_k_cu_bf5c300f4cuda3std6ranges3__45__cpo9iter_swapE - _ZN34_INTERNAL_c016ac0c_4_k_cu_bf5c300f4cuda3std3__45__cpo4rendE)
_ZN34_INTERNAL_c016ac0c_4_k_cu_bf5c300f4cuda3std3__45__cpo4rendE:
	.zero		1
	.type		_ZN34_INTERNAL_c016ac0c_4_k_cu_bf5c300f4cuda3std6ranges3__45__cpo9iter_swapE,@object
	.size		_ZN34_INTERNAL_c016ac0c_4_k_cu_bf5c300f4cuda3std6ranges3__45__cpo9iter_swapE,(_ZN34_INTERNAL_c016ac0c_4_k_cu_bf5c300f4cuda3std3__48unexpectE - _ZN34_INTERNAL_c016ac0c_4_k_cu_bf5c300f4cuda3std6ranges3__45__cpo9iter_swapE)
_ZN34_INTERNAL_c016ac0c_4_k_cu_bf5c300f4cuda3std6ranges3__45__cpo9iter_swapE:
	.zero		1
	.type		_ZN34_INTERNAL_c016ac0c_4_k_cu_bf5c300f4cuda3std3__48unexpectE,@object
	.size		_ZN34_INTERNAL_c016ac0c_4_k_cu_bf5c300f4cuda3std3__48unexpectE,(_ZN34_INTERNAL_c016ac0c_4_k_cu_bf5c300f6thrust24THRUST_300001_SM_1000_NS6system6detail10sequential3seqE - _ZN34_INTERNAL_c016ac0c_4_k_cu_bf5c300f4cuda3std3__48unexpectE)
_ZN34_INTERNAL_c016ac0c_4_k_cu_bf5c300f4cuda3std3__48unexpectE:
	.zero		1
	.type		_ZN34_INTERNAL_c016ac0c_4_k_cu_bf5c300f6thrust24THRUST_300001_SM_1000_NS6system6detail10sequential3seqE,@object
	.size		_ZN34_INTERNAL_c016ac0c_4_k_cu_bf5c300f6thrust24THRUST_300001_SM_1000_NS6system6detail10sequential3seqE,(.L_29 - _ZN34_INTERNAL_c016ac0c_4_k_cu_bf5c300f6thrust24THRUST_300001_SM_1000_NS6system6detail10sequential3seqE)
_ZN34_INTERNAL_c016ac0c_4_k_cu_bf5c300f6thrust24THRUST_300001_SM_1000_NS6system6detail10sequential3seqE:
	.zero		1
.L_29:


//--------------------- .nv.shared._ZN3cub18CUB_300001_SM_10006detail6reduce18DeviceReduceKernelINS2_10policy_hubIyjN4cuda3std3__44plusIvEEE10Policy1000EPyjS9_yNS7_10__identityEEEvT0_PT3_T1_NS0_13GridEvenShareISH_EET2_T4_ --------------------------
	.section	.nv.shared._ZN3cub18CUB_300001_SM_10006detail6reduce18DeviceReduceKernelINS2_10policy_hubIyjN4cuda3std3__44plusIvEEE10Policy1000EPyjS9_yNS7_10__identityEEEvT0_PT3_T1_NS0_13GridEvenShareISH_EET2_T4_,"aw",@nobits
	.sectionflags	@""
	.align	8
.nv.shared._ZN3cub18CUB_300001_SM_10006detail6reduce18DeviceReduceKernelINS2_10policy_hubIyjN4cuda3std3__44plusIvEEE10Policy1000EPyjS9_yNS7_10__identityEEEvT0_PT3_T1_NS0_13GridEvenShareISH_EET2_T4_:
	.zero		1176


//--------------------- .nv.shared._ZN3cub18CUB_300001_SM_10006detail6reduce28DeviceReduceSingleTileKernelINS2_10policy_hubIyjN4cuda3std3__44plusIvEEE10Policy1000EPySC_jS9_yyNS7_10__identityEEEvT0_T1_T2_T3_T4_T6_ --------------------------
	.section	.nv.shared._ZN3cub18CUB_300001_SM_10006detail6reduce28DeviceReduceSingleTileKernelINS2_10policy_hubIyjN4cuda3std3__44plusIvEEE10Policy1000EPySC_jS9_yyNS7_10__identityEEEvT0_T1_T2_T3_T4_T6_,"aw",@nobits
	.sectionflags	@""
	.align	8
.nv.shared._ZN3cub18CUB_300001_SM_10006detail6reduce28DeviceReduceSingleTileKernelINS2_10policy_hubIyjN4cuda3std3__44plusIvEEE10Policy1000EPySC_jS9_yyNS7_10__identityEEEvT0_T1_T2_T3_T4_T6_:
	.zero		1176


//--------------------- .nv.shared._Z13Find_TrianglePiS_iiPy --------------------------
	.section	.nv.shared._Z13Find_TrianglePiS_iiPy,"aw",@nobits
	.sectionflags	@""
	.align	8
.nv.shared._Z13Find_TrianglePiS_iiPy:
	.zero		4104


//--------------------- .nv.constant0._ZN3cub18CUB_300001_SM_10006detail6reduce28DeviceReduceSingleTileKernelINS2_10policy_hubIyjN4cuda3std3__44plusIvEEE10Policy1000EPySC_iS9_yyNS7_10__identityEEEvT0_T1_T2_T3_T4_T6_ --------------------------
	.section	.nv.constant0._ZN3cub18CUB_300001_SM_10006detail6reduce28DeviceReduceSingleTileKernelINS2_10policy_hubIyjN4cuda3std3__44plusIvEEE10Policy1000EPySC_iS9_yyNS7_10__identityEEEvT0_T1_T2_T3_T4_T6_,"a",@progbits
	.sectionflags	@""
	.align	4
.nv.constant0._ZN3cub18CUB_300001_SM_10006detail6reduce28DeviceReduceSingleTileKernelINS2_10policy_hubIyjN4cuda3std3__44plusIvEEE10Policy1000EPySC_iS9_yyNS7_10__identityEEEvT0_T1_T2_T3_T4_T6_:
	.zero		929


//--------------------- .nv.constant0._ZN3cub18CUB_300001_SM_10006detail6reduce18DeviceReduceKernelINS2_10policy_hubIyjN4cuda3std3__44plusIvEEE10Policy1000EPyjS9_yNS7_10__identityEEEvT0_PT3_T1_NS0_13GridEvenShareISH_EET2_T4_ --------------------------
	.section	.nv.constant0._ZN3cub18CUB_300001_SM_10006detail6reduce18DeviceReduceKernelINS2_10policy_hubIyjN4cuda3std3__44plusIvEEE10Policy1000EPyjS9_yNS7_10__identityEEEvT0_PT3_T1_NS0_13GridEvenShareISH_EET2_T4_,"a",@progbits
	.sectionflags	@""
	.align	4
.nv.constant0._ZN3cub18CUB_300001_SM_10006detail6reduce18DeviceReduceKernelINS2_10policy_hubIyjN4cuda3std3__44plusIvEEE10Policy1000EPyjS9_yNS7_10__identityEEEvT0_PT3_T1_NS0_13GridEvenShareISH_EET2_T4_:
	.zero		958


//--------------------- .nv.constant0._ZN3cub18CUB_300001_SM_10006detail6reduce28DeviceReduceSingleTileKernelINS2_10policy_hubIyjN4cuda3std3__44plusIvEEE10Policy1000EPySC_jS9_yyNS7_10__identityEEEvT0_T1_T2_T3_T4_T6_ --------------------------
	.section	.nv.constant0._ZN3cub18CUB_300001_SM_10006detail6reduce28DeviceReduceSingleTileKernelINS2_10policy_hubIyjN4cuda3std3__44plusIvEEE10Policy1000EPySC_jS9_yyNS7_10__identityEEEvT0_T1_T2_T3_T4_T6_,"a",@progbits
	.sectionflags	@""
	.align	4
.nv.constant0._ZN3cub18CUB_300001_SM_10006detail6reduce28DeviceReduceSingleTileKernelINS2_10policy_hubIyjN4cuda3std3__44plusIvEEE10Policy1000EPySC_jS9_yyNS7_10__identityEEEvT0_T1_T2_T3_T4_T6_:
	.zero		929


//--------------------- .nv.constant0._ZN3cub18CUB_300001_SM_10006detail11EmptyKernelIvEEvv --------------------------
	.section	.nv.constant0._ZN3cub18CUB_300001_SM_10006detail11EmptyKernelIvEEvv,"a",@progbits
	.sectionflags	@""
	.align	4
.nv.constant0._ZN3cub18CUB_300001_SM_10006detail11EmptyKernelIvEEvv:
	.zero		896


//--------------------- .nv.constant0._Z13Find_TrianglePiS_iiPy --------------------------
	.section	.nv.constant0._Z13Find_TrianglePiS_iiPy,"a",@progbits
	.sectionflags	@""
	.align	4
.nv.constant0._Z13Find_TrianglePiS_iiPy:
	.zero		928


//--------------------- SYMBOLS --------------------------

	.type		.nv.reservedSmem.offset0,@object
	.size		.nv.reservedSmem.offset0,0x4
	.type		.nv.reservedSmem.cap,@object
	.size		.nv.reservedSmem.cap,0x4
